//
// Generated by NVIDIA NVVM Compiler
//
// Compiler Build ID: CL-36424714
// Cuda compilation tools, release 13.0, V13.0.88
// Based on NVVM 20.0.0
//

.version 9.0
.target sm_100
.address_size 64

	// .globl	_Z10_add_32_17PfS_S_PiS0_S0_ii
.func  (.param .b64 func_retval0) __internal_accurate_pow
(
	.param .b64 __internal_accurate_pow_param_0,
	.param .b64 __internal_accurate_pow_param_1
)
;

.visible .entry _Z10_add_32_17PfS_S_PiS0_S0_ii(
	.param .u64 .ptr .align 1 _Z10_add_32_17PfS_S_PiS0_S0_ii_param_0,
	.param .u64 .ptr .align 1 _Z10_add_32_17PfS_S_PiS0_S0_ii_param_1,
	.param .u64 .ptr .align 1 _Z10_add_32_17PfS_S_PiS0_S0_ii_param_2,
	.param .u64 .ptr .align 1 _Z10_add_32_17PfS_S_PiS0_S0_ii_param_3,
	.param .u64 .ptr .align 1 _Z10_add_32_17PfS_S_PiS0_S0_ii_param_4,
	.param .u64 .ptr .align 1 _Z10_add_32_17PfS_S_PiS0_S0_ii_param_5,
	.param .u32 _Z10_add_32_17PfS_S_PiS0_S0_ii_param_6,
	.param .u32 _Z10_add_32_17PfS_S_PiS0_S0_ii_param_7
)
{
	.reg .pred 	%p<12>;
	.reg .b32 	%r<229>;
	.reg .b32 	%f<7>;
	.reg .b64 	%rd<83>;

	ld.param.u64 	%rd7, [_Z10_add_32_17PfS_S_PiS0_S0_ii_param_0];
	ld.param.u64 	%rd8, [_Z10_add_32_17PfS_S_PiS0_S0_ii_param_1];
	ld.param.u64 	%rd9, [_Z10_add_32_17PfS_S_PiS0_S0_ii_param_2];
	ld.param.u64 	%rd10, [_Z10_add_32_17PfS_S_PiS0_S0_ii_param_3];
	ld.param.u64 	%rd11, [_Z10_add_32_17PfS_S_PiS0_S0_ii_param_4];
	ld.param.u64 	%rd12, [_Z10_add_32_17PfS_S_PiS0_S0_ii_param_5];
	ld.param.u32 	%r58, [_Z10_add_32_17PfS_S_PiS0_S0_ii_param_6];
	ld.param.u32 	%r59, [_Z10_add_32_17PfS_S_PiS0_S0_ii_param_7];
	cvta.to.global.u64 	%rd1, %rd11;
	cvta.to.global.u64 	%rd2, %rd10;
	cvta.to.global.u64 	%rd3, %rd12;
	cvta.to.global.u64 	%rd4, %rd9;
	cvta.to.global.u64 	%rd5, %rd8;
	cvta.to.global.u64 	%rd6, %rd7;
	mov.u32 	%r60, %tid.x;
	mov.u32 	%r61, %ctaid.x;
	mov.u32 	%r1, %ntid.x;
	mad.lo.s32 	%r198, %r61, %r1, %r60;
	setp.ge.s32 	%p1, %r198, %r58;
	@%p1 bra 	$L__BB0_17;
	setp.gt.s32 	%p2, %r59, 1;
	mov.u32 	%r62, %nctaid.x;
	mul.lo.s32 	%r3, %r1, %r62;
	@%p2 bra 	$L__BB0_2;
	bra.uni 	$L__BB0_16;
$L__BB0_2:
	add.s32 	%r63, %r59, -1;
	and.b32  	%r5, %r63, 7;
	add.s32 	%r4, %r5, -1;
	and.b32  	%r64, %r63, -8;
	neg.s32 	%r6, %r64;
$L__BB0_3:
	add.s32 	%r67, %r59, -2;
	setp.lt.u32 	%p4, %r67, 7;
	mov.b32 	%r226, 0;
	mov.u32 	%r214, %r59;
	mov.u32 	%r227, %r198;
	mov.u32 	%r225, %r226;
	@%p4 bra 	$L__BB0_7;
	add.s32 	%r200, %r59, -4;
	mov.b32 	%r226, 0;
	mov.u32 	%r199, %r6;
	mov.u32 	%r227, %r198;
$L__BB0_5:
	.pragma "nounroll";
	add.s32 	%r69, %r200, 3;
	mul.wide.u32 	%rd17, %r69, 4;
	add.s64 	%rd18, %rd3, %rd17;
	ld.global.u32 	%r70, [%rd18];
	div.s32 	%r71, %r227, %r70;
	add.s64 	%rd19, %rd2, %rd17;
	ld.global.u32 	%r72, [%rd19];
	mad.lo.s32 	%r73, %r72, %r71, %r225;
	add.s64 	%rd20, %rd1, %rd17;
	ld.global.u32 	%r74, [%rd20];
	mad.lo.s32 	%r75, %r74, %r71, %r226;
	mul.lo.s32 	%r76, %r71, %r70;
	sub.s32 	%r77, %r227, %r76;
	add.s32 	%r78, %r200, 2;
	mul.wide.u32 	%rd21, %r78, 4;
	add.s64 	%rd22, %rd3, %rd21;
	ld.global.u32 	%r79, [%rd22];
	div.s32 	%r80, %r77, %r79;
	add.s64 	%rd23, %rd2, %rd21;
	ld.global.u32 	%r81, [%rd23];
	mad.lo.s32 	%r82, %r81, %r80, %r73;
	add.s64 	%rd24, %rd1, %rd21;
	ld.global.u32 	%r83, [%rd24];
	mad.lo.s32 	%r84, %r83, %r80, %r75;
	mul.lo.s32 	%r85, %r80, %r79;
	sub.s32 	%r86, %r77, %r85;
	add.s32 	%r87, %r200, 1;
	mul.wide.u32 	%rd25, %r87, 4;
	add.s64 	%rd26, %rd3, %rd25;
	ld.global.u32 	%r88, [%rd26];
	div.s32 	%r89, %r86, %r88;
	add.s64 	%rd27, %rd2, %rd25;
	ld.global.u32 	%r90, [%rd27];
	mad.lo.s32 	%r91, %r90, %r89, %r82;
	add.s64 	%rd28, %rd1, %rd25;
	ld.global.u32 	%r92, [%rd28];
	mad.lo.s32 	%r93, %r92, %r89, %r84;
	mul.lo.s32 	%r94, %r89, %r88;
	sub.s32 	%r95, %r86, %r94;
	add.s32 	%r96, %r200, -4;
	mul.wide.u32 	%rd29, %r200, 4;
	add.s64 	%rd30, %rd3, %rd29;
	ld.global.u32 	%r97, [%rd30];
	div.s32 	%r98, %r95, %r97;
	add.s64 	%rd31, %rd2, %rd29;
	ld.global.u32 	%r99, [%rd31];
	mad.lo.s32 	%r100, %r99, %r98, %r91;
	add.s64 	%rd32, %rd1, %rd29;
	ld.global.u32 	%r101, [%rd32];
	mad.lo.s32 	%r102, %r101, %r98, %r93;
	mul.lo.s32 	%r103, %r98, %r97;
	sub.s32 	%r104, %r95, %r103;
	add.s32 	%r105, %r200, -1;
	mul.wide.u32 	%rd33, %r105, 4;
	add.s64 	%rd34, %rd3, %rd33;
	ld.global.u32 	%r106, [%rd34];
	div.s32 	%r107, %r104, %r106;
	add.s64 	%rd35, %rd2, %rd33;
	ld.global.u32 	%r108, [%rd35];
	mad.lo.s32 	%r109, %r108, %r107, %r100;
	add.s64 	%rd36, %rd1, %rd33;
	ld.global.u32 	%r110, [%rd36];
	mad.lo.s32 	%r111, %r110, %r107, %r102;
	mul.lo.s32 	%r112, %r107, %r106;
	sub.s32 	%r113, %r104, %r112;
	add.s32 	%r114, %r200, -2;
	mul.wide.u32 	%rd37, %r114, 4;
	add.s64 	%rd38, %rd3, %rd37;
	ld.global.u32 	%r115, [%rd38];
	div.s32 	%r116, %r113, %r115;
	add.s64 	%rd39, %rd2, %rd37;
	ld.global.u32 	%r117, [%rd39];
	mad.lo.s32 	%r118, %r117, %r116, %r109;
	add.s64 	%rd40, %rd1, %rd37;
	ld.global.u32 	%r119, [%rd40];
	mad.lo.s32 	%r120, %r119, %r116, %r111;
	mul.lo.s32 	%r121, %r116, %r115;
	sub.s32 	%r122, %r113, %r121;
	add.s32 	%r123, %r200, -3;
	mul.wide.u32 	%rd41, %r123, 4;
	add.s64 	%rd42, %rd3, %rd41;
	ld.global.u32 	%r124, [%rd42];
	div.s32 	%r125, %r122, %r124;
	add.s64 	%rd43, %rd2, %rd41;
	ld.global.u32 	%r126, [%rd43];
	mad.lo.s32 	%r127, %r126, %r125, %r118;
	add.s64 	%rd44, %rd1, %rd41;
	ld.global.u32 	%r128, [%rd44];
	mad.lo.s32 	%r129, %r128, %r125, %r120;
	mul.lo.s32 	%r130, %r125, %r124;
	sub.s32 	%r131, %r122, %r130;
	mul.wide.u32 	%rd45, %r96, 4;
	add.s64 	%rd46, %rd3, %rd45;
	ld.global.u32 	%r132, [%rd46];
	div.s32 	%r133, %r131, %r132;
	add.s64 	%rd47, %rd2, %rd45;
	ld.global.u32 	%r134, [%rd47];
	mad.lo.s32 	%r225, %r134, %r133, %r127;
	add.s64 	%rd48, %rd1, %rd45;
	ld.global.u32 	%r135, [%rd48];
	mad.lo.s32 	%r226, %r135, %r133, %r129;
	mul.lo.s32 	%r136, %r133, %r132;
	sub.s32 	%r227, %r131, %r136;
	add.s32 	%r200, %r200, -8;
	add.s32 	%r199, %r199, 8;
	setp.ne.s32 	%p5, %r199, 0;
	@%p5 bra 	$L__BB0_5;
	add.s32 	%r214, %r200, 4;
$L__BB0_7:
	setp.eq.s32 	%p6, %r5, 0;
	@%p6 bra 	$L__BB0_15;
	setp.lt.u32 	%p7, %r4, 3;
	@%p7 bra 	$L__BB0_10;
	add.s32 	%r138, %r214, -1;
	mul.wide.u32 	%rd49, %r138, 4;
	add.s64 	%rd50, %rd3, %rd49;
	ld.global.u32 	%r139, [%rd50];
	div.s32 	%r140, %r227, %r139;
	add.s64 	%rd51, %rd2, %rd49;
	ld.global.u32 	%r141, [%rd51];
	mad.lo.s32 	%r142, %r141, %r140, %r225;
	add.s64 	%rd52, %rd1, %rd49;
	ld.global.u32 	%r143, [%rd52];
	mad.lo.s32 	%r144, %r143, %r140, %r226;
	mul.lo.s32 	%r145, %r140, %r139;
	sub.s32 	%r146, %r227, %r145;
	add.s32 	%r147, %r214, -2;
	mul.wide.u32 	%rd53, %r147, 4;
	add.s64 	%rd54, %rd3, %rd53;
	ld.global.u32 	%r148, [%rd54];
	div.s32 	%r149, %r146, %r148;
	add.s64 	%rd55, %rd2, %rd53;
	ld.global.u32 	%r150, [%rd55];
	mad.lo.s32 	%r151, %r150, %r149, %r142;
	add.s64 	%rd56, %rd1, %rd53;
	ld.global.u32 	%r152, [%rd56];
	mad.lo.s32 	%r153, %r152, %r149, %r144;
	mul.lo.s32 	%r154, %r149, %r148;
	sub.s32 	%r155, %r146, %r154;
	add.s32 	%r156, %r214, -3;
	mul.wide.u32 	%rd57, %r156, 4;
	add.s64 	%rd58, %rd3, %rd57;
	ld.global.u32 	%r157, [%rd58];
	div.s32 	%r158, %r155, %r157;
	add.s64 	%rd59, %rd2, %rd57;
	ld.global.u32 	%r159, [%rd59];
	mad.lo.s32 	%r160, %r159, %r158, %r151;
	add.s64 	%rd60, %rd1, %rd57;
	ld.global.u32 	%r161, [%rd60];
	mad.lo.s32 	%r162, %r161, %r158, %r153;
	mul.lo.s32 	%r163, %r158, %r157;
	sub.s32 	%r164, %r155, %r163;
	add.s32 	%r214, %r214, -4;
	mul.wide.u32 	%rd61, %r214, 4;
	add.s64 	%rd62, %rd3, %rd61;
	ld.global.u32 	%r165, [%rd62];
	div.s32 	%r166, %r164, %r165;
	add.s64 	%rd63, %rd2, %rd61;
	ld.global.u32 	%r167, [%rd63];
	mad.lo.s32 	%r225, %r167, %r166, %r160;
	add.s64 	%rd64, %rd1, %rd61;
	ld.global.u32 	%r168, [%rd64];
	mad.lo.s32 	%r226, %r168, %r166, %r162;
	mul.lo.s32 	%r169, %r166, %r165;
	sub.s32 	%r227, %r164, %r169;
$L__BB0_10:
	add.s32 	%r170, %r59, -1;
	and.b32  	%r171, %r170, 3;
	setp.eq.s32 	%p8, %r171, 0;
	@%p8 bra 	$L__BB0_15;
	setp.eq.s32 	%p9, %r171, 1;
	@%p9 bra 	$L__BB0_13;
	add.s32 	%r175, %r214, -1;
	mul.wide.u32 	%rd65, %r175, 4;
	add.s64 	%rd66, %rd3, %rd65;
	ld.global.u32 	%r176, [%rd66];
	div.s32 	%r177, %r227, %r176;
	add.s64 	%rd67, %rd2, %rd65;
	ld.global.u32 	%r178, [%rd67];
	mad.lo.s32 	%r179, %r178, %r177, %r225;
	add.s64 	%rd68, %rd1, %rd65;
	ld.global.u32 	%r180, [%rd68];
	mad.lo.s32 	%r181, %r180, %r177, %r226;
	mul.lo.s32 	%r182, %r177, %r176;
	sub.s32 	%r183, %r227, %r182;
	add.s32 	%r214, %r214, -2;
	mul.wide.u32 	%rd69, %r214, 4;
	add.s64 	%rd70, %rd3, %rd69;
	ld.global.u32 	%r184, [%rd70];
	div.s32 	%r185, %r183, %r184;
	add.s64 	%rd71, %rd2, %rd69;
	ld.global.u32 	%r186, [%rd71];
	mad.lo.s32 	%r225, %r186, %r185, %r179;
	add.s64 	%rd72, %rd1, %rd69;
	ld.global.u32 	%r187, [%rd72];
	mad.lo.s32 	%r226, %r187, %r185, %r181;
	mul.lo.s32 	%r188, %r185, %r184;
	sub.s32 	%r227, %r183, %r188;
$L__BB0_13:
	and.b32  	%r189, %r59, 1;
	setp.eq.b32 	%p10, %r189, 1;
	@%p10 bra 	$L__BB0_15;
	add.s32 	%r190, %r214, -1;
	mul.wide.u32 	%rd73, %r190, 4;
	add.s64 	%rd74, %rd3, %rd73;
	ld.global.u32 	%r191, [%rd74];
	div.s32 	%r192, %r227, %r191;
	add.s64 	%rd75, %rd2, %rd73;
	ld.global.u32 	%r193, [%rd75];
	mad.lo.s32 	%r225, %r193, %r192, %r225;
	add.s64 	%rd76, %rd1, %rd73;
	ld.global.u32 	%r194, [%rd76];
	mad.lo.s32 	%r226, %r194, %r192, %r226;
	mul.lo.s32 	%r195, %r192, %r191;
	sub.s32 	%r227, %r227, %r195;
$L__BB0_15:
	add.s32 	%r196, %r227, %r225;
	add.s32 	%r197, %r227, %r226;
	mul.wide.s32 	%rd77, %r196, 4;
	add.s64 	%rd78, %rd6, %rd77;
	ld.global.f32 	%f4, [%rd78];
	mul.wide.s32 	%rd79, %r197, 4;
	add.s64 	%rd80, %rd5, %rd79;
	ld.global.f32 	%f5, [%rd80];
	add.f32 	%f6, %f4, %f5;
	mul.wide.s32 	%rd81, %r198, 4;
	add.s64 	%rd82, %rd4, %rd81;
	st.global.f32 	[%rd82], %f6;
	add.s32 	%r198, %r198, %r3;
	setp.lt.s32 	%p11, %r198, %r58;
	@%p11 bra 	$L__BB0_3;
	bra.uni 	$L__BB0_17;
$L__BB0_16:
	mul.wide.s32 	%rd13, %r198, 4;
	add.s64 	%rd14, %rd6, %rd13;
	ld.global.f32 	%f1, [%rd14];
	add.s64 	%rd15, %rd5, %rd13;
	ld.global.f32 	%f2, [%rd15];
	add.f32 	%f3, %f1, %f2;
	add.s64 	%rd16, %rd4, %rd13;
	st.global.f32 	[%rd16], %f3;
	add.s32 	%r198, %r198, %r3;
	setp.lt.s32 	%p3, %r198, %r58;
	@%p3 bra 	$L__BB0_16;
$L__BB0_17:
	ret;

}
	// .globl	_Z10_add_64_17PdS_S_PiS0_S0_ii
.visible .entry _Z10_add_64_17PdS_S_PiS0_S0_ii(
	.param .u64 .ptr .align 1 _Z10_add_64_17PdS_S_PiS0_S0_ii_param_0,
	.param .u64 .ptr .align 1 _Z10_add_64_17PdS_S_PiS0_S0_ii_param_1,
	.param .u64 .ptr .align 1 _Z10_add_64_17PdS_S_PiS0_S0_ii_param_2,
	.param .u64 .ptr .align 1 _Z10_add_64_17PdS_S_PiS0_S0_ii_param_3,
	.param .u64 .ptr .align 1 _Z10_add_64_17PdS_S_PiS0_S0_ii_param_4,
	.param .u64 .ptr .align 1 _Z10_add_64_17PdS_S_PiS0_S0_ii_param_5,
	.param .u32 _Z10_add_64_17PdS_S_PiS0_S0_ii_param_6,
	.param .u32 _Z10_add_64_17PdS_S_PiS0_S0_ii_param_7
)
{
	.reg .pred 	%p<12>;
	.reg .b32 	%r<229>;
	.reg .b64 	%rd<83>;
	.reg .b64 	%fd<7>;

	ld.param.u64 	%rd7, [_Z10_add_64_17PdS_S_PiS0_S0_ii_param_0];
	ld.param.u64 	%rd8, [_Z10_add_64_17PdS_S_PiS0_S0_ii_param_1];
	ld.param.u64 	%rd9, [_Z10_add_64_17PdS_S_PiS0_S0_ii_param_2];
	ld.param.u64 	%rd10, [_Z10_add_64_17PdS_S_PiS0_S0_ii_param_3];
	ld.param.u64 	%rd11, [_Z10_add_64_17PdS_S_PiS0_S0_ii_param_4];
	ld.param.u64 	%rd12, [_Z10_add_64_17PdS_S_PiS0_S0_ii_param_5];
	ld.param.u32 	%r58, [_Z10_add_64_17PdS_S_PiS0_S0_ii_param_6];
	ld.param.u32 	%r59, [_Z10_add_64_17PdS_S_PiS0_S0_ii_param_7];
	cvta.to.global.u64 	%rd1, %rd11;
	cvta.to.global.u64 	%rd2, %rd10;
	cvta.to.global.u64 	%rd3, %rd12;
	cvta.to.global.u64 	%rd4, %rd9;
	cvta.to.global.u64 	%rd5, %rd8;
	cvta.to.global.u64 	%rd6, %rd7;
	mov.u32 	%r60, %tid.x;
	mov.u32 	%r61, %ctaid.x;
	mov.u32 	%r1, %ntid.x;
	mad.lo.s32 	%r198, %r61, %r1, %r60;
	setp.ge.s32 	%p1, %r198, %r58;
	@%p1 bra 	$L__BB1_17;
	setp.gt.s32 	%p2, %r59, 1;
	mov.u32 	%r62, %nctaid.x;
	mul.lo.s32 	%r3, %r1, %r62;
	@%p2 bra 	$L__BB1_2;
	bra.uni 	$L__BB1_16;
$L__BB1_2:
	add.s32 	%r63, %r59, -1;
	and.b32  	%r5, %r63, 7;
	add.s32 	%r4, %r5, -1;
	and.b32  	%r64, %r63, -8;
	neg.s32 	%r6, %r64;
$L__BB1_3:
	add.s32 	%r67, %r59, -2;
	setp.lt.u32 	%p4, %r67, 7;
	mov.b32 	%r226, 0;
	mov.u32 	%r214, %r59;
	mov.u32 	%r227, %r198;
	mov.u32 	%r225, %r226;
	@%p4 bra 	$L__BB1_7;
	add.s32 	%r200, %r59, -4;
	mov.b32 	%r226, 0;
	mov.u32 	%r199, %r6;
	mov.u32 	%r227, %r198;
$L__BB1_5:
	.pragma "nounroll";
	add.s32 	%r69, %r200, 3;
	mul.wide.u32 	%rd17, %r69, 4;
	add.s64 	%rd18, %rd3, %rd17;
	ld.global.u32 	%r70, [%rd18];
	div.s32 	%r71, %r227, %r70;
	add.s64 	%rd19, %rd2, %rd17;
	ld.global.u32 	%r72, [%rd19];
	mad.lo.s32 	%r73, %r72, %r71, %r225;
	add.s64 	%rd20, %rd1, %rd17;
	ld.global.u32 	%r74, [%rd20];
	mad.lo.s32 	%r75, %r74, %r71, %r226;
	mul.lo.s32 	%r76, %r71, %r70;
	sub.s32 	%r77, %r227, %r76;
	add.s32 	%r78, %r200, 2;
	mul.wide.u32 	%rd21, %r78, 4;
	add.s64 	%rd22, %rd3, %rd21;
	ld.global.u32 	%r79, [%rd22];
	div.s32 	%r80, %r77, %r79;
	add.s64 	%rd23, %rd2, %rd21;
	ld.global.u32 	%r81, [%rd23];
	mad.lo.s32 	%r82, %r81, %r80, %r73;
	add.s64 	%rd24, %rd1, %rd21;
	ld.global.u32 	%r83, [%rd24];
	mad.lo.s32 	%r84, %r83, %r80, %r75;
	mul.lo.s32 	%r85, %r80, %r79;
	sub.s32 	%r86, %r77, %r85;
	add.s32 	%r87, %r200, 1;
	mul.wide.u32 	%rd25, %r87, 4;
	add.s64 	%rd26, %rd3, %rd25;
	ld.global.u32 	%r88, [%rd26];
	div.s32 	%r89, %r86, %r88;
	add.s64 	%rd27, %rd2, %rd25;
	ld.global.u32 	%r90, [%rd27];
	mad.lo.s32 	%r91, %r90, %r89, %r82;
	add.s64 	%rd28, %rd1, %rd25;
	ld.global.u32 	%r92, [%rd28];
	mad.lo.s32 	%r93, %r92, %r89, %r84;
	mul.lo.s32 	%r94, %r89, %r88;
	sub.s32 	%r95, %r86, %r94;
	add.s32 	%r96, %r200, -4;
	mul.wide.u32 	%rd29, %r200, 4;
	add.s64 	%rd30, %rd3, %rd29;
	ld.global.u32 	%r97, [%rd30];
	div.s32 	%r98, %r95, %r97;
	add.s64 	%rd31, %rd2, %rd29;
	ld.global.u32 	%r99, [%rd31];
	mad.lo.s32 	%r100, %r99, %r98, %r91;
	add.s64 	%rd32, %rd1, %rd29;
	ld.global.u32 	%r101, [%rd32];
	mad.lo.s32 	%r102, %r101, %r98, %r93;
	mul.lo.s32 	%r103, %r98, %r97;
	sub.s32 	%r104, %r95, %r103;
	add.s32 	%r105, %r200, -1;
	mul.wide.u32 	%rd33, %r105, 4;
	add.s64 	%rd34, %rd3, %rd33;
	ld.global.u32 	%r106, [%rd34];
	div.s32 	%r107, %r104, %r106;
	add.s64 	%rd35, %rd2, %rd33;
	ld.global.u32 	%r108, [%rd35];
	mad.lo.s32 	%r109, %r108, %r107, %r100;
	add.s64 	%rd36, %rd1, %rd33;
	ld.global.u32 	%r110, [%rd36];
	mad.lo.s32 	%r111, %r110, %r107, %r102;
	mul.lo.s32 	%r112, %r107, %r106;
	sub.s32 	%r113, %r104, %r112;
	add.s32 	%r114, %r200, -2;
	mul.wide.u32 	%rd37, %r114, 4;
	add.s64 	%rd38, %rd3, %rd37;
	ld.global.u32 	%r115, [%rd38];
	div.s32 	%r116, %r113, %r115;
	add.s64 	%rd39, %rd2, %rd37;
	ld.global.u32 	%r117, [%rd39];
	mad.lo.s32 	%r118, %r117, %r116, %r109;
	add.s64 	%rd40, %rd1, %rd37;
	ld.global.u32 	%r119, [%rd40];
	mad.lo.s32 	%r120, %r119, %r116, %r111;
	mul.lo.s32 	%r121, %r116, %r115;
	sub.s32 	%r122, %r113, %r121;
	add.s32 	%r123, %r200, -3;
	mul.wide.u32 	%rd41, %r123, 4;
	add.s64 	%rd42, %rd3, %rd41;
	ld.global.u32 	%r124, [%rd42];
	div.s32 	%r125, %r122, %r124;
	add.s64 	%rd43, %rd2, %rd41;
	ld.global.u32 	%r126, [%rd43];
	mad.lo.s32 	%r127, %r126, %r125, %r118;
	add.s64 	%rd44, %rd1, %rd41;
	ld.global.u32 	%r128, [%rd44];
	mad.lo.s32 	%r129, %r128, %r125, %r120;
	mul.lo.s32 	%r130, %r125, %r124;
	sub.s32 	%r131, %r122, %r130;
	mul.wide.u32 	%rd45, %r96, 4;
	add.s64 	%rd46, %rd3, %rd45;
	ld.global.u32 	%r132, [%rd46];
	div.s32 	%r133, %r131, %r132;
	add.s64 	%rd47, %rd2, %rd45;
	ld.global.u32 	%r134, [%rd47];
	mad.lo.s32 	%r225, %r134, %r133, %r127;
	add.s64 	%rd48, %rd1, %rd45;
	ld.global.u32 	%r135, [%rd48];
	mad.lo.s32 	%r226, %r135, %r133, %r129;
	mul.lo.s32 	%r136, %r133, %r132;
	sub.s32 	%r227, %r131, %r136;
	add.s32 	%r200, %r200, -8;
	add.s32 	%r199, %r199, 8;
	setp.ne.s32 	%p5, %r199, 0;
	@%p5 bra 	$L__BB1_5;
	add.s32 	%r214, %r200, 4;
$L__BB1_7:
	setp.eq.s32 	%p6, %r5, 0;
	@%p6 bra 	$L__BB1_15;
	setp.lt.u32 	%p7, %r4, 3;
	@%p7 bra 	$L__BB1_10;
	add.s32 	%r138, %r214, -1;
	mul.wide.u32 	%rd49, %r138, 4;
	add.s64 	%rd50, %rd3, %rd49;
	ld.global.u32 	%r139, [%rd50];
	div.s32 	%r140, %r227, %r139;
	add.s64 	%rd51, %rd2, %rd49;
	ld.global.u32 	%r141, [%rd51];
	mad.lo.s32 	%r142, %r141, %r140, %r225;
	add.s64 	%rd52, %rd1, %rd49;
	ld.global.u32 	%r143, [%rd52];
	mad.lo.s32 	%r144, %r143, %r140, %r226;
	mul.lo.s32 	%r145, %r140, %r139;
	sub.s32 	%r146, %r227, %r145;
	add.s32 	%r147, %r214, -2;
	mul.wide.u32 	%rd53, %r147, 4;
	add.s64 	%rd54, %rd3, %rd53;
	ld.global.u32 	%r148, [%rd54];
	div.s32 	%r149, %r146, %r148;
	add.s64 	%rd55, %rd2, %rd53;
	ld.global.u32 	%r150, [%rd55];
	mad.lo.s32 	%r151, %r150, %r149, %r142;
	add.s64 	%rd56, %rd1, %rd53;
	ld.global.u32 	%r152, [%rd56];
	mad.lo.s32 	%r153, %r152, %r149, %r144;
	mul.lo.s32 	%r154, %r149, %r148;
	sub.s32 	%r155, %r146, %r154;
	add.s32 	%r156, %r214, -3;
	mul.wide.u32 	%rd57, %r156, 4;
	add.s64 	%rd58, %rd3, %rd57;
	ld.global.u32 	%r157, [%rd58];
	div.s32 	%r158, %r155, %r157;
	add.s64 	%rd59, %rd2, %rd57;
	ld.global.u32 	%r159, [%rd59];
	mad.lo.s32 	%r160, %r159, %r158, %r151;
	add.s64 	%rd60, %rd1, %rd57;
	ld.global.u32 	%r161, [%rd60];
	mad.lo.s32 	%r162, %r161, %r158, %r153;
	mul.lo.s32 	%r163, %r158, %r157;
	sub.s32 	%r164, %r155, %r163;
	add.s32 	%r214, %r214, -4;
	mul.wide.u32 	%rd61, %r214, 4;
	add.s64 	%rd62, %rd3, %rd61;
	ld.global.u32 	%r165, [%rd62];
	div.s32 	%r166, %r164, %r165;
	add.s64 	%rd63, %rd2, %rd61;
	ld.global.u32 	%r167, [%rd63];
	mad.lo.s32 	%r225, %r167, %r166, %r160;
	add.s64 	%rd64, %rd1, %rd61;
	ld.global.u32 	%r168, [%rd64];
	mad.lo.s32 	%r226, %r168, %r166, %r162;
	mul.lo.s32 	%r169, %r166, %r165;
	sub.s32 	%r227, %r164, %r169;
$L__BB1_10:
	add.s32 	%r170, %r59, -1;
	and.b32  	%r171, %r170, 3;
	setp.eq.s32 	%p8, %r171, 0;
	@%p8 bra 	$L__BB1_15;
	setp.eq.s32 	%p9, %r171, 1;
	@%p9 bra 	$L__BB1_13;
	add.s32 	%r175, %r214, -1;
	mul.wide.u32 	%rd65, %r175, 4;
	add.s64 	%rd66, %rd3, %rd65;
	ld.global.u32 	%r176, [%rd66];
	div.s32 	%r177, %r227, %r176;
	add.s64 	%rd67, %rd2, %rd65;
	ld.global.u32 	%r178, [%rd67];
	mad.lo.s32 	%r179, %r178, %r177, %r225;
	add.s64 	%rd68, %rd1, %rd65;
	ld.global.u32 	%r180, [%rd68];
	mad.lo.s32 	%r181, %r180, %r177, %r226;
	mul.lo.s32 	%r182, %r177, %r176;
	sub.s32 	%r183, %r227, %r182;
	add.s32 	%r214, %r214, -2;
	mul.wide.u32 	%rd69, %r214, 4;
	add.s64 	%rd70, %rd3, %rd69;
	ld.global.u32 	%r184, [%rd70];
	div.s32 	%r185, %r183, %r184;
	add.s64 	%rd71, %rd2, %rd69;
	ld.global.u32 	%r186, [%rd71];
	mad.lo.s32 	%r225, %r186, %r185, %r179;
	add.s64 	%rd72, %rd1, %rd69;
	ld.global.u32 	%r187, [%rd72];
	mad.lo.s32 	%r226, %r187, %r185, %r181;
	mul.lo.s32 	%r188, %r185, %r184;
	sub.s32 	%r227, %r183, %r188;
$L__BB1_13:
	and.b32  	%r189, %r59, 1;
	setp.eq.b32 	%p10, %r189, 1;
	@%p10 bra 	$L__BB1_15;
	add.s32 	%r190, %r214, -1;
	mul.wide.u32 	%rd73, %r190, 4;
	add.s64 	%rd74, %rd3, %rd73;
	ld.global.u32 	%r191, [%rd74];
	div.s32 	%r192, %r227, %r191;
	add.s64 	%rd75, %rd2, %rd73;
	ld.global.u32 	%r193, [%rd75];
	mad.lo.s32 	%r225, %r193, %r192, %r225;
	add.s64 	%rd76, %rd1, %rd73;
	ld.global.u32 	%r194, [%rd76];
	mad.lo.s32 	%r226, %r194, %r192, %r226;
	mul.lo.s32 	%r195, %r192, %r191;
	sub.s32 	%r227, %r227, %r195;
$L__BB1_15:
	add.s32 	%r196, %r227, %r225;
	add.s32 	%r197, %r227, %r226;
	mul.wide.s32 	%rd77, %r196, 8;
	add.s64 	%rd78, %rd6, %rd77;
	ld.global.f64 	%fd4, [%rd78];
	mul.wide.s32 	%rd79, %r197, 8;
	add.s64 	%rd80, %rd5, %rd79;
	ld.global.f64 	%fd5, [%rd80];
	add.f64 	%fd6, %fd4, %fd5;
	mul.wide.s32 	%rd81, %r198, 8;
	add.s64 	%rd82, %rd4, %rd81;
	st.global.f64 	[%rd82], %fd6;
	add.s32 	%r198, %r198, %r3;
	setp.lt.s32 	%p11, %r198, %r58;
	@%p11 bra 	$L__BB1_3;
	bra.uni 	$L__BB1_17;
$L__BB1_16:
	mul.wide.s32 	%rd13, %r198, 8;
	add.s64 	%rd14, %rd6, %rd13;
	ld.global.f64 	%fd1, [%rd14];
	add.s64 	%rd15, %rd5, %rd13;
	ld.global.f64 	%fd2, [%rd15];
	add.f64 	%fd3, %fd1, %fd2;
	add.s64 	%rd16, %rd4, %rd13;
	st.global.f64 	[%rd16], %fd3;
	add.s32 	%r198, %r198, %r3;
	setp.lt.s32 	%p3, %r198, %r58;
	@%p3 bra 	$L__BB1_16;
$L__BB1_17:
	ret;

}
	// .globl	_Z10_sub_32_17PfS_S_PiS0_S0_ii
.visible .entry _Z10_sub_32_17PfS_S_PiS0_S0_ii(
	.param .u64 .ptr .align 1 _Z10_sub_32_17PfS_S_PiS0_S0_ii_param_0,
	.param .u64 .ptr .align 1 _Z10_sub_32_17PfS_S_PiS0_S0_ii_param_1,
	.param .u64 .ptr .align 1 _Z10_sub_32_17PfS_S_PiS0_S0_ii_param_2,
	.param .u64 .ptr .align 1 _Z10_sub_32_17PfS_S_PiS0_S0_ii_param_3,
	.param .u64 .ptr .align 1 _Z10_sub_32_17PfS_S_PiS0_S0_ii_param_4,
	.param .u64 .ptr .align 1 _Z10_sub_32_17PfS_S_PiS0_S0_ii_param_5,
	.param .u32 _Z10_sub_32_17PfS_S_PiS0_S0_ii_param_6,
	.param .u32 _Z10_sub_32_17PfS_S_PiS0_S0_ii_param_7
)
{
	.reg .pred 	%p<12>;
	.reg .b32 	%r<229>;
	.reg .b32 	%f<7>;
	.reg .b64 	%rd<83>;

	ld.param.u64 	%rd7, [_Z10_sub_32_17PfS_S_PiS0_S0_ii_param_0];
	ld.param.u64 	%rd8, [_Z10_sub_32_17PfS_S_PiS0_S0_ii_param_1];
	ld.param.u64 	%rd9, [_Z10_sub_32_17PfS_S_PiS0_S0_ii_param_2];
	ld.param.u64 	%rd10, [_Z10_sub_32_17PfS_S_PiS0_S0_ii_param_3];
	ld.param.u64 	%rd11, [_Z10_sub_32_17PfS_S_PiS0_S0_ii_param_4];
	ld.param.u64 	%rd12, [_Z10_sub_32_17PfS_S_PiS0_S0_ii_param_5];
	ld.param.u32 	%r58, [_Z10_sub_32_17PfS_S_PiS0_S0_ii_param_6];
	ld.param.u32 	%r59, [_Z10_sub_32_17PfS_S_PiS0_S0_ii_param_7];
	cvta.to.global.u64 	%rd1, %rd11;
	cvta.to.global.u64 	%rd2, %rd10;
	cvta.to.global.u64 	%rd3, %rd12;
	cvta.to.global.u64 	%rd4, %rd9;
	cvta.to.global.u64 	%rd5, %rd8;
	cvta.to.global.u64 	%rd6, %rd7;
	mov.u32 	%r60, %tid.x;
	mov.u32 	%r61, %ctaid.x;
	mov.u32 	%r1, %ntid.x;
	mad.lo.s32 	%r198, %r61, %r1, %r60;
	setp.ge.s32 	%p1, %r198, %r58;
	@%p1 bra 	$L__BB2_17;
	setp.gt.s32 	%p2, %r59, 1;
	mov.u32 	%r62, %nctaid.x;
	mul.lo.s32 	%r3, %r1, %r62;
	@%p2 bra 	$L__BB2_2;
	bra.uni 	$L__BB2_16;
$L__BB2_2:
	add.s32 	%r63, %r59, -1;
	and.b32  	%r5, %r63, 7;
	add.s32 	%r4, %r5, -1;
	and.b32  	%r64, %r63, -8;
	neg.s32 	%r6, %r64;
$L__BB2_3:
	add.s32 	%r67, %r59, -2;
	setp.lt.u32 	%p4, %r67, 7;
	mov.b32 	%r226, 0;
	mov.u32 	%r214, %r59;
	mov.u32 	%r227, %r198;
	mov.u32 	%r225, %r226;
	@%p4 bra 	$L__BB2_7;
	add.s32 	%r200, %r59, -4;
	mov.b32 	%r226, 0;
	mov.u32 	%r199, %r6;
	mov.u32 	%r227, %r198;
$L__BB2_5:
	.pragma "nounroll";
	add.s32 	%r69, %r200, 3;
	mul.wide.u32 	%rd17, %r69, 4;
	add.s64 	%rd18, %rd3, %rd17;
	ld.global.u32 	%r70, [%rd18];
	div.s32 	%r71, %r227, %r70;
	add.s64 	%rd19, %rd2, %rd17;
	ld.global.u32 	%r72, [%rd19];
	mad.lo.s32 	%r73, %r72, %r71, %r225;
	add.s64 	%rd20, %rd1, %rd17;
	ld.global.u32 	%r74, [%rd20];
	mad.lo.s32 	%r75, %r74, %r71, %r226;
	mul.lo.s32 	%r76, %r71, %r70;
	sub.s32 	%r77, %r227, %r76;
	add.s32 	%r78, %r200, 2;
	mul.wide.u32 	%rd21, %r78, 4;
	add.s64 	%rd22, %rd3, %rd21;
	ld.global.u32 	%r79, [%rd22];
	div.s32 	%r80, %r77, %r79;
	add.s64 	%rd23, %rd2, %rd21;
	ld.global.u32 	%r81, [%rd23];
	mad.lo.s32 	%r82, %r81, %r80, %r73;
	add.s64 	%rd24, %rd1, %rd21;
	ld.global.u32 	%r83, [%rd24];
	mad.lo.s32 	%r84, %r83, %r80, %r75;
	mul.lo.s32 	%r85, %r80, %r79;
	sub.s32 	%r86, %r77, %r85;
	add.s32 	%r87, %r200, 1;
	mul.wide.u32 	%rd25, %r87, 4;
	add.s64 	%rd26, %rd3, %rd25;
	ld.global.u32 	%r88, [%rd26];
	div.s32 	%r89, %r86, %r88;
	add.s64 	%rd27, %rd2, %rd25;
	ld.global.u32 	%r90, [%rd27];
	mad.lo.s32 	%r91, %r90, %r89, %r82;
	add.s64 	%rd28, %rd1, %rd25;
	ld.global.u32 	%r92, [%rd28];
	mad.lo.s32 	%r93, %r92, %r89, %r84;
	mul.lo.s32 	%r94, %r89, %r88;
	sub.s32 	%r95, %r86, %r94;
	add.s32 	%r96, %r200, -4;
	mul.wide.u32 	%rd29, %r200, 4;
	add.s64 	%rd30, %rd3, %rd29;
	ld.global.u32 	%r97, [%rd30];
	div.s32 	%r98, %r95, %r97;
	add.s64 	%rd31, %rd2, %rd29;
	ld.global.u32 	%r99, [%rd31];
	mad.lo.s32 	%r100, %r99, %r98, %r91;
	add.s64 	%rd32, %rd1, %rd29;
	ld.global.u32 	%r101, [%rd32];
	mad.lo.s32 	%r102, %r101, %r98, %r93;
	mul.lo.s32 	%r103, %r98, %r97;
	sub.s32 	%r104, %r95, %r103;
	add.s32 	%r105, %r200, -1;
	mul.wide.u32 	%rd33, %r105, 4;
	add.s64 	%rd34, %rd3, %rd33;
	ld.global.u32 	%r106, [%rd34];
	div.s32 	%r107, %r104, %r106;
	add.s64 	%rd35, %rd2, %rd33;
	ld.global.u32 	%r108, [%rd35];
	mad.lo.s32 	%r109, %r108, %r107, %r100;
	add.s64 	%rd36, %rd1, %rd33;
	ld.global.u32 	%r110, [%rd36];
	mad.lo.s32 	%r111, %r110, %r107, %r102;
	mul.lo.s32 	%r112, %r107, %r106;
	sub.s32 	%r113, %r104, %r112;
	add.s32 	%r114, %r200, -2;
	mul.wide.u32 	%rd37, %r114, 4;
	add.s64 	%rd38, %rd3, %rd37;
	ld.global.u32 	%r115, [%rd38];
	div.s32 	%r116, %r113, %r115;
	add.s64 	%rd39, %rd2, %rd37;
	ld.global.u32 	%r117, [%rd39];
	mad.lo.s32 	%r118, %r117, %r116, %r109;
	add.s64 	%rd40, %rd1, %rd37;
	ld.global.u32 	%r119, [%rd40];
	mad.lo.s32 	%r120, %r119, %r116, %r111;
	mul.lo.s32 	%r121, %r116, %r115;
	sub.s32 	%r122, %r113, %r121;
	add.s32 	%r123, %r200, -3;
	mul.wide.u32 	%rd41, %r123, 4;
	add.s64 	%rd42, %rd3, %rd41;
	ld.global.u32 	%r124, [%rd42];
	div.s32 	%r125, %r122, %r124;
	add.s64 	%rd43, %rd2, %rd41;
	ld.global.u32 	%r126, [%rd43];
	mad.lo.s32 	%r127, %r126, %r125, %r118;
	add.s64 	%rd44, %rd1, %rd41;
	ld.global.u32 	%r128, [%rd44];
	mad.lo.s32 	%r129, %r128, %r125, %r120;
	mul.lo.s32 	%r130, %r125, %r124;
	sub.s32 	%r131, %r122, %r130;
	mul.wide.u32 	%rd45, %r96, 4;
	add.s64 	%rd46, %rd3, %rd45;
	ld.global.u32 	%r132, [%rd46];
	div.s32 	%r133, %r131, %r132;
	add.s64 	%rd47, %rd2, %rd45;
	ld.global.u32 	%r134, [%rd47];
	mad.lo.s32 	%r225, %r134, %r133, %r127;
	add.s64 	%rd48, %rd1, %rd45;
	ld.global.u32 	%r135, [%rd48];
	mad.lo.s32 	%r226, %r135, %r133, %r129;
	mul.lo.s32 	%r136, %r133, %r132;
	sub.s32 	%r227, %r131, %r136;
	add.s32 	%r200, %r200, -8;
	add.s32 	%r199, %r199, 8;
	setp.ne.s32 	%p5, %r199, 0;
	@%p5 bra 	$L__BB2_5;
	add.s32 	%r214, %r200, 4;
$L__BB2_7:
	setp.eq.s32 	%p6, %r5, 0;
	@%p6 bra 	$L__BB2_15;
	setp.lt.u32 	%p7, %r4, 3;
	@%p7 bra 	$L__BB2_10;
	add.s32 	%r138, %r214, -1;
	mul.wide.u32 	%rd49, %r138, 4;
	add.s64 	%rd50, %rd3, %rd49;
	ld.global.u32 	%r139, [%rd50];
	div.s32 	%r140, %r227, %r139;
	add.s64 	%rd51, %rd2, %rd49;
	ld.global.u32 	%r141, [%rd51];
	mad.lo.s32 	%r142, %r141, %r140, %r225;
	add.s64 	%rd52, %rd1, %rd49;
	ld.global.u32 	%r143, [%rd52];
	mad.lo.s32 	%r144, %r143, %r140, %r226;
	mul.lo.s32 	%r145, %r140, %r139;
	sub.s32 	%r146, %r227, %r145;
	add.s32 	%r147, %r214, -2;
	mul.wide.u32 	%rd53, %r147, 4;
	add.s64 	%rd54, %rd3, %rd53;
	ld.global.u32 	%r148, [%rd54];
	div.s32 	%r149, %r146, %r148;
	add.s64 	%rd55, %rd2, %rd53;
	ld.global.u32 	%r150, [%rd55];
	mad.lo.s32 	%r151, %r150, %r149, %r142;
	add.s64 	%rd56, %rd1, %rd53;
	ld.global.u32 	%r152, [%rd56];
	mad.lo.s32 	%r153, %r152, %r149, %r144;
	mul.lo.s32 	%r154, %r149, %r148;
	sub.s32 	%r155, %r146, %r154;
	add.s32 	%r156, %r214, -3;
	mul.wide.u32 	%rd57, %r156, 4;
	add.s64 	%rd58, %rd3, %rd57;
	ld.global.u32 	%r157, [%rd58];
	div.s32 	%r158, %r155, %r157;
	add.s64 	%rd59, %rd2, %rd57;
	ld.global.u32 	%r159, [%rd59];
	mad.lo.s32 	%r160, %r159, %r158, %r151;
	add.s64 	%rd60, %rd1, %rd57;
	ld.global.u32 	%r161, [%rd60];
	mad.lo.s32 	%r162, %r161, %r158, %r153;
	mul.lo.s32 	%r163, %r158, %r157;
	sub.s32 	%r164, %r155, %r163;
	add.s32 	%r214, %r214, -4;
	mul.wide.u32 	%rd61, %r214, 4;
	add.s64 	%rd62, %rd3, %rd61;
	ld.global.u32 	%r165, [%rd62];
	div.s32 	%r166, %r164, %r165;
	add.s64 	%rd63, %rd2, %rd61;
	ld.global.u32 	%r167, [%rd63];
	mad.lo.s32 	%r225, %r167, %r166, %r160;
	add.s64 	%rd64, %rd1, %rd61;
	ld.global.u32 	%r168, [%rd64];
	mad.lo.s32 	%r226, %r168, %r166, %r162;
	mul.lo.s32 	%r169, %r166, %r165;
	sub.s32 	%r227, %r164, %r169;
$L__BB2_10:
	add.s32 	%r170, %r59, -1;
	and.b32  	%r171, %r170, 3;
	setp.eq.s32 	%p8, %r171, 0;
	@%p8 bra 	$L__BB2_15;
	setp.eq.s32 	%p9, %r171, 1;
	@%p9 bra 	$L__BB2_13;
	add.s32 	%r175, %r214, -1;
	mul.wide.u32 	%rd65, %r175, 4;
	add.s64 	%rd66, %rd3, %rd65;
	ld.global.u32 	%r176, [%rd66];
	div.s32 	%r177, %r227, %r176;
	add.s64 	%rd67, %rd2, %rd65;
	ld.global.u32 	%r178, [%rd67];
	mad.lo.s32 	%r179, %r178, %r177, %r225;
	add.s64 	%rd68, %rd1, %rd65;
	ld.global.u32 	%r180, [%rd68];
	mad.lo.s32 	%r181, %r180, %r177, %r226;
	mul.lo.s32 	%r182, %r177, %r176;
	sub.s32 	%r183, %r227, %r182;
	add.s32 	%r214, %r214, -2;
	mul.wide.u32 	%rd69, %r214, 4;
	add.s64 	%rd70, %rd3, %rd69;
	ld.global.u32 	%r184, [%rd70];
	div.s32 	%r185, %r183, %r184;
	add.s64 	%rd71, %rd2, %rd69;
	ld.global.u32 	%r186, [%rd71];
	mad.lo.s32 	%r225, %r186, %r185, %r179;
	add.s64 	%rd72, %rd1, %rd69;
	ld.global.u32 	%r187, [%rd72];
	mad.lo.s32 	%r226, %r187, %r185, %r181;
	mul.lo.s32 	%r188, %r185, %r184;
	sub.s32 	%r227, %r183, %r188;
$L__BB2_13:
	and.b32  	%r189, %r59, 1;
	setp.eq.b32 	%p10, %r189, 1;
	@%p10 bra 	$L__BB2_15;
	add.s32 	%r190, %r214, -1;
	mul.wide.u32 	%rd73, %r190, 4;
	add.s64 	%rd74, %rd3, %rd73;
	ld.global.u32 	%r191, [%rd74];
	div.s32 	%r192, %r227, %r191;
	add.s64 	%rd75, %rd2, %rd73;
	ld.global.u32 	%r193, [%rd75];
	mad.lo.s32 	%r225, %r193, %r192, %r225;
	add.s64 	%rd76, %rd1, %rd73;
	ld.global.u32 	%r194, [%rd76];
	mad.lo.s32 	%r226, %r194, %r192, %r226;
	mul.lo.s32 	%r195, %r192, %r191;
	sub.s32 	%r227, %r227, %r195;
$L__BB2_15:
	add.s32 	%r196, %r227, %r225;
	add.s32 	%r197, %r227, %r226;
	mul.wide.s32 	%rd77, %r196, 4;
	add.s64 	%rd78, %rd6, %rd77;
	ld.global.f32 	%f4, [%rd78];
	mul.wide.s32 	%rd79, %r197, 4;
	add.s64 	%rd80, %rd5, %rd79;
	ld.global.f32 	%f5, [%rd80];
	sub.f32 	%f6, %f4, %f5;
	mul.wide.s32 	%rd81, %r198, 4;
	add.s64 	%rd82, %rd4, %rd81;
	st.global.f32 	[%rd82], %f6;
	add.s32 	%r198, %r198, %r3;
	setp.lt.s32 	%p11, %r198, %r58;
	@%p11 bra 	$L__BB2_3;
	bra.uni 	$L__BB2_17;
$L__BB2_16:
	mul.wide.s32 	%rd13, %r198, 4;
	add.s64 	%rd14, %rd6, %rd13;
	ld.global.f32 	%f1, [%rd14];
	add.s64 	%rd15, %rd5, %rd13;
	ld.global.f32 	%f2, [%rd15];
	sub.f32 	%f3, %f1, %f2;
	add.s64 	%rd16, %rd4, %rd13;
	st.global.f32 	[%rd16], %f3;
	add.s32 	%r198, %r198, %r3;
	setp.lt.s32 	%p3, %r198, %r58;
	@%p3 bra 	$L__BB2_16;
$L__BB2_17:
	ret;

}
	// .globl	_Z10_sub_64_17PdS_S_PiS0_S0_ii
.visible .entry _Z10_sub_64_17PdS_S_PiS0_S0_ii(
	.param .u64 .ptr .align 1 _Z10_sub_64_17PdS_S_PiS0_S0_ii_param_0,
	.param .u64 .ptr .align 1 _Z10_sub_64_17PdS_S_PiS0_S0_ii_param_1,
	.param .u64 .ptr .align 1 _Z10_sub_64_17PdS_S_PiS0_S0_ii_param_2,
	.param .u64 .ptr .align 1 _Z10_sub_64_17PdS_S_PiS0_S0_ii_param_3,
	.param .u64 .ptr .align 1 _Z10_sub_64_17PdS_S_PiS0_S0_ii_param_4,
	.param .u64 .ptr .align 1 _Z10_sub_64_17PdS_S_PiS0_S0_ii_param_5,
	.param .u32 _Z10_sub_64_17PdS_S_PiS0_S0_ii_param_6,
	.param .u32 _Z10_sub_64_17PdS_S_PiS0_S0_ii_param_7
)
{
	.reg .pred 	%p<12>;
	.reg .b32 	%r<229>;
	.reg .b64 	%rd<83>;
	.reg .b64 	%fd<7>;

	ld.param.u64 	%rd7, [_Z10_sub_64_17PdS_S_PiS0_S0_ii_param_0];
	ld.param.u64 	%rd8, [_Z10_sub_64_17PdS_S_PiS0_S0_ii_param_1];
	ld.param.u64 	%rd9, [_Z10_sub_64_17PdS_S_PiS0_S0_ii_param_2];
	ld.param.u64 	%rd10, [_Z10_sub_64_17PdS_S_PiS0_S0_ii_param_3];
	ld.param.u64 	%rd11, [_Z10_sub_64_17PdS_S_PiS0_S0_ii_param_4];
	ld.param.u64 	%rd12, [_Z10_sub_64_17PdS_S_PiS0_S0_ii_param_5];
	ld.param.u32 	%r58, [_Z10_sub_64_17PdS_S_PiS0_S0_ii_param_6];
	ld.param.u32 	%r59, [_Z10_sub_64_17PdS_S_PiS0_S0_ii_param_7];
	cvta.to.global.u64 	%rd1, %rd11;
	cvta.to.global.u64 	%rd2, %rd10;
	cvta.to.global.u64 	%rd3, %rd12;
	cvta.to.global.u64 	%rd4, %rd9;
	cvta.to.global.u64 	%rd5, %rd8;
	cvta.to.global.u64 	%rd6, %rd7;
	mov.u32 	%r60, %tid.x;
	mov.u32 	%r61, %ctaid.x;
	mov.u32 	%r1, %ntid.x;
	mad.lo.s32 	%r198, %r61, %r1, %r60;
	setp.ge.s32 	%p1, %r198, %r58;
	@%p1 bra 	$L__BB3_17;
	setp.gt.s32 	%p2, %r59, 1;
	mov.u32 	%r62, %nctaid.x;
	mul.lo.s32 	%r3, %r1, %r62;
	@%p2 bra 	$L__BB3_2;
	bra.uni 	$L__BB3_16;
$L__BB3_2:
	add.s32 	%r63, %r59, -1;
	and.b32  	%r5, %r63, 7;
	add.s32 	%r4, %r5, -1;
	and.b32  	%r64, %r63, -8;
	neg.s32 	%r6, %r64;
$L__BB3_3:
	add.s32 	%r67, %r59, -2;
	setp.lt.u32 	%p4, %r67, 7;
	mov.b32 	%r226, 0;
	mov.u32 	%r214, %r59;
	mov.u32 	%r227, %r198;
	mov.u32 	%r225, %r226;
	@%p4 bra 	$L__BB3_7;
	add.s32 	%r200, %r59, -4;
	mov.b32 	%r226, 0;
	mov.u32 	%r199, %r6;
	mov.u32 	%r227, %r198;
$L__BB3_5:
	.pragma "nounroll";
	add.s32 	%r69, %r200, 3;
	mul.wide.u32 	%rd17, %r69, 4;
	add.s64 	%rd18, %rd3, %rd17;
	ld.global.u32 	%r70, [%rd18];
	div.s32 	%r71, %r227, %r70;
	add.s64 	%rd19, %rd2, %rd17;
	ld.global.u32 	%r72, [%rd19];
	mad.lo.s32 	%r73, %r72, %r71, %r225;
	add.s64 	%rd20, %rd1, %rd17;
	ld.global.u32 	%r74, [%rd20];
	mad.lo.s32 	%r75, %r74, %r71, %r226;
	mul.lo.s32 	%r76, %r71, %r70;
	sub.s32 	%r77, %r227, %r76;
	add.s32 	%r78, %r200, 2;
	mul.wide.u32 	%rd21, %r78, 4;
	add.s64 	%rd22, %rd3, %rd21;
	ld.global.u32 	%r79, [%rd22];
	div.s32 	%r80, %r77, %r79;
	add.s64 	%rd23, %rd2, %rd21;
	ld.global.u32 	%r81, [%rd23];
	mad.lo.s32 	%r82, %r81, %r80, %r73;
	add.s64 	%rd24, %rd1, %rd21;
	ld.global.u32 	%r83, [%rd24];
	mad.lo.s32 	%r84, %r83, %r80, %r75;
	mul.lo.s32 	%r85, %r80, %r79;
	sub.s32 	%r86, %r77, %r85;
	add.s32 	%r87, %r200, 1;
	mul.wide.u32 	%rd25, %r87, 4;
	add.s64 	%rd26, %rd3, %rd25;
	ld.global.u32 	%r88, [%rd26];
	div.s32 	%r89, %r86, %r88;
	add.s64 	%rd27, %rd2, %rd25;
	ld.global.u32 	%r90, [%rd27];
	mad.lo.s32 	%r91, %r90, %r89, %r82;
	add.s64 	%rd28, %rd1, %rd25;
	ld.global.u32 	%r92, [%rd28];
	mad.lo.s32 	%r93, %r92, %r89, %r84;
	mul.lo.s32 	%r94, %r89, %r88;
	sub.s32 	%r95, %r86, %r94;
	add.s32 	%r96, %r200, -4;
	mul.wide.u32 	%rd29, %r200, 4;
	add.s64 	%rd30, %rd3, %rd29;
	ld.global.u32 	%r97, [%rd30];
	div.s32 	%r98, %r95, %r97;
	add.s64 	%rd31, %rd2, %rd29;
	ld.global.u32 	%r99, [%rd31];
	mad.lo.s32 	%r100, %r99, %r98, %r91;
	add.s64 	%rd32, %rd1, %rd29;
	ld.global.u32 	%r101, [%rd32];
	mad.lo.s32 	%r102, %r101, %r98, %r93;
	mul.lo.s32 	%r103, %r98, %r97;
	sub.s32 	%r104, %r95, %r103;
	add.s32 	%r105, %r200, -1;
	mul.wide.u32 	%rd33, %r105, 4;
	add.s64 	%rd34, %rd3, %rd33;
	ld.global.u32 	%r106, [%rd34];
	div.s32 	%r107, %r104, %r106;
	add.s64 	%rd35, %rd2, %rd33;
	ld.global.u32 	%r108, [%rd35];
	mad.lo.s32 	%r109, %r108, %r107, %r100;
	add.s64 	%rd36, %rd1, %rd33;
	ld.global.u32 	%r110, [%rd36];
	mad.lo.s32 	%r111, %r110, %r107, %r102;
	mul.lo.s32 	%r112, %r107, %r106;
	sub.s32 	%r113, %r104, %r112;
	add.s32 	%r114, %r200, -2;
	mul.wide.u32 	%rd37, %r114, 4;
	add.s64 	%rd38, %rd3, %rd37;
	ld.global.u32 	%r115, [%rd38];
	div.s32 	%r116, %r113, %r115;
	add.s64 	%rd39, %rd2, %rd37;
	ld.global.u32 	%r117, [%rd39];
	mad.lo.s32 	%r118, %r117, %r116, %r109;
	add.s64 	%rd40, %rd1, %rd37;
	ld.global.u32 	%r119, [%rd40];
	mad.lo.s32 	%r120, %r119, %r116, %r111;
	mul.lo.s32 	%r121, %r116, %r115;
	sub.s32 	%r122, %r113, %r121;
	add.s32 	%r123, %r200, -3;
	mul.wide.u32 	%rd41, %r123, 4;
	add.s64 	%rd42, %rd3, %rd41;
	ld.global.u32 	%r124, [%rd42];
	div.s32 	%r125, %r122, %r124;
	add.s64 	%rd43, %rd2, %rd41;
	ld.global.u32 	%r126, [%rd43];
	mad.lo.s32 	%r127, %r126, %r125, %r118;
	add.s64 	%rd44, %rd1, %rd41;
	ld.global.u32 	%r128, [%rd44];
	mad.lo.s32 	%r129, %r128, %r125, %r120;
	mul.lo.s32 	%r130, %r125, %r124;
	sub.s32 	%r131, %r122, %r130;
	mul.wide.u32 	%rd45, %r96, 4;
	add.s64 	%rd46, %rd3, %rd45;
	ld.global.u32 	%r132, [%rd46];
	div.s32 	%r133, %r131, %r132;
	add.s64 	%rd47, %rd2, %rd45;
	ld.global.u32 	%r134, [%rd47];
	mad.lo.s32 	%r225, %r134, %r133, %r127;
	add.s64 	%rd48, %rd1, %rd45;
	ld.global.u32 	%r135, [%rd48];
	mad.lo.s32 	%r226, %r135, %r133, %r129;
	mul.lo.s32 	%r136, %r133, %r132;
	sub.s32 	%r227, %r131, %r136;
	add.s32 	%r200, %r200, -8;
	add.s32 	%r199, %r199, 8;
	setp.ne.s32 	%p5, %r199, 0;
	@%p5 bra 	$L__BB3_5;
	add.s32 	%r214, %r200, 4;
$L__BB3_7:
	setp.eq.s32 	%p6, %r5, 0;
	@%p6 bra 	$L__BB3_15;
	setp.lt.u32 	%p7, %r4, 3;
	@%p7 bra 	$L__BB3_10;
	add.s32 	%r138, %r214, -1;
	mul.wide.u32 	%rd49, %r138, 4;
	add.s64 	%rd50, %rd3, %rd49;
	ld.global.u32 	%r139, [%rd50];
	div.s32 	%r140, %r227, %r139;
	add.s64 	%rd51, %rd2, %rd49;
	ld.global.u32 	%r141, [%rd51];
	mad.lo.s32 	%r142, %r141, %r140, %r225;
	add.s64 	%rd52, %rd1, %rd49;
	ld.global.u32 	%r143, [%rd52];
	mad.lo.s32 	%r144, %r143, %r140, %r226;
	mul.lo.s32 	%r145, %r140, %r139;
	sub.s32 	%r146, %r227, %r145;
	add.s32 	%r147, %r214, -2;
	mul.wide.u32 	%rd53, %r147, 4;
	add.s64 	%rd54, %rd3, %rd53;
	ld.global.u32 	%r148, [%rd54];
	div.s32 	%r149, %r146, %r148;
	add.s64 	%rd55, %rd2, %rd53;
	ld.global.u32 	%r150, [%rd55];
	mad.lo.s32 	%r151, %r150, %r149, %r142;
	add.s64 	%rd56, %rd1, %rd53;
	ld.global.u32 	%r152, [%rd56];
	mad.lo.s32 	%r153, %r152, %r149, %r144;
	mul.lo.s32 	%r154, %r149, %r148;
	sub.s32 	%r155, %r146, %r154;
	add.s32 	%r156, %r214, -3;
	mul.wide.u32 	%rd57, %r156, 4;
	add.s64 	%rd58, %rd3, %rd57;
	ld.global.u32 	%r157, [%rd58];
	div.s32 	%r158, %r155, %r157;
	add.s64 	%rd59, %rd2, %rd57;
	ld.global.u32 	%r159, [%rd59];
	mad.lo.s32 	%r160, %r159, %r158, %r151;
	add.s64 	%rd60, %rd1, %rd57;
	ld.global.u32 	%r161, [%rd60];
	mad.lo.s32 	%r162, %r161, %r158, %r153;
	mul.lo.s32 	%r163, %r158, %r157;
	sub.s32 	%r164, %r155, %r163;
	add.s32 	%r214, %r214, -4;
	mul.wide.u32 	%rd61, %r214, 4;
	add.s64 	%rd62, %rd3, %rd61;
	ld.global.u32 	%r165, [%rd62];
	div.s32 	%r166, %r164, %r165;
	add.s64 	%rd63, %rd2, %rd61;
	ld.global.u32 	%r167, [%rd63];
	mad.lo.s32 	%r225, %r167, %r166, %r160;
	add.s64 	%rd64, %rd1, %rd61;
	ld.global.u32 	%r168, [%rd64];
	mad.lo.s32 	%r226, %r168, %r166, %r162;
	mul.lo.s32 	%r169, %r166, %r165;
	sub.s32 	%r227, %r164, %r169;
$L__BB3_10:
	add.s32 	%r170, %r59, -1;
	and.b32  	%r171, %r170, 3;
	setp.eq.s32 	%p8, %r171, 0;
	@%p8 bra 	$L__BB3_15;
	setp.eq.s32 	%p9, %r171, 1;
	@%p9 bra 	$L__BB3_13;
	add.s32 	%r175, %r214, -1;
	mul.wide.u32 	%rd65, %r175, 4;
	add.s64 	%rd66, %rd3, %rd65;
	ld.global.u32 	%r176, [%rd66];
	div.s32 	%r177, %r227, %r176;
	add.s64 	%rd67, %rd2, %rd65;
	ld.global.u32 	%r178, [%rd67];
	mad.lo.s32 	%r179, %r178, %r177, %r225;
	add.s64 	%rd68, %rd1, %rd65;
	ld.global.u32 	%r180, [%rd68];
	mad.lo.s32 	%r181, %r180, %r177, %r226;
	mul.lo.s32 	%r182, %r177, %r176;
	sub.s32 	%r183, %r227, %r182;
	add.s32 	%r214, %r214, -2;
	mul.wide.u32 	%rd69, %r214, 4;
	add.s64 	%rd70, %rd3, %rd69;
	ld.global.u32 	%r184, [%rd70];
	div.s32 	%r185, %r183, %r184;
	add.s64 	%rd71, %rd2, %rd69;
	ld.global.u32 	%r186, [%rd71];
	mad.lo.s32 	%r225, %r186, %r185, %r179;
	add.s64 	%rd72, %rd1, %rd69;
	ld.global.u32 	%r187, [%rd72];
	mad.lo.s32 	%r226, %r187, %r185, %r181;
	mul.lo.s32 	%r188, %r185, %r184;
	sub.s32 	%r227, %r183, %r188;
$L__BB3_13:
	and.b32  	%r189, %r59, 1;
	setp.eq.b32 	%p10, %r189, 1;
	@%p10 bra 	$L__BB3_15;
	add.s32 	%r190, %r214, -1;
	mul.wide.u32 	%rd73, %r190, 4;
	add.s64 	%rd74, %rd3, %rd73;
	ld.global.u32 	%r191, [%rd74];
	div.s32 	%r192, %r227, %r191;
	add.s64 	%rd75, %rd2, %rd73;
	ld.global.u32 	%r193, [%rd75];
	mad.lo.s32 	%r225, %r193, %r192, %r225;
	add.s64 	%rd76, %rd1, %rd73;
	ld.global.u32 	%r194, [%rd76];
	mad.lo.s32 	%r226, %r194, %r192, %r226;
	mul.lo.s32 	%r195, %r192, %r191;
	sub.s32 	%r227, %r227, %r195;
$L__BB3_15:
	add.s32 	%r196, %r227, %r225;
	add.s32 	%r197, %r227, %r226;
	mul.wide.s32 	%rd77, %r196, 8;
	add.s64 	%rd78, %rd6, %rd77;
	ld.global.f64 	%fd4, [%rd78];
	mul.wide.s32 	%rd79, %r197, 8;
	add.s64 	%rd80, %rd5, %rd79;
	ld.global.f64 	%fd5, [%rd80];
	sub.f64 	%fd6, %fd4, %fd5;
	mul.wide.s32 	%rd81, %r198, 8;
	add.s64 	%rd82, %rd4, %rd81;
	st.global.f64 	[%rd82], %fd6;
	add.s32 	%r198, %r198, %r3;
	setp.lt.s32 	%p11, %r198, %r58;
	@%p11 bra 	$L__BB3_3;
	bra.uni 	$L__BB3_17;
$L__BB3_16:
	mul.wide.s32 	%rd13, %r198, 8;
	add.s64 	%rd14, %rd6, %rd13;
	ld.global.f64 	%fd1, [%rd14];
	add.s64 	%rd15, %rd5, %rd13;
	ld.global.f64 	%fd2, [%rd15];
	sub.f64 	%fd3, %fd1, %fd2;
	add.s64 	%rd16, %rd4, %rd13;
	st.global.f64 	[%rd16], %fd3;
	add.s32 	%r198, %r198, %r3;
	setp.lt.s32 	%p3, %r198, %r58;
	@%p3 bra 	$L__BB3_16;
$L__BB3_17:
	ret;

}
	// .globl	_Z10_mul_32_17PfS_S_PiS0_S0_ii
.visible .entry _Z10_mul_32_17PfS_S_PiS0_S0_ii(
	.param .u64 .ptr .align 1 _Z10_mul_32_17PfS_S_PiS0_S0_ii_param_0,
	.param .u64 .ptr .align 1 _Z10_mul_32_17PfS_S_PiS0_S0_ii_param_1,
	.param .u64 .ptr .align 1 _Z10_mul_32_17PfS_S_PiS0_S0_ii_param_2,
	.param .u64 .ptr .align 1 _Z10_mul_32_17PfS_S_PiS0_S0_ii_param_3,
	.param .u64 .ptr .align 1 _Z10_mul_32_17PfS_S_PiS0_S0_ii_param_4,
	.param .u64 .ptr .align 1 _Z10_mul_32_17PfS_S_PiS0_S0_ii_param_5,
	.param .u32 _Z10_mul_32_17PfS_S_PiS0_S0_ii_param_6,
	.param .u32 _Z10_mul_32_17PfS_S_PiS0_S0_ii_param_7
)
{
	.reg .pred 	%p<12>;
	.reg .b32 	%r<229>;
	.reg .b32 	%f<7>;
	.reg .b64 	%rd<83>;

	ld.param.u64 	%rd7, [_Z10_mul_32_17PfS_S_PiS0_S0_ii_param_0];
	ld.param.u64 	%rd8, [_Z10_mul_32_17PfS_S_PiS0_S0_ii_param_1];
	ld.param.u64 	%rd9, [_Z10_mul_32_17PfS_S_PiS0_S0_ii_param_2];
	ld.param.u64 	%rd10, [_Z10_mul_32_17PfS_S_PiS0_S0_ii_param_3];
	ld.param.u64 	%rd11, [_Z10_mul_32_17PfS_S_PiS0_S0_ii_param_4];
	ld.param.u64 	%rd12, [_Z10_mul_32_17PfS_S_PiS0_S0_ii_param_5];
	ld.param.u32 	%r58, [_Z10_mul_32_17PfS_S_PiS0_S0_ii_param_6];
	ld.param.u32 	%r59, [_Z10_mul_32_17PfS_S_PiS0_S0_ii_param_7];
	cvta.to.global.u64 	%rd1, %rd11;
	cvta.to.global.u64 	%rd2, %rd10;
	cvta.to.global.u64 	%rd3, %rd12;
	cvta.to.global.u64 	%rd4, %rd9;
	cvta.to.global.u64 	%rd5, %rd8;
	cvta.to.global.u64 	%rd6, %rd7;
	mov.u32 	%r60, %tid.x;
	mov.u32 	%r61, %ctaid.x;
	mov.u32 	%r1, %ntid.x;
	mad.lo.s32 	%r198, %r61, %r1, %r60;
	setp.ge.s32 	%p1, %r198, %r58;
	@%p1 bra 	$L__BB4_17;
	setp.gt.s32 	%p2, %r59, 1;
	mov.u32 	%r62, %nctaid.x;
	mul.lo.s32 	%r3, %r1, %r62;
	@%p2 bra 	$L__BB4_2;
	bra.uni 	$L__BB4_16;
$L__BB4_2:
	add.s32 	%r63, %r59, -1;
	and.b32  	%r5, %r63, 7;
	add.s32 	%r4, %r5, -1;
	and.b32  	%r64, %r63, -8;
	neg.s32 	%r6, %r64;
$L__BB4_3:
	add.s32 	%r67, %r59, -2;
	setp.lt.u32 	%p4, %r67, 7;
	mov.b32 	%r226, 0;
	mov.u32 	%r214, %r59;
	mov.u32 	%r227, %r198;
	mov.u32 	%r225, %r226;
	@%p4 bra 	$L__BB4_7;
	add.s32 	%r200, %r59, -4;
	mov.b32 	%r226, 0;
	mov.u32 	%r199, %r6;
	mov.u32 	%r227, %r198;
$L__BB4_5:
	.pragma "nounroll";
	add.s32 	%r69, %r200, 3;
	mul.wide.u32 	%rd17, %r69, 4;
	add.s64 	%rd18, %rd3, %rd17;
	ld.global.u32 	%r70, [%rd18];
	div.s32 	%r71, %r227, %r70;
	add.s64 	%rd19, %rd2, %rd17;
	ld.global.u32 	%r72, [%rd19];
	mad.lo.s32 	%r73, %r72, %r71, %r225;
	add.s64 	%rd20, %rd1, %rd17;
	ld.global.u32 	%r74, [%rd20];
	mad.lo.s32 	%r75, %r74, %r71, %r226;
	mul.lo.s32 	%r76, %r71, %r70;
	sub.s32 	%r77, %r227, %r76;
	add.s32 	%r78, %r200, 2;
	mul.wide.u32 	%rd21, %r78, 4;
	add.s64 	%rd22, %rd3, %rd21;
	ld.global.u32 	%r79, [%rd22];
	div.s32 	%r80, %r77, %r79;
	add.s64 	%rd23, %rd2, %rd21;
	ld.global.u32 	%r81, [%rd23];
	mad.lo.s32 	%r82, %r81, %r80, %r73;
	add.s64 	%rd24, %rd1, %rd21;
	ld.global.u32 	%r83, [%rd24];
	mad.lo.s32 	%r84, %r83, %r80, %r75;
	mul.lo.s32 	%r85, %r80, %r79;
	sub.s32 	%r86, %r77, %r85;
	add.s32 	%r87, %r200, 1;
	mul.wide.u32 	%rd25, %r87, 4;
	add.s64 	%rd26, %rd3, %rd25;
	ld.global.u32 	%r88, [%rd26];
	div.s32 	%r89, %r86, %r88;
	add.s64 	%rd27, %rd2, %rd25;
	ld.global.u32 	%r90, [%rd27];
	mad.lo.s32 	%r91, %r90, %r89, %r82;
	add.s64 	%rd28, %rd1, %rd25;
	ld.global.u32 	%r92, [%rd28];
	mad.lo.s32 	%r93, %r92, %r89, %r84;
	mul.lo.s32 	%r94, %r89, %r88;
	sub.s32 	%r95, %r86, %r94;
	add.s32 	%r96, %r200, -4;
	mul.wide.u32 	%rd29, %r200, 4;
	add.s64 	%rd30, %rd3, %rd29;
	ld.global.u32 	%r97, [%rd30];
	div.s32 	%r98, %r95, %r97;
	add.s64 	%rd31, %rd2, %rd29;
	ld.global.u32 	%r99, [%rd31];
	mad.lo.s32 	%r100, %r99, %r98, %r91;
	add.s64 	%rd32, %rd1, %rd29;
	ld.global.u32 	%r101, [%rd32];
	mad.lo.s32 	%r102, %r101, %r98, %r93;
	mul.lo.s32 	%r103, %r98, %r97;
	sub.s32 	%r104, %r95, %r103;
	add.s32 	%r105, %r200, -1;
	mul.wide.u32 	%rd33, %r105, 4;
	add.s64 	%rd34, %rd3, %rd33;
	ld.global.u32 	%r106, [%rd34];
	div.s32 	%r107, %r104, %r106;
	add.s64 	%rd35, %rd2, %rd33;
	ld.global.u32 	%r108, [%rd35];
	mad.lo.s32 	%r109, %r108, %r107, %r100;
	add.s64 	%rd36, %rd1, %rd33;
	ld.global.u32 	%r110, [%rd36];
	mad.lo.s32 	%r111, %r110, %r107, %r102;
	mul.lo.s32 	%r112, %r107, %r106;
	sub.s32 	%r113, %r104, %r112;
	add.s32 	%r114, %r200, -2;
	mul.wide.u32 	%rd37, %r114, 4;
	add.s64 	%rd38, %rd3, %rd37;
	ld.global.u32 	%r115, [%rd38];
	div.s32 	%r116, %r113, %r115;
	add.s64 	%rd39, %rd2, %rd37;
	ld.global.u32 	%r117, [%rd39];
	mad.lo.s32 	%r118, %r117, %r116, %r109;
	add.s64 	%rd40, %rd1, %rd37;
	ld.global.u32 	%r119, [%rd40];
	mad.lo.s32 	%r120, %r119, %r116, %r111;
	mul.lo.s32 	%r121, %r116, %r115;
	sub.s32 	%r122, %r113, %r121;
	add.s32 	%r123, %r200, -3;
	mul.wide.u32 	%rd41, %r123, 4;
	add.s64 	%rd42, %rd3, %rd41;
	ld.global.u32 	%r124, [%rd42];
	div.s32 	%r125, %r122, %r124;
	add.s64 	%rd43, %rd2, %rd41;
	ld.global.u32 	%r126, [%rd43];
	mad.lo.s32 	%r127, %r126, %r125, %r118;
	add.s64 	%rd44, %rd1, %rd41;
	ld.global.u32 	%r128, [%rd44];
	mad.lo.s32 	%r129, %r128, %r125, %r120;
	mul.lo.s32 	%r130, %r125, %r124;
	sub.s32 	%r131, %r122, %r130;
	mul.wide.u32 	%rd45, %r96, 4;
	add.s64 	%rd46, %rd3, %rd45;
	ld.global.u32 	%r132, [%rd46];
	div.s32 	%r133, %r131, %r132;
	add.s64 	%rd47, %rd2, %rd45;
	ld.global.u32 	%r134, [%rd47];
	mad.lo.s32 	%r225, %r134, %r133, %r127;
	add.s64 	%rd48, %rd1, %rd45;
	ld.global.u32 	%r135, [%rd48];
	mad.lo.s32 	%r226, %r135, %r133, %r129;
	mul.lo.s32 	%r136, %r133, %r132;
	sub.s32 	%r227, %r131, %r136;
	add.s32 	%r200, %r200, -8;
	add.s32 	%r199, %r199, 8;
	setp.ne.s32 	%p5, %r199, 0;
	@%p5 bra 	$L__BB4_5;
	add.s32 	%r214, %r200, 4;
$L__BB4_7:
	setp.eq.s32 	%p6, %r5, 0;
	@%p6 bra 	$L__BB4_15;
	setp.lt.u32 	%p7, %r4, 3;
	@%p7 bra 	$L__BB4_10;
	add.s32 	%r138, %r214, -1;
	mul.wide.u32 	%rd49, %r138, 4;
	add.s64 	%rd50, %rd3, %rd49;
	ld.global.u32 	%r139, [%rd50];
	div.s32 	%r140, %r227, %r139;
	add.s64 	%rd51, %rd2, %rd49;
	ld.global.u32 	%r141, [%rd51];
	mad.lo.s32 	%r142, %r141, %r140, %r225;
	add.s64 	%rd52, %rd1, %rd49;
	ld.global.u32 	%r143, [%rd52];
	mad.lo.s32 	%r144, %r143, %r140, %r226;
	mul.lo.s32 	%r145, %r140, %r139;
	sub.s32 	%r146, %r227, %r145;
	add.s32 	%r147, %r214, -2;
	mul.wide.u32 	%rd53, %r147, 4;
	add.s64 	%rd54, %rd3, %rd53;
	ld.global.u32 	%r148, [%rd54];
	div.s32 	%r149, %r146, %r148;
	add.s64 	%rd55, %rd2, %rd53;
	ld.global.u32 	%r150, [%rd55];
	mad.lo.s32 	%r151, %r150, %r149, %r142;
	add.s64 	%rd56, %rd1, %rd53;
	ld.global.u32 	%r152, [%rd56];
	mad.lo.s32 	%r153, %r152, %r149, %r144;
	mul.lo.s32 	%r154, %r149, %r148;
	sub.s32 	%r155, %r146, %r154;
	add.s32 	%r156, %r214, -3;
	mul.wide.u32 	%rd57, %r156, 4;
	add.s64 	%rd58, %rd3, %rd57;
	ld.global.u32 	%r157, [%rd58];
	div.s32 	%r158, %r155, %r157;
	add.s64 	%rd59, %rd2, %rd57;
	ld.global.u32 	%r159, [%rd59];
	mad.lo.s32 	%r160, %r159, %r158, %r151;
	add.s64 	%rd60, %rd1, %rd57;
	ld.global.u32 	%r161, [%rd60];
	mad.lo.s32 	%r162, %r161, %r158, %r153;
	mul.lo.s32 	%r163, %r158, %r157;
	sub.s32 	%r164, %r155, %r163;
	add.s32 	%r214, %r214, -4;
	mul.wide.u32 	%rd61, %r214, 4;
	add.s64 	%rd62, %rd3, %rd61;
	ld.global.u32 	%r165, [%rd62];
	div.s32 	%r166, %r164, %r165;
	add.s64 	%rd63, %rd2, %rd61;
	ld.global.u32 	%r167, [%rd63];
	mad.lo.s32 	%r225, %r167, %r166, %r160;
	add.s64 	%rd64, %rd1, %rd61;
	ld.global.u32 	%r168, [%rd64];
	mad.lo.s32 	%r226, %r168, %r166, %r162;
	mul.lo.s32 	%r169, %r166, %r165;
	sub.s32 	%r227, %r164, %r169;
$L__BB4_10:
	add.s32 	%r170, %r59, -1;
	and.b32  	%r171, %r170, 3;
	setp.eq.s32 	%p8, %r171, 0;
	@%p8 bra 	$L__BB4_15;
	setp.eq.s32 	%p9, %r171, 1;
	@%p9 bra 	$L__BB4_13;
	add.s32 	%r175, %r214, -1;
	mul.wide.u32 	%rd65, %r175, 4;
	add.s64 	%rd66, %rd3, %rd65;
	ld.global.u32 	%r176, [%rd66];
	div.s32 	%r177, %r227, %r176;
	add.s64 	%rd67, %rd2, %rd65;
	ld.global.u32 	%r178, [%rd67];
	mad.lo.s32 	%r179, %r178, %r177, %r225;
	add.s64 	%rd68, %rd1, %rd65;
	ld.global.u32 	%r180, [%rd68];
	mad.lo.s32 	%r181, %r180, %r177, %r226;
	mul.lo.s32 	%r182, %r177, %r176;
	sub.s32 	%r183, %r227, %r182;
	add.s32 	%r214, %r214, -2;
	mul.wide.u32 	%rd69, %r214, 4;
	add.s64 	%rd70, %rd3, %rd69;
	ld.global.u32 	%r184, [%rd70];
	div.s32 	%r185, %r183, %r184;
	add.s64 	%rd71, %rd2, %rd69;
	ld.global.u32 	%r186, [%rd71];
	mad.lo.s32 	%r225, %r186, %r185, %r179;
	add.s64 	%rd72, %rd1, %rd69;
	ld.global.u32 	%r187, [%rd72];
	mad.lo.s32 	%r226, %r187, %r185, %r181;
	mul.lo.s32 	%r188, %r185, %r184;
	sub.s32 	%r227, %r183, %r188;
$L__BB4_13:
	and.b32  	%r189, %r59, 1;
	setp.eq.b32 	%p10, %r189, 1;
	@%p10 bra 	$L__BB4_15;
	add.s32 	%r190, %r214, -1;
	mul.wide.u32 	%rd73, %r190, 4;
	add.s64 	%rd74, %rd3, %rd73;
	ld.global.u32 	%r191, [%rd74];
	div.s32 	%r192, %r227, %r191;
	add.s64 	%rd75, %rd2, %rd73;
	ld.global.u32 	%r193, [%rd75];
	mad.lo.s32 	%r225, %r193, %r192, %r225;
	add.s64 	%rd76, %rd1, %rd73;
	ld.global.u32 	%r194, [%rd76];
	mad.lo.s32 	%r226, %r194, %r192, %r226;
	mul.lo.s32 	%r195, %r192, %r191;
	sub.s32 	%r227, %r227, %r195;
$L__BB4_15:
	add.s32 	%r196, %r227, %r225;
	add.s32 	%r197, %r227, %r226;
	mul.wide.s32 	%rd77, %r196, 4;
	add.s64 	%rd78, %rd6, %rd77;
	ld.global.f32 	%f4, [%rd78];
	mul.wide.s32 	%rd79, %r197, 4;
	add.s64 	%rd80, %rd5, %rd79;
	ld.global.f32 	%f5, [%rd80];
	mul.f32 	%f6, %f4, %f5;
	mul.wide.s32 	%rd81, %r198, 4;
	add.s64 	%rd82, %rd4, %rd81;
	st.global.f32 	[%rd82], %f6;
	add.s32 	%r198, %r198, %r3;
	setp.lt.s32 	%p11, %r198, %r58;
	@%p11 bra 	$L__BB4_3;
	bra.uni 	$L__BB4_17;
$L__BB4_16:
	mul.wide.s32 	%rd13, %r198, 4;
	add.s64 	%rd14, %rd6, %rd13;
	ld.global.f32 	%f1, [%rd14];
	add.s64 	%rd15, %rd5, %rd13;
	ld.global.f32 	%f2, [%rd15];
	mul.f32 	%f3, %f1, %f2;
	add.s64 	%rd16, %rd4, %rd13;
	st.global.f32 	[%rd16], %f3;
	add.s32 	%r198, %r198, %r3;
	setp.lt.s32 	%p3, %r198, %r58;
	@%p3 bra 	$L__BB4_16;
$L__BB4_17:
	ret;

}
	// .globl	_Z10_mul_64_17PdS_S_PiS0_S0_ii
.visible .entry _Z10_mul_64_17PdS_S_PiS0_S0_ii(
	.param .u64 .ptr .align 1 _Z10_mul_64_17PdS_S_PiS0_S0_ii_param_0,
	.param .u64 .ptr .align 1 _Z10_mul_64_17PdS_S_PiS0_S0_ii_param_1,
	.param .u64 .ptr .align 1 _Z10_mul_64_17PdS_S_PiS0_S0_ii_param_2,
	.param .u64 .ptr .align 1 _Z10_mul_64_17PdS_S_PiS0_S0_ii_param_3,
	.param .u64 .ptr .align 1 _Z10_mul_64_17PdS_S_PiS0_S0_ii_param_4,
	.param .u64 .ptr .align 1 _Z10_mul_64_17PdS_S_PiS0_S0_ii_param_5,
	.param .u32 _Z10_mul_64_17PdS_S_PiS0_S0_ii_param_6,
	.param .u32 _Z10_mul_64_17PdS_S_PiS0_S0_ii_param_7
)
{
	.reg .pred 	%p<12>;
	.reg .b32 	%r<229>;
	.reg .b64 	%rd<83>;
	.reg .b64 	%fd<7>;

	ld.param.u64 	%rd7, [_Z10_mul_64_17PdS_S_PiS0_S0_ii_param_0];
	ld.param.u64 	%rd8, [_Z10_mul_64_17PdS_S_PiS0_S0_ii_param_1];
	ld.param.u64 	%rd9, [_Z10_mul_64_17PdS_S_PiS0_S0_ii_param_2];
	ld.param.u64 	%rd10, [_Z10_mul_64_17PdS_S_PiS0_S0_ii_param_3];
	ld.param.u64 	%rd11, [_Z10_mul_64_17PdS_S_PiS0_S0_ii_param_4];
	ld.param.u64 	%rd12, [_Z10_mul_64_17PdS_S_PiS0_S0_ii_param_5];
	ld.param.u32 	%r58, [_Z10_mul_64_17PdS_S_PiS0_S0_ii_param_6];
	ld.param.u32 	%r59, [_Z10_mul_64_17PdS_S_PiS0_S0_ii_param_7];
	cvta.to.global.u64 	%rd1, %rd11;
	cvta.to.global.u64 	%rd2, %rd10;
	cvta.to.global.u64 	%rd3, %rd12;
	cvta.to.global.u64 	%rd4, %rd9;
	cvta.to.global.u64 	%rd5, %rd8;
	cvta.to.global.u64 	%rd6, %rd7;
	mov.u32 	%r60, %tid.x;
	mov.u32 	%r61, %ctaid.x;
	mov.u32 	%r1, %ntid.x;
	mad.lo.s32 	%r198, %r61, %r1, %r60;
	setp.ge.s32 	%p1, %r198, %r58;
	@%p1 bra 	$L__BB5_17;
	setp.gt.s32 	%p2, %r59, 1;
	mov.u32 	%r62, %nctaid.x;
	mul.lo.s32 	%r3, %r1, %r62;
	@%p2 bra 	$L__BB5_2;
	bra.uni 	$L__BB5_16;
$L__BB5_2:
	add.s32 	%r63, %r59, -1;
	and.b32  	%r5, %r63, 7;
	add.s32 	%r4, %r5, -1;
	and.b32  	%r64, %r63, -8;
	neg.s32 	%r6, %r64;
$L__BB5_3:
	add.s32 	%r67, %r59, -2;
	setp.lt.u32 	%p4, %r67, 7;
	mov.b32 	%r226, 0;
	mov.u32 	%r214, %r59;
	mov.u32 	%r227, %r198;
	mov.u32 	%r225, %r226;
	@%p4 bra 	$L__BB5_7;
	add.s32 	%r200, %r59, -4;
	mov.b32 	%r226, 0;
	mov.u32 	%r199, %r6;
	mov.u32 	%r227, %r198;
$L__BB5_5:
	.pragma "nounroll";
	add.s32 	%r69, %r200, 3;
	mul.wide.u32 	%rd17, %r69, 4;
	add.s64 	%rd18, %rd3, %rd17;
	ld.global.u32 	%r70, [%rd18];
	div.s32 	%r71, %r227, %r70;
	add.s64 	%rd19, %rd2, %rd17;
	ld.global.u32 	%r72, [%rd19];
	mad.lo.s32 	%r73, %r72, %r71, %r225;
	add.s64 	%rd20, %rd1, %rd17;
	ld.global.u32 	%r74, [%rd20];
	mad.lo.s32 	%r75, %r74, %r71, %r226;
	mul.lo.s32 	%r76, %r71, %r70;
	sub.s32 	%r77, %r227, %r76;
	add.s32 	%r78, %r200, 2;
	mul.wide.u32 	%rd21, %r78, 4;
	add.s64 	%rd22, %rd3, %rd21;
	ld.global.u32 	%r79, [%rd22];
	div.s32 	%r80, %r77, %r79;
	add.s64 	%rd23, %rd2, %rd21;
	ld.global.u32 	%r81, [%rd23];
	mad.lo.s32 	%r82, %r81, %r80, %r73;
	add.s64 	%rd24, %rd1, %rd21;
	ld.global.u32 	%r83, [%rd24];
	mad.lo.s32 	%r84, %r83, %r80, %r75;
	mul.lo.s32 	%r85, %r80, %r79;
	sub.s32 	%r86, %r77, %r85;
	add.s32 	%r87, %r200, 1;
	mul.wide.u32 	%rd25, %r87, 4;
	add.s64 	%rd26, %rd3, %rd25;
	ld.global.u32 	%r88, [%rd26];
	div.s32 	%r89, %r86, %r88;
	add.s64 	%rd27, %rd2, %rd25;
	ld.global.u32 	%r90, [%rd27];
	mad.lo.s32 	%r91, %r90, %r89, %r82;
	add.s64 	%rd28, %rd1, %rd25;
	ld.global.u32 	%r92, [%rd28];
	mad.lo.s32 	%r93, %r92, %r89, %r84;
	mul.lo.s32 	%r94, %r89, %r88;
	sub.s32 	%r95, %r86, %r94;
	add.s32 	%r96, %r200, -4;
	mul.wide.u32 	%rd29, %r200, 4;
	add.s64 	%rd30, %rd3, %rd29;
	ld.global.u32 	%r97, [%rd30];
	div.s32 	%r98, %r95, %r97;
	add.s64 	%rd31, %rd2, %rd29;
	ld.global.u32 	%r99, [%rd31];
	mad.lo.s32 	%r100, %r99, %r98, %r91;
	add.s64 	%rd32, %rd1, %rd29;
	ld.global.u32 	%r101, [%rd32];
	mad.lo.s32 	%r102, %r101, %r98, %r93;
	mul.lo.s32 	%r103, %r98, %r97;
	sub.s32 	%r104, %r95, %r103;
	add.s32 	%r105, %r200, -1;
	mul.wide.u32 	%rd33, %r105, 4;
	add.s64 	%rd34, %rd3, %rd33;
	ld.global.u32 	%r106, [%rd34];
	div.s32 	%r107, %r104, %r106;
	add.s64 	%rd35, %rd2, %rd33;
	ld.global.u32 	%r108, [%rd35];
	mad.lo.s32 	%r109, %r108, %r107, %r100;
	add.s64 	%rd36, %rd1, %rd33;
	ld.global.u32 	%r110, [%rd36];
	mad.lo.s32 	%r111, %r110, %r107, %r102;
	mul.lo.s32 	%r112, %r107, %r106;
	sub.s32 	%r113, %r104, %r112;
	add.s32 	%r114, %r200, -2;
	mul.wide.u32 	%rd37, %r114, 4;
	add.s64 	%rd38, %rd3, %rd37;
	ld.global.u32 	%r115, [%rd38];
	div.s32 	%r116, %r113, %r115;
	add.s64 	%rd39, %rd2, %rd37;
	ld.global.u32 	%r117, [%rd39];
	mad.lo.s32 	%r118, %r117, %r116, %r109;
	add.s64 	%rd40, %rd1, %rd37;
	ld.global.u32 	%r119, [%rd40];
	mad.lo.s32 	%r120, %r119, %r116, %r111;
	mul.lo.s32 	%r121, %r116, %r115;
	sub.s32 	%r122, %r113, %r121;
	add.s32 	%r123, %r200, -3;
	mul.wide.u32 	%rd41, %r123, 4;
	add.s64 	%rd42, %rd3, %rd41;
	ld.global.u32 	%r124, [%rd42];
	div.s32 	%r125, %r122, %r124;
	add.s64 	%rd43, %rd2, %rd41;
	ld.global.u32 	%r126, [%rd43];
	mad.lo.s32 	%r127, %r126, %r125, %r118;
	add.s64 	%rd44, %rd1, %rd41;
	ld.global.u32 	%r128, [%rd44];
	mad.lo.s32 	%r129, %r128, %r125, %r120;
	mul.lo.s32 	%r130, %r125, %r124;
	sub.s32 	%r131, %r122, %r130;
	mul.wide.u32 	%rd45, %r96, 4;
	add.s64 	%rd46, %rd3, %rd45;
	ld.global.u32 	%r132, [%rd46];
	div.s32 	%r133, %r131, %r132;
	add.s64 	%rd47, %rd2, %rd45;
	ld.global.u32 	%r134, [%rd47];
	mad.lo.s32 	%r225, %r134, %r133, %r127;
	add.s64 	%rd48, %rd1, %rd45;
	ld.global.u32 	%r135, [%rd48];
	mad.lo.s32 	%r226, %r135, %r133, %r129;
	mul.lo.s32 	%r136, %r133, %r132;
	sub.s32 	%r227, %r131, %r136;
	add.s32 	%r200, %r200, -8;
	add.s32 	%r199, %r199, 8;
	setp.ne.s32 	%p5, %r199, 0;
	@%p5 bra 	$L__BB5_5;
	add.s32 	%r214, %r200, 4;
$L__BB5_7:
	setp.eq.s32 	%p6, %r5, 0;
	@%p6 bra 	$L__BB5_15;
	setp.lt.u32 	%p7, %r4, 3;
	@%p7 bra 	$L__BB5_10;
	add.s32 	%r138, %r214, -1;
	mul.wide.u32 	%rd49, %r138, 4;
	add.s64 	%rd50, %rd3, %rd49;
	ld.global.u32 	%r139, [%rd50];
	div.s32 	%r140, %r227, %r139;
	add.s64 	%rd51, %rd2, %rd49;
	ld.global.u32 	%r141, [%rd51];
	mad.lo.s32 	%r142, %r141, %r140, %r225;
	add.s64 	%rd52, %rd1, %rd49;
	ld.global.u32 	%r143, [%rd52];
	mad.lo.s32 	%r144, %r143, %r140, %r226;
	mul.lo.s32 	%r145, %r140, %r139;
	sub.s32 	%r146, %r227, %r145;
	add.s32 	%r147, %r214, -2;
	mul.wide.u32 	%rd53, %r147, 4;
	add.s64 	%rd54, %rd3, %rd53;
	ld.global.u32 	%r148, [%rd54];
	div.s32 	%r149, %r146, %r148;
	add.s64 	%rd55, %rd2, %rd53;
	ld.global.u32 	%r150, [%rd55];
	mad.lo.s32 	%r151, %r150, %r149, %r142;
	add.s64 	%rd56, %rd1, %rd53;
	ld.global.u32 	%r152, [%rd56];
	mad.lo.s32 	%r153, %r152, %r149, %r144;
	mul.lo.s32 	%r154, %r149, %r148;
	sub.s32 	%r155, %r146, %r154;
	add.s32 	%r156, %r214, -3;
	mul.wide.u32 	%rd57, %r156, 4;
	add.s64 	%rd58, %rd3, %rd57;
	ld.global.u32 	%r157, [%rd58];
	div.s32 	%r158, %r155, %r157;
	add.s64 	%rd59, %rd2, %rd57;
	ld.global.u32 	%r159, [%rd59];
	mad.lo.s32 	%r160, %r159, %r158, %r151;
	add.s64 	%rd60, %rd1, %rd57;
	ld.global.u32 	%r161, [%rd60];
	mad.lo.s32 	%r162, %r161, %r158, %r153;
	mul.lo.s32 	%r163, %r158, %r157;
	sub.s32 	%r164, %r155, %r163;
	add.s32 	%r214, %r214, -4;
	mul.wide.u32 	%rd61, %r214, 4;
	add.s64 	%rd62, %rd3, %rd61;
	ld.global.u32 	%r165, [%rd62];
	div.s32 	%r166, %r164, %r165;
	add.s64 	%rd63, %rd2, %rd61;
	ld.global.u32 	%r167, [%rd63];
	mad.lo.s32 	%r225, %r167, %r166, %r160;
	add.s64 	%rd64, %rd1, %rd61;
	ld.global.u32 	%r168, [%rd64];
	mad.lo.s32 	%r226, %r168, %r166, %r162;
	mul.lo.s32 	%r169, %r166, %r165;
	sub.s32 	%r227, %r164, %r169;
$L__BB5_10:
	add.s32 	%r170, %r59, -1;
	and.b32  	%r171, %r170, 3;
	setp.eq.s32 	%p8, %r171, 0;
	@%p8 bra 	$L__BB5_15;
	setp.eq.s32 	%p9, %r171, 1;
	@%p9 bra 	$L__BB5_13;
	add.s32 	%r175, %r214, -1;
	mul.wide.u32 	%rd65, %r175, 4;
	add.s64 	%rd66, %rd3, %rd65;
	ld.global.u32 	%r176, [%rd66];
	div.s32 	%r177, %r227, %r176;
	add.s64 	%rd67, %rd2, %rd65;
	ld.global.u32 	%r178, [%rd67];
	mad.lo.s32 	%r179, %r178, %r177, %r225;
	add.s64 	%rd68, %rd1, %rd65;
	ld.global.u32 	%r180, [%rd68];
	mad.lo.s32 	%r181, %r180, %r177, %r226;
	mul.lo.s32 	%r182, %r177, %r176;
	sub.s32 	%r183, %r227, %r182;
	add.s32 	%r214, %r214, -2;
	mul.wide.u32 	%rd69, %r214, 4;
	add.s64 	%rd70, %rd3, %rd69;
	ld.global.u32 	%r184, [%rd70];
	div.s32 	%r185, %r183, %r184;
	add.s64 	%rd71, %rd2, %rd69;
	ld.global.u32 	%r186, [%rd71];
	mad.lo.s32 	%r225, %r186, %r185, %r179;
	add.s64 	%rd72, %rd1, %rd69;
	ld.global.u32 	%r187, [%rd72];
	mad.lo.s32 	%r226, %r187, %r185, %r181;
	mul.lo.s32 	%r188, %r185, %r184;
	sub.s32 	%r227, %r183, %r188;
$L__BB5_13:
	and.b32  	%r189, %r59, 1;
	setp.eq.b32 	%p10, %r189, 1;
	@%p10 bra 	$L__BB5_15;
	add.s32 	%r190, %r214, -1;
	mul.wide.u32 	%rd73, %r190, 4;
	add.s64 	%rd74, %rd3, %rd73;
	ld.global.u32 	%r191, [%rd74];
	div.s32 	%r192, %r227, %r191;
	add.s64 	%rd75, %rd2, %rd73;
	ld.global.u32 	%r193, [%rd75];
	mad.lo.s32 	%r225, %r193, %r192, %r225;
	add.s64 	%rd76, %rd1, %rd73;
	ld.global.u32 	%r194, [%rd76];
	mad.lo.s32 	%r226, %r194, %r192, %r226;
	mul.lo.s32 	%r195, %r192, %r191;
	sub.s32 	%r227, %r227, %r195;
$L__BB5_15:
	add.s32 	%r196, %r227, %r225;
	add.s32 	%r197, %r227, %r226;
	mul.wide.s32 	%rd77, %r196, 8;
	add.s64 	%rd78, %rd6, %rd77;
	ld.global.f64 	%fd4, [%rd78];
	mul.wide.s32 	%rd79, %r197, 8;
	add.s64 	%rd80, %rd5, %rd79;
	ld.global.f64 	%fd5, [%rd80];
	mul.f64 	%fd6, %fd4, %fd5;
	mul.wide.s32 	%rd81, %r198, 8;
	add.s64 	%rd82, %rd4, %rd81;
	st.global.f64 	[%rd82], %fd6;
	add.s32 	%r198, %r198, %r3;
	setp.lt.s32 	%p11, %r198, %r58;
	@%p11 bra 	$L__BB5_3;
	bra.uni 	$L__BB5_17;
$L__BB5_16:
	mul.wide.s32 	%rd13, %r198, 8;
	add.s64 	%rd14, %rd6, %rd13;
	ld.global.f64 	%fd1, [%rd14];
	add.s64 	%rd15, %rd5, %rd13;
	ld.global.f64 	%fd2, [%rd15];
	mul.f64 	%fd3, %fd1, %fd2;
	add.s64 	%rd16, %rd4, %rd13;
	st.global.f64 	[%rd16], %fd3;
	add.s32 	%r198, %r198, %r3;
	setp.lt.s32 	%p3, %r198, %r58;
	@%p3 bra 	$L__BB5_16;
$L__BB5_17:
	ret;

}
	// .globl	_Z10_div_32_17PfS_S_PiS0_S0_ii
.visible .entry _Z10_div_32_17PfS_S_PiS0_S0_ii(
	.param .u64 .ptr .align 1 _Z10_div_32_17PfS_S_PiS0_S0_ii_param_0,
	.param .u64 .ptr .align 1 _Z10_div_32_17PfS_S_PiS0_S0_ii_param_1,
	.param .u64 .ptr .align 1 _Z10_div_32_17PfS_S_PiS0_S0_ii_param_2,
	.param .u64 .ptr .align 1 _Z10_div_32_17PfS_S_PiS0_S0_ii_param_3,
	.param .u64 .ptr .align 1 _Z10_div_32_17PfS_S_PiS0_S0_ii_param_4,
	.param .u64 .ptr .align 1 _Z10_div_32_17PfS_S_PiS0_S0_ii_param_5,
	.param .u32 _Z10_div_32_17PfS_S_PiS0_S0_ii_param_6,
	.param .u32 _Z10_div_32_17PfS_S_PiS0_S0_ii_param_7
)
{
	.reg .pred 	%p<12>;
	.reg .b32 	%r<229>;
	.reg .b32 	%f<7>;
	.reg .b64 	%rd<83>;

	ld.param.u64 	%rd7, [_Z10_div_32_17PfS_S_PiS0_S0_ii_param_0];
	ld.param.u64 	%rd8, [_Z10_div_32_17PfS_S_PiS0_S0_ii_param_1];
	ld.param.u64 	%rd9, [_Z10_div_32_17PfS_S_PiS0_S0_ii_param_2];
	ld.param.u64 	%rd10, [_Z10_div_32_17PfS_S_PiS0_S0_ii_param_3];
	ld.param.u64 	%rd11, [_Z10_div_32_17PfS_S_PiS0_S0_ii_param_4];
	ld.param.u64 	%rd12, [_Z10_div_32_17PfS_S_PiS0_S0_ii_param_5];
	ld.param.u32 	%r58, [_Z10_div_32_17PfS_S_PiS0_S0_ii_param_6];
	ld.param.u32 	%r59, [_Z10_div_32_17PfS_S_PiS0_S0_ii_param_7];
	cvta.to.global.u64 	%rd1, %rd11;
	cvta.to.global.u64 	%rd2, %rd10;
	cvta.to.global.u64 	%rd3, %rd12;
	cvta.to.global.u64 	%rd4, %rd9;
	cvta.to.global.u64 	%rd5, %rd8;
	cvta.to.global.u64 	%rd6, %rd7;
	mov.u32 	%r60, %tid.x;
	mov.u32 	%r61, %ctaid.x;
	mov.u32 	%r1, %ntid.x;
	mad.lo.s32 	%r198, %r61, %r1, %r60;
	setp.ge.s32 	%p1, %r198, %r58;
	@%p1 bra 	$L__BB6_17;
	setp.gt.s32 	%p2, %r59, 1;
	mov.u32 	%r62, %nctaid.x;
	mul.lo.s32 	%r3, %r1, %r62;
	@%p2 bra 	$L__BB6_2;
	bra.uni 	$L__BB6_16;
$L__BB6_2:
	add.s32 	%r63, %r59, -1;
	and.b32  	%r5, %r63, 7;
	add.s32 	%r4, %r5, -1;
	and.b32  	%r64, %r63, -8;
	neg.s32 	%r6, %r64;
$L__BB6_3:
	add.s32 	%r67, %r59, -2;
	setp.lt.u32 	%p4, %r67, 7;
	mov.b32 	%r226, 0;
	mov.u32 	%r214, %r59;
	mov.u32 	%r227, %r198;
	mov.u32 	%r225, %r226;
	@%p4 bra 	$L__BB6_7;
	add.s32 	%r200, %r59, -4;
	mov.b32 	%r226, 0;
	mov.u32 	%r199, %r6;
	mov.u32 	%r227, %r198;
$L__BB6_5:
	.pragma "nounroll";
	add.s32 	%r69, %r200, 3;
	mul.wide.u32 	%rd17, %r69, 4;
	add.s64 	%rd18, %rd3, %rd17;
	ld.global.u32 	%r70, [%rd18];
	div.s32 	%r71, %r227, %r70;
	add.s64 	%rd19, %rd2, %rd17;
	ld.global.u32 	%r72, [%rd19];
	mad.lo.s32 	%r73, %r72, %r71, %r225;
	add.s64 	%rd20, %rd1, %rd17;
	ld.global.u32 	%r74, [%rd20];
	mad.lo.s32 	%r75, %r74, %r71, %r226;
	mul.lo.s32 	%r76, %r71, %r70;
	sub.s32 	%r77, %r227, %r76;
	add.s32 	%r78, %r200, 2;
	mul.wide.u32 	%rd21, %r78, 4;
	add.s64 	%rd22, %rd3, %rd21;
	ld.global.u32 	%r79, [%rd22];
	div.s32 	%r80, %r77, %r79;
	add.s64 	%rd23, %rd2, %rd21;
	ld.global.u32 	%r81, [%rd23];
	mad.lo.s32 	%r82, %r81, %r80, %r73;
	add.s64 	%rd24, %rd1, %rd21;
	ld.global.u32 	%r83, [%rd24];
	mad.lo.s32 	%r84, %r83, %r80, %r75;
	mul.lo.s32 	%r85, %r80, %r79;
	sub.s32 	%r86, %r77, %r85;
	add.s32 	%r87, %r200, 1;
	mul.wide.u32 	%rd25, %r87, 4;
	add.s64 	%rd26, %rd3, %rd25;
	ld.global.u32 	%r88, [%rd26];
	div.s32 	%r89, %r86, %r88;
	add.s64 	%rd27, %rd2, %rd25;
	ld.global.u32 	%r90, [%rd27];
	mad.lo.s32 	%r91, %r90, %r89, %r82;
	add.s64 	%rd28, %rd1, %rd25;
	ld.global.u32 	%r92, [%rd28];
	mad.lo.s32 	%r93, %r92, %r89, %r84;
	mul.lo.s32 	%r94, %r89, %r88;
	sub.s32 	%r95, %r86, %r94;
	add.s32 	%r96, %r200, -4;
	mul.wide.u32 	%rd29, %r200, 4;
	add.s64 	%rd30, %rd3, %rd29;
	ld.global.u32 	%r97, [%rd30];
	div.s32 	%r98, %r95, %r97;
	add.s64 	%rd31, %rd2, %rd29;
	ld.global.u32 	%r99, [%rd31];
	mad.lo.s32 	%r100, %r99, %r98, %r91;
	add.s64 	%rd32, %rd1, %rd29;
	ld.global.u32 	%r101, [%rd32];
	mad.lo.s32 	%r102, %r101, %r98, %r93;
	mul.lo.s32 	%r103, %r98, %r97;
	sub.s32 	%r104, %r95, %r103;
	add.s32 	%r105, %r200, -1;
	mul.wide.u32 	%rd33, %r105, 4;
	add.s64 	%rd34, %rd3, %rd33;
	ld.global.u32 	%r106, [%rd34];
	div.s32 	%r107, %r104, %r106;
	add.s64 	%rd35, %rd2, %rd33;
	ld.global.u32 	%r108, [%rd35];
	mad.lo.s32 	%r109, %r108, %r107, %r100;
	add.s64 	%rd36, %rd1, %rd33;
	ld.global.u32 	%r110, [%rd36];
	mad.lo.s32 	%r111, %r110, %r107, %r102;
	mul.lo.s32 	%r112, %r107, %r106;
	sub.s32 	%r113, %r104, %r112;
	add.s32 	%r114, %r200, -2;
	mul.wide.u32 	%rd37, %r114, 4;
	add.s64 	%rd38, %rd3, %rd37;
	ld.global.u32 	%r115, [%rd38];
	div.s32 	%r116, %r113, %r115;
	add.s64 	%rd39, %rd2, %rd37;
	ld.global.u32 	%r117, [%rd39];
	mad.lo.s32 	%r118, %r117, %r116, %r109;
	add.s64 	%rd40, %rd1, %rd37;
	ld.global.u32 	%r119, [%rd40];
	mad.lo.s32 	%r120, %r119, %r116, %r111;
	mul.lo.s32 	%r121, %r116, %r115;
	sub.s32 	%r122, %r113, %r121;
	add.s32 	%r123, %r200, -3;
	mul.wide.u32 	%rd41, %r123, 4;
	add.s64 	%rd42, %rd3, %rd41;
	ld.global.u32 	%r124, [%rd42];
	div.s32 	%r125, %r122, %r124;
	add.s64 	%rd43, %rd2, %rd41;
	ld.global.u32 	%r126, [%rd43];
	mad.lo.s32 	%r127, %r126, %r125, %r118;
	add.s64 	%rd44, %rd1, %rd41;
	ld.global.u32 	%r128, [%rd44];
	mad.lo.s32 	%r129, %r128, %r125, %r120;
	mul.lo.s32 	%r130, %r125, %r124;
	sub.s32 	%r131, %r122, %r130;
	mul.wide.u32 	%rd45, %r96, 4;
	add.s64 	%rd46, %rd3, %rd45;
	ld.global.u32 	%r132, [%rd46];
	div.s32 	%r133, %r131, %r132;
	add.s64 	%rd47, %rd2, %rd45;
	ld.global.u32 	%r134, [%rd47];
	mad.lo.s32 	%r225, %r134, %r133, %r127;
	add.s64 	%rd48, %rd1, %rd45;
	ld.global.u32 	%r135, [%rd48];
	mad.lo.s32 	%r226, %r135, %r133, %r129;
	mul.lo.s32 	%r136, %r133, %r132;
	sub.s32 	%r227, %r131, %r136;
	add.s32 	%r200, %r200, -8;
	add.s32 	%r199, %r199, 8;
	setp.ne.s32 	%p5, %r199, 0;
	@%p5 bra 	$L__BB6_5;
	add.s32 	%r214, %r200, 4;
$L__BB6_7:
	setp.eq.s32 	%p6, %r5, 0;
	@%p6 bra 	$L__BB6_15;
	setp.lt.u32 	%p7, %r4, 3;
	@%p7 bra 	$L__BB6_10;
	add.s32 	%r138, %r214, -1;
	mul.wide.u32 	%rd49, %r138, 4;
	add.s64 	%rd50, %rd3, %rd49;
	ld.global.u32 	%r139, [%rd50];
	div.s32 	%r140, %r227, %r139;
	add.s64 	%rd51, %rd2, %rd49;
	ld.global.u32 	%r141, [%rd51];
	mad.lo.s32 	%r142, %r141, %r140, %r225;
	add.s64 	%rd52, %rd1, %rd49;
	ld.global.u32 	%r143, [%rd52];
	mad.lo.s32 	%r144, %r143, %r140, %r226;
	mul.lo.s32 	%r145, %r140, %r139;
	sub.s32 	%r146, %r227, %r145;
	add.s32 	%r147, %r214, -2;
	mul.wide.u32 	%rd53, %r147, 4;
	add.s64 	%rd54, %rd3, %rd53;
	ld.global.u32 	%r148, [%rd54];
	div.s32 	%r149, %r146, %r148;
	add.s64 	%rd55, %rd2, %rd53;
	ld.global.u32 	%r150, [%rd55];
	mad.lo.s32 	%r151, %r150, %r149, %r142;
	add.s64 	%rd56, %rd1, %rd53;
	ld.global.u32 	%r152, [%rd56];
	mad.lo.s32 	%r153, %r152, %r149, %r144;
	mul.lo.s32 	%r154, %r149, %r148;
	sub.s32 	%r155, %r146, %r154;
	add.s32 	%r156, %r214, -3;
	mul.wide.u32 	%rd57, %r156, 4;
	add.s64 	%rd58, %rd3, %rd57;
	ld.global.u32 	%r157, [%rd58];
	div.s32 	%r158, %r155, %r157;
	add.s64 	%rd59, %rd2, %rd57;
	ld.global.u32 	%r159, [%rd59];
	mad.lo.s32 	%r160, %r159, %r158, %r151;
	add.s64 	%rd60, %rd1, %rd57;
	ld.global.u32 	%r161, [%rd60];
	mad.lo.s32 	%r162, %r161, %r158, %r153;
	mul.lo.s32 	%r163, %r158, %r157;
	sub.s32 	%r164, %r155, %r163;
	add.s32 	%r214, %r214, -4;
	mul.wide.u32 	%rd61, %r214, 4;
	add.s64 	%rd62, %rd3, %rd61;
	ld.global.u32 	%r165, [%rd62];
	div.s32 	%r166, %r164, %r165;
	add.s64 	%rd63, %rd2, %rd61;
	ld.global.u32 	%r167, [%rd63];
	mad.lo.s32 	%r225, %r167, %r166, %r160;
	add.s64 	%rd64, %rd1, %rd61;
	ld.global.u32 	%r168, [%rd64];
	mad.lo.s32 	%r226, %r168, %r166, %r162;
	mul.lo.s32 	%r169, %r166, %r165;
	sub.s32 	%r227, %r164, %r169;
$L__BB6_10:
	add.s32 	%r170, %r59, -1;
	and.b32  	%r171, %r170, 3;
	setp.eq.s32 	%p8, %r171, 0;
	@%p8 bra 	$L__BB6_15;
	setp.eq.s32 	%p9, %r171, 1;
	@%p9 bra 	$L__BB6_13;
	add.s32 	%r175, %r214, -1;
	mul.wide.u32 	%rd65, %r175, 4;
	add.s64 	%rd66, %rd3, %rd65;
	ld.global.u32 	%r176, [%rd66];
	div.s32 	%r177, %r227, %r176;
	add.s64 	%rd67, %rd2, %rd65;
	ld.global.u32 	%r178, [%rd67];
	mad.lo.s32 	%r179, %r178, %r177, %r225;
	add.s64 	%rd68, %rd1, %rd65;
	ld.global.u32 	%r180, [%rd68];
	mad.lo.s32 	%r181, %r180, %r177, %r226;
	mul.lo.s32 	%r182, %r177, %r176;
	sub.s32 	%r183, %r227, %r182;
	add.s32 	%r214, %r214, -2;
	mul.wide.u32 	%rd69, %r214, 4;
	add.s64 	%rd70, %rd3, %rd69;
	ld.global.u32 	%r184, [%rd70];
	div.s32 	%r185, %r183, %r184;
	add.s64 	%rd71, %rd2, %rd69;
	ld.global.u32 	%r186, [%rd71];
	mad.lo.s32 	%r225, %r186, %r185, %r179;
	add.s64 	%rd72, %rd1, %rd69;
	ld.global.u32 	%r187, [%rd72];
	mad.lo.s32 	%r226, %r187, %r185, %r181;
	mul.lo.s32 	%r188, %r185, %r184;
	sub.s32 	%r227, %r183, %r188;
$L__BB6_13:
	and.b32  	%r189, %r59, 1;
	setp.eq.b32 	%p10, %r189, 1;
	@%p10 bra 	$L__BB6_15;
	add.s32 	%r190, %r214, -1;
	mul.wide.u32 	%rd73, %r190, 4;
	add.s64 	%rd74, %rd3, %rd73;
	ld.global.u32 	%r191, [%rd74];
	div.s32 	%r192, %r227, %r191;
	add.s64 	%rd75, %rd2, %rd73;
	ld.global.u32 	%r193, [%rd75];
	mad.lo.s32 	%r225, %r193, %r192, %r225;
	add.s64 	%rd76, %rd1, %rd73;
	ld.global.u32 	%r194, [%rd76];
	mad.lo.s32 	%r226, %r194, %r192, %r226;
	mul.lo.s32 	%r195, %r192, %r191;
	sub.s32 	%r227, %r227, %r195;
$L__BB6_15:
	add.s32 	%r196, %r227, %r225;
	add.s32 	%r197, %r227, %r226;
	mul.wide.s32 	%rd77, %r196, 4;
	add.s64 	%rd78, %rd6, %rd77;
	ld.global.f32 	%f4, [%rd78];
	mul.wide.s32 	%rd79, %r197, 4;
	add.s64 	%rd80, %rd5, %rd79;
	ld.global.f32 	%f5, [%rd80];
	div.rn.f32 	%f6, %f4, %f5;
	mul.wide.s32 	%rd81, %r198, 4;
	add.s64 	%rd82, %rd4, %rd81;
	st.global.f32 	[%rd82], %f6;
	add.s32 	%r198, %r198, %r3;
	setp.lt.s32 	%p11, %r198, %r58;
	@%p11 bra 	$L__BB6_3;
	bra.uni 	$L__BB6_17;
$L__BB6_16:
	mul.wide.s32 	%rd13, %r198, 4;
	add.s64 	%rd14, %rd6, %rd13;
	ld.global.f32 	%f1, [%rd14];
	add.s64 	%rd15, %rd5, %rd13;
	ld.global.f32 	%f2, [%rd15];
	div.rn.f32 	%f3, %f1, %f2;
	add.s64 	%rd16, %rd4, %rd13;
	st.global.f32 	[%rd16], %f3;
	add.s32 	%r198, %r198, %r3;
	setp.lt.s32 	%p3, %r198, %r58;
	@%p3 bra 	$L__BB6_16;
$L__BB6_17:
	ret;

}
	// .globl	_Z10_div_64_17PdS_S_PiS0_S0_ii
.visible .entry _Z10_div_64_17PdS_S_PiS0_S0_ii(
	.param .u64 .ptr .align 1 _Z10_div_64_17PdS_S_PiS0_S0_ii_param_0,
	.param .u64 .ptr .align 1 _Z10_div_64_17PdS_S_PiS0_S0_ii_param_1,
	.param .u64 .ptr .align 1 _Z10_div_64_17PdS_S_PiS0_S0_ii_param_2,
	.param .u64 .ptr .align 1 _Z10_div_64_17PdS_S_PiS0_S0_ii_param_3,
	.param .u64 .ptr .align 1 _Z10_div_64_17PdS_S_PiS0_S0_ii_param_4,
	.param .u64 .ptr .align 1 _Z10_div_64_17PdS_S_PiS0_S0_ii_param_5,
	.param .u32 _Z10_div_64_17PdS_S_PiS0_S0_ii_param_6,
	.param .u32 _Z10_div_64_17PdS_S_PiS0_S0_ii_param_7
)
{
	.reg .pred 	%p<12>;
	.reg .b32 	%r<229>;
	.reg .b64 	%rd<83>;
	.reg .b64 	%fd<7>;

	ld.param.u64 	%rd7, [_Z10_div_64_17PdS_S_PiS0_S0_ii_param_0];
	ld.param.u64 	%rd8, [_Z10_div_64_17PdS_S_PiS0_S0_ii_param_1];
	ld.param.u64 	%rd9, [_Z10_div_64_17PdS_S_PiS0_S0_ii_param_2];
	ld.param.u64 	%rd10, [_Z10_div_64_17PdS_S_PiS0_S0_ii_param_3];
	ld.param.u64 	%rd11, [_Z10_div_64_17PdS_S_PiS0_S0_ii_param_4];
	ld.param.u64 	%rd12, [_Z10_div_64_17PdS_S_PiS0_S0_ii_param_5];
	ld.param.u32 	%r58, [_Z10_div_64_17PdS_S_PiS0_S0_ii_param_6];
	ld.param.u32 	%r59, [_Z10_div_64_17PdS_S_PiS0_S0_ii_param_7];
	cvta.to.global.u64 	%rd1, %rd11;
	cvta.to.global.u64 	%rd2, %rd10;
	cvta.to.global.u64 	%rd3, %rd12;
	cvta.to.global.u64 	%rd4, %rd9;
	cvta.to.global.u64 	%rd5, %rd8;
	cvta.to.global.u64 	%rd6, %rd7;
	mov.u32 	%r60, %tid.x;
	mov.u32 	%r61, %ctaid.x;
	mov.u32 	%r1, %ntid.x;
	mad.lo.s32 	%r198, %r61, %r1, %r60;
	setp.ge.s32 	%p1, %r198, %r58;
	@%p1 bra 	$L__BB7_17;
	setp.gt.s32 	%p2, %r59, 1;
	mov.u32 	%r62, %nctaid.x;
	mul.lo.s32 	%r3, %r1, %r62;
	@%p2 bra 	$L__BB7_2;
	bra.uni 	$L__BB7_16;
$L__BB7_2:
	add.s32 	%r63, %r59, -1;
	and.b32  	%r5, %r63, 7;
	add.s32 	%r4, %r5, -1;
	and.b32  	%r64, %r63, -8;
	neg.s32 	%r6, %r64;
$L__BB7_3:
	add.s32 	%r67, %r59, -2;
	setp.lt.u32 	%p4, %r67, 7;
	mov.b32 	%r226, 0;
	mov.u32 	%r214, %r59;
	mov.u32 	%r227, %r198;
	mov.u32 	%r225, %r226;
	@%p4 bra 	$L__BB7_7;
	add.s32 	%r200, %r59, -4;
	mov.b32 	%r226, 0;
	mov.u32 	%r199, %r6;
	mov.u32 	%r227, %r198;
$L__BB7_5:
	.pragma "nounroll";
	add.s32 	%r69, %r200, 3;
	mul.wide.u32 	%rd17, %r69, 4;
	add.s64 	%rd18, %rd3, %rd17;
	ld.global.u32 	%r70, [%rd18];
	div.s32 	%r71, %r227, %r70;
	add.s64 	%rd19, %rd2, %rd17;
	ld.global.u32 	%r72, [%rd19];
	mad.lo.s32 	%r73, %r72, %r71, %r225;
	add.s64 	%rd20, %rd1, %rd17;
	ld.global.u32 	%r74, [%rd20];
	mad.lo.s32 	%r75, %r74, %r71, %r226;
	mul.lo.s32 	%r76, %r71, %r70;
	sub.s32 	%r77, %r227, %r76;
	add.s32 	%r78, %r200, 2;
	mul.wide.u32 	%rd21, %r78, 4;
	add.s64 	%rd22, %rd3, %rd21;
	ld.global.u32 	%r79, [%rd22];
	div.s32 	%r80, %r77, %r79;
	add.s64 	%rd23, %rd2, %rd21;
	ld.global.u32 	%r81, [%rd23];
	mad.lo.s32 	%r82, %r81, %r80, %r73;
	add.s64 	%rd24, %rd1, %rd21;
	ld.global.u32 	%r83, [%rd24];
	mad.lo.s32 	%r84, %r83, %r80, %r75;
	mul.lo.s32 	%r85, %r80, %r79;
	sub.s32 	%r86, %r77, %r85;
	add.s32 	%r87, %r200, 1;
	mul.wide.u32 	%rd25, %r87, 4;
	add.s64 	%rd26, %rd3, %rd25;
	ld.global.u32 	%r88, [%rd26];
	div.s32 	%r89, %r86, %r88;
	add.s64 	%rd27, %rd2, %rd25;
	ld.global.u32 	%r90, [%rd27];
	mad.lo.s32 	%r91, %r90, %r89, %r82;
	add.s64 	%rd28, %rd1, %rd25;
	ld.global.u32 	%r92, [%rd28];
	mad.lo.s32 	%r93, %r92, %r89, %r84;
	mul.lo.s32 	%r94, %r89, %r88;
	sub.s32 	%r95, %r86, %r94;
	add.s32 	%r96, %r200, -4;
	mul.wide.u32 	%rd29, %r200, 4;
	add.s64 	%rd30, %rd3, %rd29;
	ld.global.u32 	%r97, [%rd30];
	div.s32 	%r98, %r95, %r97;
	add.s64 	%rd31, %rd2, %rd29;
	ld.global.u32 	%r99, [%rd31];
	mad.lo.s32 	%r100, %r99, %r98, %r91;
	add.s64 	%rd32, %rd1, %rd29;
	ld.global.u32 	%r101, [%rd32];
	mad.lo.s32 	%r102, %r101, %r98, %r93;
	mul.lo.s32 	%r103, %r98, %r97;
	sub.s32 	%r104, %r95, %r103;
	add.s32 	%r105, %r200, -1;
	mul.wide.u32 	%rd33, %r105, 4;
	add.s64 	%rd34, %rd3, %rd33;
	ld.global.u32 	%r106, [%rd34];
	div.s32 	%r107, %r104, %r106;
	add.s64 	%rd35, %rd2, %rd33;
	ld.global.u32 	%r108, [%rd35];
	mad.lo.s32 	%r109, %r108, %r107, %r100;
	add.s64 	%rd36, %rd1, %rd33;
	ld.global.u32 	%r110, [%rd36];
	mad.lo.s32 	%r111, %r110, %r107, %r102;
	mul.lo.s32 	%r112, %r107, %r106;
	sub.s32 	%r113, %r104, %r112;
	add.s32 	%r114, %r200, -2;
	mul.wide.u32 	%rd37, %r114, 4;
	add.s64 	%rd38, %rd3, %rd37;
	ld.global.u32 	%r115, [%rd38];
	div.s32 	%r116, %r113, %r115;
	add.s64 	%rd39, %rd2, %rd37;
	ld.global.u32 	%r117, [%rd39];
	mad.lo.s32 	%r118, %r117, %r116, %r109;
	add.s64 	%rd40, %rd1, %rd37;
	ld.global.u32 	%r119, [%rd40];
	mad.lo.s32 	%r120, %r119, %r116, %r111;
	mul.lo.s32 	%r121, %r116, %r115;
	sub.s32 	%r122, %r113, %r121;
	add.s32 	%r123, %r200, -3;
	mul.wide.u32 	%rd41, %r123, 4;
	add.s64 	%rd42, %rd3, %rd41;
	ld.global.u32 	%r124, [%rd42];
	div.s32 	%r125, %r122, %r124;
	add.s64 	%rd43, %rd2, %rd41;
	ld.global.u32 	%r126, [%rd43];
	mad.lo.s32 	%r127, %r126, %r125, %r118;
	add.s64 	%rd44, %rd1, %rd41;
	ld.global.u32 	%r128, [%rd44];
	mad.lo.s32 	%r129, %r128, %r125, %r120;
	mul.lo.s32 	%r130, %r125, %r124;
	sub.s32 	%r131, %r122, %r130;
	mul.wide.u32 	%rd45, %r96, 4;
	add.s64 	%rd46, %rd3, %rd45;
	ld.global.u32 	%r132, [%rd46];
	div.s32 	%r133, %r131, %r132;
	add.s64 	%rd47, %rd2, %rd45;
	ld.global.u32 	%r134, [%rd47];
	mad.lo.s32 	%r225, %r134, %r133, %r127;
	add.s64 	%rd48, %rd1, %rd45;
	ld.global.u32 	%r135, [%rd48];
	mad.lo.s32 	%r226, %r135, %r133, %r129;
	mul.lo.s32 	%r136, %r133, %r132;
	sub.s32 	%r227, %r131, %r136;
	add.s32 	%r200, %r200, -8;
	add.s32 	%r199, %r199, 8;
	setp.ne.s32 	%p5, %r199, 0;
	@%p5 bra 	$L__BB7_5;
	add.s32 	%r214, %r200, 4;
$L__BB7_7:
	setp.eq.s32 	%p6, %r5, 0;
	@%p6 bra 	$L__BB7_15;
	setp.lt.u32 	%p7, %r4, 3;
	@%p7 bra 	$L__BB7_10;
	add.s32 	%r138, %r214, -1;
	mul.wide.u32 	%rd49, %r138, 4;
	add.s64 	%rd50, %rd3, %rd49;
	ld.global.u32 	%r139, [%rd50];
	div.s32 	%r140, %r227, %r139;
	add.s64 	%rd51, %rd2, %rd49;
	ld.global.u32 	%r141, [%rd51];
	mad.lo.s32 	%r142, %r141, %r140, %r225;
	add.s64 	%rd52, %rd1, %rd49;
	ld.global.u32 	%r143, [%rd52];
	mad.lo.s32 	%r144, %r143, %r140, %r226;
	mul.lo.s32 	%r145, %r140, %r139;
	sub.s32 	%r146, %r227, %r145;
	add.s32 	%r147, %r214, -2;
	mul.wide.u32 	%rd53, %r147, 4;
	add.s64 	%rd54, %rd3, %rd53;
	ld.global.u32 	%r148, [%rd54];
	div.s32 	%r149, %r146, %r148;
	add.s64 	%rd55, %rd2, %rd53;
	ld.global.u32 	%r150, [%rd55];
	mad.lo.s32 	%r151, %r150, %r149, %r142;
	add.s64 	%rd56, %rd1, %rd53;
	ld.global.u32 	%r152, [%rd56];
	mad.lo.s32 	%r153, %r152, %r149, %r144;
	mul.lo.s32 	%r154, %r149, %r148;
	sub.s32 	%r155, %r146, %r154;
	add.s32 	%r156, %r214, -3;
	mul.wide.u32 	%rd57, %r156, 4;
	add.s64 	%rd58, %rd3, %rd57;
	ld.global.u32 	%r157, [%rd58];
	div.s32 	%r158, %r155, %r157;
	add.s64 	%rd59, %rd2, %rd57;
	ld.global.u32 	%r159, [%rd59];
	mad.lo.s32 	%r160, %r159, %r158, %r151;
	add.s64 	%rd60, %rd1, %rd57;
	ld.global.u32 	%r161, [%rd60];
	mad.lo.s32 	%r162, %r161, %r158, %r153;
	mul.lo.s32 	%r163, %r158, %r157;
	sub.s32 	%r164, %r155, %r163;
	add.s32 	%r214, %r214, -4;
	mul.wide.u32 	%rd61, %r214, 4;
	add.s64 	%rd62, %rd3, %rd61;
	ld.global.u32 	%r165, [%rd62];
	div.s32 	%r166, %r164, %r165;
	add.s64 	%rd63, %rd2, %rd61;
	ld.global.u32 	%r167, [%rd63];
	mad.lo.s32 	%r225, %r167, %r166, %r160;
	add.s64 	%rd64, %rd1, %rd61;
	ld.global.u32 	%r168, [%rd64];
	mad.lo.s32 	%r226, %r168, %r166, %r162;
	mul.lo.s32 	%r169, %r166, %r165;
	sub.s32 	%r227, %r164, %r169;
$L__BB7_10:
	add.s32 	%r170, %r59, -1;
	and.b32  	%r171, %r170, 3;
	setp.eq.s32 	%p8, %r171, 0;
	@%p8 bra 	$L__BB7_15;
	setp.eq.s32 	%p9, %r171, 1;
	@%p9 bra 	$L__BB7_13;
	add.s32 	%r175, %r214, -1;
	mul.wide.u32 	%rd65, %r175, 4;
	add.s64 	%rd66, %rd3, %rd65;
	ld.global.u32 	%r176, [%rd66];
	div.s32 	%r177, %r227, %r176;
	add.s64 	%rd67, %rd2, %rd65;
	ld.global.u32 	%r178, [%rd67];
	mad.lo.s32 	%r179, %r178, %r177, %r225;
	add.s64 	%rd68, %rd1, %rd65;
	ld.global.u32 	%r180, [%rd68];
	mad.lo.s32 	%r181, %r180, %r177, %r226;
	mul.lo.s32 	%r182, %r177, %r176;
	sub.s32 	%r183, %r227, %r182;
	add.s32 	%r214, %r214, -2;
	mul.wide.u32 	%rd69, %r214, 4;
	add.s64 	%rd70, %rd3, %rd69;
	ld.global.u32 	%r184, [%rd70];
	div.s32 	%r185, %r183, %r184;
	add.s64 	%rd71, %rd2, %rd69;
	ld.global.u32 	%r186, [%rd71];
	mad.lo.s32 	%r225, %r186, %r185, %r179;
	add.s64 	%rd72, %rd1, %rd69;
	ld.global.u32 	%r187, [%rd72];
	mad.lo.s32 	%r226, %r187, %r185, %r181;
	mul.lo.s32 	%r188, %r185, %r184;
	sub.s32 	%r227, %r183, %r188;
$L__BB7_13:
	and.b32  	%r189, %r59, 1;
	setp.eq.b32 	%p10, %r189, 1;
	@%p10 bra 	$L__BB7_15;
	add.s32 	%r190, %r214, -1;
	mul.wide.u32 	%rd73, %r190, 4;
	add.s64 	%rd74, %rd3, %rd73;
	ld.global.u32 	%r191, [%rd74];
	div.s32 	%r192, %r227, %r191;
	add.s64 	%rd75, %rd2, %rd73;
	ld.global.u32 	%r193, [%rd75];
	mad.lo.s32 	%r225, %r193, %r192, %r225;
	add.s64 	%rd76, %rd1, %rd73;
	ld.global.u32 	%r194, [%rd76];
	mad.lo.s32 	%r226, %r194, %r192, %r226;
	mul.lo.s32 	%r195, %r192, %r191;
	sub.s32 	%r227, %r227, %r195;
$L__BB7_15:
	add.s32 	%r196, %r227, %r225;
	add.s32 	%r197, %r227, %r226;
	mul.wide.s32 	%rd77, %r196, 8;
	add.s64 	%rd78, %rd6, %rd77;
	ld.global.f64 	%fd4, [%rd78];
	mul.wide.s32 	%rd79, %r197, 8;
	add.s64 	%rd80, %rd5, %rd79;
	ld.global.f64 	%fd5, [%rd80];
	div.rn.f64 	%fd6, %fd4, %fd5;
	mul.wide.s32 	%rd81, %r198, 8;
	add.s64 	%rd82, %rd4, %rd81;
	st.global.f64 	[%rd82], %fd6;
	add.s32 	%r198, %r198, %r3;
	setp.lt.s32 	%p11, %r198, %r58;
	@%p11 bra 	$L__BB7_3;
	bra.uni 	$L__BB7_17;
$L__BB7_16:
	mul.wide.s32 	%rd13, %r198, 8;
	add.s64 	%rd14, %rd6, %rd13;
	ld.global.f64 	%fd1, [%rd14];
	add.s64 	%rd15, %rd5, %rd13;
	ld.global.f64 	%fd2, [%rd15];
	div.rn.f64 	%fd3, %fd1, %fd2;
	add.s64 	%rd16, %rd4, %rd13;
	st.global.f64 	[%rd16], %fd3;
	add.s32 	%r198, %r198, %r3;
	setp.lt.s32 	%p3, %r198, %r58;
	@%p3 bra 	$L__BB7_16;
$L__BB7_17:
	ret;

}
	// .globl	_Z10_pow_32_17PfS_S_PiS0_S0_ii
.visible .entry _Z10_pow_32_17PfS_S_PiS0_S0_ii(
	.param .u64 .ptr .align 1 _Z10_pow_32_17PfS_S_PiS0_S0_ii_param_0,
	.param .u64 .ptr .align 1 _Z10_pow_32_17PfS_S_PiS0_S0_ii_param_1,
	.param .u64 .ptr .align 1 _Z10_pow_32_17PfS_S_PiS0_S0_ii_param_2,
	.param .u64 .ptr .align 1 _Z10_pow_32_17PfS_S_PiS0_S0_ii_param_3,
	.param .u64 .ptr .align 1 _Z10_pow_32_17PfS_S_PiS0_S0_ii_param_4,
	.param .u64 .ptr .align 1 _Z10_pow_32_17PfS_S_PiS0_S0_ii_param_5,
	.param .u32 _Z10_pow_32_17PfS_S_PiS0_S0_ii_param_6,
	.param .u32 _Z10_pow_32_17PfS_S_PiS0_S0_ii_param_7
)
{
	.reg .pred 	%p<54>;
	.reg .b32 	%r<257>;
	.reg .b32 	%f<153>;
	.reg .b64 	%rd<84>;

	ld.param.u64 	%rd7, [_Z10_pow_32_17PfS_S_PiS0_S0_ii_param_0];
	ld.param.u64 	%rd8, [_Z10_pow_32_17PfS_S_PiS0_S0_ii_param_1];
	ld.param.u64 	%rd9, [_Z10_pow_32_17PfS_S_PiS0_S0_ii_param_2];
	ld.param.u64 	%rd10, [_Z10_pow_32_17PfS_S_PiS0_S0_ii_param_3];
	ld.param.u64 	%rd11, [_Z10_pow_32_17PfS_S_PiS0_S0_ii_param_4];
	ld.param.u64 	%rd12, [_Z10_pow_32_17PfS_S_PiS0_S0_ii_param_5];
	ld.param.u32 	%r58, [_Z10_pow_32_17PfS_S_PiS0_S0_ii_param_6];
	ld.param.u32 	%r59, [_Z10_pow_32_17PfS_S_PiS0_S0_ii_param_7];
	cvta.to.global.u64 	%rd1, %rd11;
	cvta.to.global.u64 	%rd2, %rd10;
	cvta.to.global.u64 	%rd3, %rd12;
	cvta.to.global.u64 	%rd4, %rd9;
	cvta.to.global.u64 	%rd5, %rd8;
	cvta.to.global.u64 	%rd6, %rd7;
	mov.u32 	%r60, %tid.x;
	mov.u32 	%r61, %ctaid.x;
	mov.u32 	%r1, %ntid.x;
	mad.lo.s32 	%r226, %r61, %r1, %r60;
	setp.ge.s32 	%p1, %r226, %r58;
	@%p1 bra 	$L__BB8_33;
	setp.gt.s32 	%p2, %r59, 1;
	mov.u32 	%r62, %nctaid.x;
	mul.lo.s32 	%r3, %r1, %r62;
	@%p2 bra 	$L__BB8_2;
	bra.uni 	$L__BB8_24;
$L__BB8_2:
	add.s32 	%r77, %r59, -1;
	and.b32  	%r5, %r77, 7;
	add.s32 	%r4, %r5, -1;
	and.b32  	%r78, %r77, -8;
	neg.s32 	%r6, %r78;
$L__BB8_3:
	add.s32 	%r81, %r59, -2;
	setp.lt.u32 	%p25, %r81, 7;
	mov.b32 	%r254, 0;
	mov.u32 	%r242, %r59;
	mov.u32 	%r255, %r226;
	mov.u32 	%r253, %r254;
	@%p25 bra 	$L__BB8_7;
	add.s32 	%r228, %r59, -4;
	mov.b32 	%r254, 0;
	mov.u32 	%r227, %r6;
	mov.u32 	%r255, %r226;
$L__BB8_5:
	.pragma "nounroll";
	add.s32 	%r83, %r228, 3;
	mul.wide.u32 	%rd18, %r83, 4;
	add.s64 	%rd19, %rd3, %rd18;
	ld.global.u32 	%r84, [%rd19];
	div.s32 	%r85, %r255, %r84;
	add.s64 	%rd20, %rd2, %rd18;
	ld.global.u32 	%r86, [%rd20];
	mad.lo.s32 	%r87, %r86, %r85, %r253;
	add.s64 	%rd21, %rd1, %rd18;
	ld.global.u32 	%r88, [%rd21];
	mad.lo.s32 	%r89, %r88, %r85, %r254;
	mul.lo.s32 	%r90, %r85, %r84;
	sub.s32 	%r91, %r255, %r90;
	add.s32 	%r92, %r228, 2;
	mul.wide.u32 	%rd22, %r92, 4;
	add.s64 	%rd23, %rd3, %rd22;
	ld.global.u32 	%r93, [%rd23];
	div.s32 	%r94, %r91, %r93;
	add.s64 	%rd24, %rd2, %rd22;
	ld.global.u32 	%r95, [%rd24];
	mad.lo.s32 	%r96, %r95, %r94, %r87;
	add.s64 	%rd25, %rd1, %rd22;
	ld.global.u32 	%r97, [%rd25];
	mad.lo.s32 	%r98, %r97, %r94, %r89;
	mul.lo.s32 	%r99, %r94, %r93;
	sub.s32 	%r100, %r91, %r99;
	add.s32 	%r101, %r228, 1;
	mul.wide.u32 	%rd26, %r101, 4;
	add.s64 	%rd27, %rd3, %rd26;
	ld.global.u32 	%r102, [%rd27];
	div.s32 	%r103, %r100, %r102;
	add.s64 	%rd28, %rd2, %rd26;
	ld.global.u32 	%r104, [%rd28];
	mad.lo.s32 	%r105, %r104, %r103, %r96;
	add.s64 	%rd29, %rd1, %rd26;
	ld.global.u32 	%r106, [%rd29];
	mad.lo.s32 	%r107, %r106, %r103, %r98;
	mul.lo.s32 	%r108, %r103, %r102;
	sub.s32 	%r109, %r100, %r108;
	add.s32 	%r110, %r228, -4;
	mul.wide.u32 	%rd30, %r228, 4;
	add.s64 	%rd31, %rd3, %rd30;
	ld.global.u32 	%r111, [%rd31];
	div.s32 	%r112, %r109, %r111;
	add.s64 	%rd32, %rd2, %rd30;
	ld.global.u32 	%r113, [%rd32];
	mad.lo.s32 	%r114, %r113, %r112, %r105;
	add.s64 	%rd33, %rd1, %rd30;
	ld.global.u32 	%r115, [%rd33];
	mad.lo.s32 	%r116, %r115, %r112, %r107;
	mul.lo.s32 	%r117, %r112, %r111;
	sub.s32 	%r118, %r109, %r117;
	add.s32 	%r119, %r228, -1;
	mul.wide.u32 	%rd34, %r119, 4;
	add.s64 	%rd35, %rd3, %rd34;
	ld.global.u32 	%r120, [%rd35];
	div.s32 	%r121, %r118, %r120;
	add.s64 	%rd36, %rd2, %rd34;
	ld.global.u32 	%r122, [%rd36];
	mad.lo.s32 	%r123, %r122, %r121, %r114;
	add.s64 	%rd37, %rd1, %rd34;
	ld.global.u32 	%r124, [%rd37];
	mad.lo.s32 	%r125, %r124, %r121, %r116;
	mul.lo.s32 	%r126, %r121, %r120;
	sub.s32 	%r127, %r118, %r126;
	add.s32 	%r128, %r228, -2;
	mul.wide.u32 	%rd38, %r128, 4;
	add.s64 	%rd39, %rd3, %rd38;
	ld.global.u32 	%r129, [%rd39];
	div.s32 	%r130, %r127, %r129;
	add.s64 	%rd40, %rd2, %rd38;
	ld.global.u32 	%r131, [%rd40];
	mad.lo.s32 	%r132, %r131, %r130, %r123;
	add.s64 	%rd41, %rd1, %rd38;
	ld.global.u32 	%r133, [%rd41];
	mad.lo.s32 	%r134, %r133, %r130, %r125;
	mul.lo.s32 	%r135, %r130, %r129;
	sub.s32 	%r136, %r127, %r135;
	add.s32 	%r137, %r228, -3;
	mul.wide.u32 	%rd42, %r137, 4;
	add.s64 	%rd43, %rd3, %rd42;
	ld.global.u32 	%r138, [%rd43];
	div.s32 	%r139, %r136, %r138;
	add.s64 	%rd44, %rd2, %rd42;
	ld.global.u32 	%r140, [%rd44];
	mad.lo.s32 	%r141, %r140, %r139, %r132;
	add.s64 	%rd45, %rd1, %rd42;
	ld.global.u32 	%r142, [%rd45];
	mad.lo.s32 	%r143, %r142, %r139, %r134;
	mul.lo.s32 	%r144, %r139, %r138;
	sub.s32 	%r145, %r136, %r144;
	mul.wide.u32 	%rd46, %r110, 4;
	add.s64 	%rd47, %rd3, %rd46;
	ld.global.u32 	%r146, [%rd47];
	div.s32 	%r147, %r145, %r146;
	add.s64 	%rd48, %rd2, %rd46;
	ld.global.u32 	%r148, [%rd48];
	mad.lo.s32 	%r253, %r148, %r147, %r141;
	add.s64 	%rd49, %rd1, %rd46;
	ld.global.u32 	%r149, [%rd49];
	mad.lo.s32 	%r254, %r149, %r147, %r143;
	mul.lo.s32 	%r150, %r147, %r146;
	sub.s32 	%r255, %r145, %r150;
	add.s32 	%r228, %r228, -8;
	add.s32 	%r227, %r227, 8;
	setp.eq.s32 	%p26, %r227, 0;
	@%p26 bra 	$L__BB8_6;
	bra.uni 	$L__BB8_5;
$L__BB8_6:
	add.s32 	%r242, %r228, 4;
$L__BB8_7:
	setp.eq.s32 	%p27, %r5, 0;
	@%p27 bra 	$L__BB8_15;
	setp.lt.u32 	%p28, %r4, 3;
	@%p28 bra 	$L__BB8_10;
	add.s32 	%r152, %r242, -1;
	mul.wide.u32 	%rd50, %r152, 4;
	add.s64 	%rd51, %rd3, %rd50;
	ld.global.u32 	%r153, [%rd51];
	div.s32 	%r154, %r255, %r153;
	add.s64 	%rd52, %rd2, %rd50;
	ld.global.u32 	%r155, [%rd52];
	mad.lo.s32 	%r156, %r155, %r154, %r253;
	add.s64 	%rd53, %rd1, %rd50;
	ld.global.u32 	%r157, [%rd53];
	mad.lo.s32 	%r158, %r157, %r154, %r254;
	mul.lo.s32 	%r159, %r154, %r153;
	sub.s32 	%r160, %r255, %r159;
	add.s32 	%r161, %r242, -2;
	mul.wide.u32 	%rd54, %r161, 4;
	add.s64 	%rd55, %rd3, %rd54;
	ld.global.u32 	%r162, [%rd55];
	div.s32 	%r163, %r160, %r162;
	add.s64 	%rd56, %rd2, %rd54;
	ld.global.u32 	%r164, [%rd56];
	mad.lo.s32 	%r165, %r164, %r163, %r156;
	add.s64 	%rd57, %rd1, %rd54;
	ld.global.u32 	%r166, [%rd57];
	mad.lo.s32 	%r167, %r166, %r163, %r158;
	mul.lo.s32 	%r168, %r163, %r162;
	sub.s32 	%r169, %r160, %r168;
	add.s32 	%r170, %r242, -3;
	mul.wide.u32 	%rd58, %r170, 4;
	add.s64 	%rd59, %rd3, %rd58;
	ld.global.u32 	%r171, [%rd59];
	div.s32 	%r172, %r169, %r171;
	add.s64 	%rd60, %rd2, %rd58;
	ld.global.u32 	%r173, [%rd60];
	mad.lo.s32 	%r174, %r173, %r172, %r165;
	add.s64 	%rd61, %rd1, %rd58;
	ld.global.u32 	%r175, [%rd61];
	mad.lo.s32 	%r176, %r175, %r172, %r167;
	mul.lo.s32 	%r177, %r172, %r171;
	sub.s32 	%r178, %r169, %r177;
	add.s32 	%r242, %r242, -4;
	mul.wide.u32 	%rd62, %r242, 4;
	add.s64 	%rd63, %rd3, %rd62;
	ld.global.u32 	%r179, [%rd63];
	div.s32 	%r180, %r178, %r179;
	add.s64 	%rd64, %rd2, %rd62;
	ld.global.u32 	%r181, [%rd64];
	mad.lo.s32 	%r253, %r181, %r180, %r174;
	add.s64 	%rd65, %rd1, %rd62;
	ld.global.u32 	%r182, [%rd65];
	mad.lo.s32 	%r254, %r182, %r180, %r176;
	mul.lo.s32 	%r183, %r180, %r179;
	sub.s32 	%r255, %r178, %r183;
$L__BB8_10:
	add.s32 	%r184, %r59, -1;
	and.b32  	%r185, %r184, 3;
	setp.eq.s32 	%p29, %r185, 0;
	@%p29 bra 	$L__BB8_15;
	setp.eq.s32 	%p30, %r185, 1;
	@%p30 bra 	$L__BB8_13;
	add.s32 	%r189, %r242, -1;
	mul.wide.u32 	%rd66, %r189, 4;
	add.s64 	%rd67, %rd3, %rd66;
	ld.global.u32 	%r190, [%rd67];
	div.s32 	%r191, %r255, %r190;
	add.s64 	%rd68, %rd2, %rd66;
	ld.global.u32 	%r192, [%rd68];
	mad.lo.s32 	%r193, %r192, %r191, %r253;
	add.s64 	%rd69, %rd1, %rd66;
	ld.global.u32 	%r194, [%rd69];
	mad.lo.s32 	%r195, %r194, %r191, %r254;
	mul.lo.s32 	%r196, %r191, %r190;
	sub.s32 	%r197, %r255, %r196;
	add.s32 	%r242, %r242, -2;
	mul.wide.u32 	%rd70, %r242, 4;
	add.s64 	%rd71, %rd3, %rd70;
	ld.global.u32 	%r198, [%rd71];
	div.s32 	%r199, %r197, %r198;
	add.s64 	%rd72, %rd2, %rd70;
	ld.global.u32 	%r200, [%rd72];
	mad.lo.s32 	%r253, %r200, %r199, %r193;
	add.s64 	%rd73, %rd1, %rd70;
	ld.global.u32 	%r201, [%rd73];
	mad.lo.s32 	%r254, %r201, %r199, %r195;
	mul.lo.s32 	%r202, %r199, %r198;
	sub.s32 	%r255, %r197, %r202;
$L__BB8_13:
	and.b32  	%r203, %r59, 1;
	setp.eq.b32 	%p31, %r203, 1;
	@%p31 bra 	$L__BB8_15;
	add.s32 	%r204, %r242, -1;
	mul.wide.u32 	%rd74, %r204, 4;
	add.s64 	%rd75, %rd3, %rd74;
	ld.global.u32 	%r205, [%rd75];
	div.s32 	%r206, %r255, %r205;
	add.s64 	%rd76, %rd2, %rd74;
	ld.global.u32 	%r207, [%rd76];
	mad.lo.s32 	%r253, %r207, %r206, %r253;
	add.s64 	%rd77, %rd1, %rd74;
	ld.global.u32 	%r208, [%rd77];
	mad.lo.s32 	%r254, %r208, %r206, %r254;
	mul.lo.s32 	%r209, %r206, %r205;
	sub.s32 	%r255, %r255, %r209;
$L__BB8_15:
	add.s32 	%r210, %r255, %r253;
	add.s32 	%r211, %r255, %r254;
	mul.wide.s32 	%rd78, %r210, 4;
	add.s64 	%rd79, %rd6, %rd78;
	ld.global.f32 	%f6, [%rd79];
	mul.wide.s32 	%rd80, %r211, 4;
	add.s64 	%rd81, %rd5, %rd80;
	ld.global.f32 	%f87, [%rd81];
	mul.f32 	%f88, %f87, 0f3F000000;
	cvt.rzi.f32.f32 	%f89, %f88;
	add.f32 	%f90, %f89, %f89;
	sub.f32 	%f91, %f87, %f90;
	abs.f32 	%f8, %f91;
	abs.f32 	%f9, %f6;
	setp.lt.f32 	%p32, %f9, 0f00800000;
	mul.f32 	%f92, %f9, 0f4B800000;
	selp.f32 	%f93, %f92, %f9, %p32;
	selp.f32 	%f94, 0fC1C00000, 0f00000000, %p32;
	mov.b32 	%r212, %f93;
	add.s32 	%r213, %r212, -1060439283;
	and.b32  	%r214, %r213, -8388608;
	sub.s32 	%r215, %r212, %r214;
	mov.b32 	%f95, %r215;
	cvt.rn.f32.s32 	%f96, %r214;
	fma.rn.f32 	%f97, %f96, 0f34000000, %f94;
	add.f32 	%f98, %f95, 0fBF800000;
	add.f32 	%f99, %f95, 0f3F800000;
	rcp.approx.ftz.f32 	%f100, %f99;
	add.f32 	%f101, %f98, %f98;
	mul.f32 	%f102, %f101, %f100;
	mul.f32 	%f103, %f102, %f102;
	sub.f32 	%f104, %f98, %f102;
	add.f32 	%f105, %f104, %f104;
	neg.f32 	%f106, %f102;
	fma.rn.f32 	%f107, %f106, %f98, %f105;
	mul.rn.f32 	%f108, %f100, %f107;
	fma.rn.f32 	%f109, %f103, 0f3A2C32E4, 0f3B52E7DB;
	fma.rn.f32 	%f110, %f109, %f103, 0f3C93BB73;
	fma.rn.f32 	%f111, %f110, %f103, 0f3DF6384F;
	mul.rn.f32 	%f112, %f111, %f103;
	fma.rn.f32 	%f113, %f102, 0f3FB8AA3B, %f97;
	sub.f32 	%f114, %f97, %f113;
	fma.rn.f32 	%f115, %f102, 0f3FB8AA3B, %f114;
	fma.rn.f32 	%f116, %f108, 0f3FB8AA3B, %f115;
	fma.rn.f32 	%f117, %f102, 0f32A55E34, %f116;
	mul.f32 	%f118, %f112, 0f40400000;
	fma.rn.f32 	%f119, %f118, %f108, %f117;
	fma.rn.f32 	%f120, %f112, %f102, %f119;
	add.rn.f32 	%f121, %f113, %f120;
	neg.f32 	%f122, %f113;
	add.rn.f32 	%f123, %f121, %f122;
	neg.f32 	%f124, %f123;
	add.rn.f32 	%f125, %f120, %f124;
	mul.rn.f32 	%f126, %f121, %f87;
	neg.f32 	%f127, %f126;
	fma.rn.f32 	%f128, %f121, %f87, %f127;
	fma.rn.f32 	%f129, %f125, %f87, %f128;
	cvt.rni.f32.f32 	%f130, %f126;
	sub.f32 	%f131, %f126, %f130;
	add.f32 	%f132, %f131, %f129;
	fma.rn.f32 	%f133, %f132, 0f391FCB8E, 0f3AAF85ED;
	fma.rn.f32 	%f134, %f133, %f132, 0f3C1D9856;
	fma.rn.f32 	%f135, %f134, %f132, 0f3D6357BB;
	fma.rn.f32 	%f136, %f135, %f132, 0f3E75FDEC;
	fma.rn.f32 	%f137, %f136, %f132, 0f3F317218;
	fma.rn.f32 	%f138, %f137, %f132, 0f3F800000;
	cvt.rzi.s32.f32 	%r216, %f130;
	setp.gt.f32 	%p33, %f130, 0f00000000;
	selp.b32 	%r217, 0, -2097152000, %p33;
	add.s32 	%r218, %r217, 2130706432;
	mov.b32 	%f139, %r218;
	mul.f32 	%f140, %f138, %f139;
	shl.b32 	%r219, %r216, 23;
	sub.s32 	%r220, %r219, %r217;
	mov.b32 	%f141, %r220;
	mul.f32 	%f142, %f140, %f141;
	abs.f32 	%f143, %f126;
	setp.gt.f32 	%p34, %f143, 0f43180000;
	setp.lt.f32 	%p35, %f126, 0f00000000;
	selp.f32 	%f144, 0f00000000, 0f7F800000, %p35;
	selp.f32 	%f10, %f144, %f142, %p34;
	setp.eq.f32 	%p36, %f6, 0f3F800000;
	setp.eq.f32 	%p37, %f87, 0f00000000;
	or.pred  	%p38, %p36, %p37;
	mov.f32 	%f151, 0f3F800000;
	@%p38 bra 	$L__BB8_23;
	setp.nan.f32 	%p39, %f9, %f9;
	abs.f32 	%f145, %f87;
	setp.nan.f32 	%p40, %f145, %f145;
	or.pred  	%p41, %p39, %p40;
	@%p41 bra 	$L__BB8_22;
	setp.eq.f32 	%p42, %f6, 0f00000000;
	setp.eq.f32 	%p43, %f9, 0f7F800000;
	or.pred  	%p44, %p42, %p43;
	@%p44 bra 	$L__BB8_21;
	setp.eq.f32 	%p45, %f6, 0fBF800000;
	setp.eq.f32 	%p46, %f145, 0f7F800000;
	and.pred  	%p47, %p45, %p46;
	@%p47 bra 	$L__BB8_23;
	setp.geu.f32 	%p48, %f6, 0f00000000;
	mov.f32 	%f151, %f10;
	@%p48 bra 	$L__BB8_23;
	setp.neu.f32 	%p49, %f8, 0f3F800000;
	neg.f32 	%f147, %f10;
	selp.f32 	%f148, %f10, %f147, %p49;
	cvt.rmi.f32.f32 	%f149, %f87;
	setp.neu.f32 	%p50, %f87, %f149;
	selp.f32 	%f151, 0f7FFFFFFF, %f148, %p50;
	bra.uni 	$L__BB8_23;
$L__BB8_21:
	setp.neu.f32 	%p51, %f8, 0f3F800000;
	add.f32 	%f150, %f6, %f6;
	mov.b32 	%r221, %f150;
	setp.lt.f32 	%p52, %f87, 0f00000000;
	xor.b32  	%r222, %r221, 2139095040;
	selp.b32 	%r223, %r222, %r221, %p52;
	and.b32  	%r224, %r223, 2147483647;
	selp.b32 	%r225, %r224, %r223, %p51;
	mov.b32 	%f151, %r225;
	bra.uni 	$L__BB8_23;
$L__BB8_22:
	add.rn.f32 	%f151, %f6, %f87;
$L__BB8_23:
	mul.wide.s32 	%rd82, %r226, 4;
	add.s64 	%rd83, %rd4, %rd82;
	st.global.f32 	[%rd83], %f151;
	add.s32 	%r226, %r226, %r3;
	setp.lt.s32 	%p53, %r226, %r58;
	@%p53 bra 	$L__BB8_3;
	bra.uni 	$L__BB8_33;
$L__BB8_24:
	mul.wide.s32 	%rd13, %r226, 4;
	add.s64 	%rd14, %rd6, %rd13;
	ld.global.f32 	%f11, [%rd14];
	add.s64 	%rd15, %rd5, %rd13;
	ld.global.f32 	%f22, [%rd15];
	mul.f32 	%f23, %f22, 0f3F000000;
	cvt.rzi.f32.f32 	%f24, %f23;
	add.f32 	%f25, %f24, %f24;
	sub.f32 	%f26, %f22, %f25;
	abs.f32 	%f13, %f26;
	abs.f32 	%f14, %f11;
	setp.lt.f32 	%p3, %f14, 0f00800000;
	mul.f32 	%f27, %f14, 0f4B800000;
	selp.f32 	%f28, %f27, %f14, %p3;
	selp.f32 	%f29, 0fC1C00000, 0f00000000, %p3;
	mov.b32 	%r63, %f28;
	add.s32 	%r64, %r63, -1060439283;
	and.b32  	%r65, %r64, -8388608;
	sub.s32 	%r66, %r63, %r65;
	mov.b32 	%f30, %r66;
	cvt.rn.f32.s32 	%f31, %r65;
	fma.rn.f32 	%f32, %f31, 0f34000000, %f29;
	add.f32 	%f33, %f30, 0fBF800000;
	add.f32 	%f34, %f30, 0f3F800000;
	rcp.approx.ftz.f32 	%f35, %f34;
	add.f32 	%f36, %f33, %f33;
	mul.f32 	%f37, %f36, %f35;
	mul.f32 	%f38, %f37, %f37;
	sub.f32 	%f39, %f33, %f37;
	add.f32 	%f40, %f39, %f39;
	neg.f32 	%f41, %f37;
	fma.rn.f32 	%f42, %f41, %f33, %f40;
	mul.rn.f32 	%f43, %f35, %f42;
	fma.rn.f32 	%f44, %f38, 0f3A2C32E4, 0f3B52E7DB;
	fma.rn.f32 	%f45, %f44, %f38, 0f3C93BB73;
	fma.rn.f32 	%f46, %f45, %f38, 0f3DF6384F;
	mul.rn.f32 	%f47, %f46, %f38;
	fma.rn.f32 	%f48, %f37, 0f3FB8AA3B, %f32;
	sub.f32 	%f49, %f32, %f48;
	fma.rn.f32 	%f50, %f37, 0f3FB8AA3B, %f49;
	fma.rn.f32 	%f51, %f43, 0f3FB8AA3B, %f50;
	fma.rn.f32 	%f52, %f37, 0f32A55E34, %f51;
	mul.f32 	%f53, %f47, 0f40400000;
	fma.rn.f32 	%f54, %f53, %f43, %f52;
	fma.rn.f32 	%f55, %f47, %f37, %f54;
	add.rn.f32 	%f56, %f48, %f55;
	neg.f32 	%f57, %f48;
	add.rn.f32 	%f58, %f56, %f57;
	neg.f32 	%f59, %f58;
	add.rn.f32 	%f60, %f55, %f59;
	mul.rn.f32 	%f61, %f56, %f22;
	neg.f32 	%f62, %f61;
	fma.rn.f32 	%f63, %f56, %f22, %f62;
	fma.rn.f32 	%f64, %f60, %f22, %f63;
	cvt.rni.f32.f32 	%f65, %f61;
	sub.f32 	%f66, %f61, %f65;
	add.f32 	%f67, %f66, %f64;
	fma.rn.f32 	%f68, %f67, 0f391FCB8E, 0f3AAF85ED;
	fma.rn.f32 	%f69, %f68, %f67, 0f3C1D9856;
	fma.rn.f32 	%f70, %f69, %f67, 0f3D6357BB;
	fma.rn.f32 	%f71, %f70, %f67, 0f3E75FDEC;
	fma.rn.f32 	%f72, %f71, %f67, 0f3F317218;
	fma.rn.f32 	%f73, %f72, %f67, 0f3F800000;
	cvt.rzi.s32.f32 	%r67, %f65;
	setp.gt.f32 	%p4, %f65, 0f00000000;
	selp.b32 	%r68, 0, -2097152000, %p4;
	add.s32 	%r69, %r68, 2130706432;
	mov.b32 	%f74, %r69;
	mul.f32 	%f75, %f73, %f74;
	shl.b32 	%r70, %r67, 23;
	sub.s32 	%r71, %r70, %r68;
	mov.b32 	%f76, %r71;
	mul.f32 	%f77, %f75, %f76;
	abs.f32 	%f78, %f61;
	setp.gt.f32 	%p5, %f78, 0f43180000;
	setp.lt.f32 	%p6, %f61, 0f00000000;
	selp.f32 	%f79, 0f00000000, 0f7F800000, %p6;
	selp.f32 	%f15, %f79, %f77, %p5;
	setp.eq.f32 	%p7, %f11, 0f3F800000;
	setp.eq.f32 	%p8, %f22, 0f00000000;
	or.pred  	%p9, %p7, %p8;
	mov.f32 	%f152, 0f3F800000;
	@%p9 bra 	$L__BB8_32;
	setp.num.f32 	%p10, %f14, %f14;
	abs.f32 	%f80, %f22;
	setp.num.f32 	%p11, %f80, %f80;
	and.pred  	%p12, %p10, %p11;
	@%p12 bra 	$L__BB8_27;
	add.rn.f32 	%f152, %f11, %f22;
	bra.uni 	$L__BB8_32;
$L__BB8_27:
	setp.neu.f32 	%p13, %f11, 0f00000000;
	setp.neu.f32 	%p14, %f14, 0f7F800000;
	and.pred  	%p15, %p13, %p14;
	@%p15 bra 	$L__BB8_29;
	setp.neu.f32 	%p22, %f13, 0f3F800000;
	add.f32 	%f85, %f11, %f11;
	mov.b32 	%r72, %f85;
	setp.lt.f32 	%p23, %f22, 0f00000000;
	xor.b32  	%r73, %r72, 2139095040;
	selp.b32 	%r74, %r73, %r72, %p23;
	and.b32  	%r75, %r74, 2147483647;
	selp.b32 	%r76, %r75, %r74, %p22;
	mov.b32 	%f152, %r76;
	bra.uni 	$L__BB8_32;
$L__BB8_29:
	setp.eq.f32 	%p16, %f11, 0fBF800000;
	setp.eq.f32 	%p17, %f80, 0f7F800000;
	and.pred  	%p18, %p16, %p17;
	@%p18 bra 	$L__BB8_32;
	setp.geu.f32 	%p19, %f11, 0f00000000;
	mov.f32 	%f152, %f15;
	@%p19 bra 	$L__BB8_32;
	setp.neu.f32 	%p20, %f13, 0f3F800000;
	neg.f32 	%f82, %f15;
	selp.f32 	%f83, %f15, %f82, %p20;
	cvt.rmi.f32.f32 	%f84, %f22;
	setp.neu.f32 	%p21, %f22, %f84;
	selp.f32 	%f152, 0f7FFFFFFF, %f83, %p21;
$L__BB8_32:
	add.s64 	%rd17, %rd4, %rd13;
	st.global.f32 	[%rd17], %f152;
	add.s32 	%r226, %r226, %r3;
	setp.lt.s32 	%p24, %r226, %r58;
	@%p24 bra 	$L__BB8_24;
$L__BB8_33:
	ret;

}
	// .globl	_Z10_pow_64_17PdS_S_PiS0_S0_ii
.visible .entry _Z10_pow_64_17PdS_S_PiS0_S0_ii(
	.param .u64 .ptr .align 1 _Z10_pow_64_17PdS_S_PiS0_S0_ii_param_0,
	.param .u64 .ptr .align 1 _Z10_pow_64_17PdS_S_PiS0_S0_ii_param_1,
	.param .u64 .ptr .align 1 _Z10_pow_64_17PdS_S_PiS0_S0_ii_param_2,
	.param .u64 .ptr .align 1 _Z10_pow_64_17PdS_S_PiS0_S0_ii_param_3,
	.param .u64 .ptr .align 1 _Z10_pow_64_17PdS_S_PiS0_S0_ii_param_4,
	.param .u64 .ptr .align 1 _Z10_pow_64_17PdS_S_PiS0_S0_ii_param_5,
	.param .u32 _Z10_pow_64_17PdS_S_PiS0_S0_ii_param_6,
	.param .u32 _Z10_pow_64_17PdS_S_PiS0_S0_ii_param_7
)
{
	.reg .pred 	%p<60>;
	.reg .b32 	%r<277>;
	.reg .b64 	%rd<88>;
	.reg .b64 	%fd<51>;

	ld.param.u64 	%rd9, [_Z10_pow_64_17PdS_S_PiS0_S0_ii_param_0];
	ld.param.u64 	%rd10, [_Z10_pow_64_17PdS_S_PiS0_S0_ii_param_1];
	ld.param.u64 	%rd11, [_Z10_pow_64_17PdS_S_PiS0_S0_ii_param_2];
	ld.param.u64 	%rd12, [_Z10_pow_64_17PdS_S_PiS0_S0_ii_param_3];
	ld.param.u64 	%rd13, [_Z10_pow_64_17PdS_S_PiS0_S0_ii_param_4];
	ld.param.u64 	%rd14, [_Z10_pow_64_17PdS_S_PiS0_S0_ii_param_5];
	ld.param.u32 	%r61, [_Z10_pow_64_17PdS_S_PiS0_S0_ii_param_6];
	ld.param.u32 	%r62, [_Z10_pow_64_17PdS_S_PiS0_S0_ii_param_7];
	cvta.to.global.u64 	%rd1, %rd13;
	cvta.to.global.u64 	%rd2, %rd12;
	cvta.to.global.u64 	%rd3, %rd14;
	cvta.to.global.u64 	%rd4, %rd11;
	cvta.to.global.u64 	%rd5, %rd10;
	cvta.to.global.u64 	%rd6, %rd9;
	mov.u32 	%r63, %tid.x;
	mov.u32 	%r64, %ctaid.x;
	mov.u32 	%r1, %ntid.x;
	mad.lo.s32 	%r246, %r64, %r1, %r63;
	setp.ge.s32 	%p7, %r246, %r61;
	@%p7 bra 	$L__BB9_37;
	setp.gt.s32 	%p8, %r62, 1;
	mov.u32 	%r65, %nctaid.x;
	mul.lo.s32 	%r3, %r1, %r65;
	@%p8 bra 	$L__BB9_2;
	bra.uni 	$L__BB9_26;
$L__BB9_2:
	add.s32 	%r87, %r62, -1;
	and.b32  	%r88, %r87, 7;
	add.s32 	%r4, %r88, -1;
	and.b32  	%r89, %r87, -8;
	neg.s32 	%r5, %r89;
$L__BB9_3:
	add.s32 	%r92, %r62, -2;
	setp.lt.u32 	%p30, %r92, 7;
	mov.b32 	%r274, 0;
	mov.u32 	%r262, %r62;
	mov.u32 	%r275, %r246;
	mov.u32 	%r273, %r274;
	@%p30 bra 	$L__BB9_7;
	add.s32 	%r248, %r62, -4;
	mov.b32 	%r274, 0;
	mov.u32 	%r247, %r5;
	mov.u32 	%r275, %r246;
$L__BB9_5:
	.pragma "nounroll";
	add.s32 	%r94, %r248, 3;
	mul.wide.u32 	%rd21, %r94, 4;
	add.s64 	%rd22, %rd3, %rd21;
	ld.global.u32 	%r95, [%rd22];
	div.s32 	%r96, %r275, %r95;
	add.s64 	%rd23, %rd2, %rd21;
	ld.global.u32 	%r97, [%rd23];
	mad.lo.s32 	%r98, %r97, %r96, %r273;
	add.s64 	%rd24, %rd1, %rd21;
	ld.global.u32 	%r99, [%rd24];
	mad.lo.s32 	%r100, %r99, %r96, %r274;
	mul.lo.s32 	%r101, %r96, %r95;
	sub.s32 	%r102, %r275, %r101;
	add.s32 	%r103, %r248, 2;
	mul.wide.u32 	%rd25, %r103, 4;
	add.s64 	%rd26, %rd3, %rd25;
	ld.global.u32 	%r104, [%rd26];
	div.s32 	%r105, %r102, %r104;
	add.s64 	%rd27, %rd2, %rd25;
	ld.global.u32 	%r106, [%rd27];
	mad.lo.s32 	%r107, %r106, %r105, %r98;
	add.s64 	%rd28, %rd1, %rd25;
	ld.global.u32 	%r108, [%rd28];
	mad.lo.s32 	%r109, %r108, %r105, %r100;
	mul.lo.s32 	%r110, %r105, %r104;
	sub.s32 	%r111, %r102, %r110;
	add.s32 	%r112, %r248, 1;
	mul.wide.u32 	%rd29, %r112, 4;
	add.s64 	%rd30, %rd3, %rd29;
	ld.global.u32 	%r113, [%rd30];
	div.s32 	%r114, %r111, %r113;
	add.s64 	%rd31, %rd2, %rd29;
	ld.global.u32 	%r115, [%rd31];
	mad.lo.s32 	%r116, %r115, %r114, %r107;
	add.s64 	%rd32, %rd1, %rd29;
	ld.global.u32 	%r117, [%rd32];
	mad.lo.s32 	%r118, %r117, %r114, %r109;
	mul.lo.s32 	%r119, %r114, %r113;
	sub.s32 	%r120, %r111, %r119;
	add.s32 	%r121, %r248, -4;
	mul.wide.u32 	%rd33, %r248, 4;
	add.s64 	%rd34, %rd3, %rd33;
	ld.global.u32 	%r122, [%rd34];
	div.s32 	%r123, %r120, %r122;
	add.s64 	%rd35, %rd2, %rd33;
	ld.global.u32 	%r124, [%rd35];
	mad.lo.s32 	%r125, %r124, %r123, %r116;
	add.s64 	%rd36, %rd1, %rd33;
	ld.global.u32 	%r126, [%rd36];
	mad.lo.s32 	%r127, %r126, %r123, %r118;
	mul.lo.s32 	%r128, %r123, %r122;
	sub.s32 	%r129, %r120, %r128;
	add.s32 	%r130, %r248, -1;
	mul.wide.u32 	%rd37, %r130, 4;
	add.s64 	%rd38, %rd3, %rd37;
	ld.global.u32 	%r131, [%rd38];
	div.s32 	%r132, %r129, %r131;
	add.s64 	%rd39, %rd2, %rd37;
	ld.global.u32 	%r133, [%rd39];
	mad.lo.s32 	%r134, %r133, %r132, %r125;
	add.s64 	%rd40, %rd1, %rd37;
	ld.global.u32 	%r135, [%rd40];
	mad.lo.s32 	%r136, %r135, %r132, %r127;
	mul.lo.s32 	%r137, %r132, %r131;
	sub.s32 	%r138, %r129, %r137;
	add.s32 	%r139, %r248, -2;
	mul.wide.u32 	%rd41, %r139, 4;
	add.s64 	%rd42, %rd3, %rd41;
	ld.global.u32 	%r140, [%rd42];
	div.s32 	%r141, %r138, %r140;
	add.s64 	%rd43, %rd2, %rd41;
	ld.global.u32 	%r142, [%rd43];
	mad.lo.s32 	%r143, %r142, %r141, %r134;
	add.s64 	%rd44, %rd1, %rd41;
	ld.global.u32 	%r144, [%rd44];
	mad.lo.s32 	%r145, %r144, %r141, %r136;
	mul.lo.s32 	%r146, %r141, %r140;
	sub.s32 	%r147, %r138, %r146;
	add.s32 	%r148, %r248, -3;
	mul.wide.u32 	%rd45, %r148, 4;
	add.s64 	%rd46, %rd3, %rd45;
	ld.global.u32 	%r149, [%rd46];
	div.s32 	%r150, %r147, %r149;
	add.s64 	%rd47, %rd2, %rd45;
	ld.global.u32 	%r151, [%rd47];
	mad.lo.s32 	%r152, %r151, %r150, %r143;
	add.s64 	%rd48, %rd1, %rd45;
	ld.global.u32 	%r153, [%rd48];
	mad.lo.s32 	%r154, %r153, %r150, %r145;
	mul.lo.s32 	%r155, %r150, %r149;
	sub.s32 	%r156, %r147, %r155;
	mul.wide.u32 	%rd49, %r121, 4;
	add.s64 	%rd50, %rd3, %rd49;
	ld.global.u32 	%r157, [%rd50];
	div.s32 	%r158, %r156, %r157;
	add.s64 	%rd51, %rd2, %rd49;
	ld.global.u32 	%r159, [%rd51];
	mad.lo.s32 	%r273, %r159, %r158, %r152;
	add.s64 	%rd52, %rd1, %rd49;
	ld.global.u32 	%r160, [%rd52];
	mad.lo.s32 	%r274, %r160, %r158, %r154;
	mul.lo.s32 	%r161, %r158, %r157;
	sub.s32 	%r275, %r156, %r161;
	add.s32 	%r248, %r248, -8;
	add.s32 	%r247, %r247, 8;
	setp.eq.s32 	%p31, %r247, 0;
	@%p31 bra 	$L__BB9_6;
	bra.uni 	$L__BB9_5;
$L__BB9_6:
	add.s32 	%r262, %r248, 4;
$L__BB9_7:
	add.s32 	%r162, %r62, -1;
	and.b32  	%r163, %r162, 7;
	setp.eq.s32 	%p32, %r163, 0;
	@%p32 bra 	$L__BB9_15;
	setp.lt.u32 	%p33, %r4, 3;
	@%p33 bra 	$L__BB9_10;
	add.s32 	%r165, %r262, -1;
	mul.wide.u32 	%rd53, %r165, 4;
	add.s64 	%rd54, %rd3, %rd53;
	ld.global.u32 	%r166, [%rd54];
	div.s32 	%r167, %r275, %r166;
	add.s64 	%rd55, %rd2, %rd53;
	ld.global.u32 	%r168, [%rd55];
	mad.lo.s32 	%r169, %r168, %r167, %r273;
	add.s64 	%rd56, %rd1, %rd53;
	ld.global.u32 	%r170, [%rd56];
	mad.lo.s32 	%r171, %r170, %r167, %r274;
	mul.lo.s32 	%r172, %r167, %r166;
	sub.s32 	%r173, %r275, %r172;
	add.s32 	%r174, %r262, -2;
	mul.wide.u32 	%rd57, %r174, 4;
	add.s64 	%rd58, %rd3, %rd57;
	ld.global.u32 	%r175, [%rd58];
	div.s32 	%r176, %r173, %r175;
	add.s64 	%rd59, %rd2, %rd57;
	ld.global.u32 	%r177, [%rd59];
	mad.lo.s32 	%r178, %r177, %r176, %r169;
	add.s64 	%rd60, %rd1, %rd57;
	ld.global.u32 	%r179, [%rd60];
	mad.lo.s32 	%r180, %r179, %r176, %r171;
	mul.lo.s32 	%r181, %r176, %r175;
	sub.s32 	%r182, %r173, %r181;
	add.s32 	%r183, %r262, -3;
	mul.wide.u32 	%rd61, %r183, 4;
	add.s64 	%rd62, %rd3, %rd61;
	ld.global.u32 	%r184, [%rd62];
	div.s32 	%r185, %r182, %r184;
	add.s64 	%rd63, %rd2, %rd61;
	ld.global.u32 	%r186, [%rd63];
	mad.lo.s32 	%r187, %r186, %r185, %r178;
	add.s64 	%rd64, %rd1, %rd61;
	ld.global.u32 	%r188, [%rd64];
	mad.lo.s32 	%r189, %r188, %r185, %r180;
	mul.lo.s32 	%r190, %r185, %r184;
	sub.s32 	%r191, %r182, %r190;
	add.s32 	%r262, %r262, -4;
	mul.wide.u32 	%rd65, %r262, 4;
	add.s64 	%rd66, %rd3, %rd65;
	ld.global.u32 	%r192, [%rd66];
	div.s32 	%r193, %r191, %r192;
	add.s64 	%rd67, %rd2, %rd65;
	ld.global.u32 	%r194, [%rd67];
	mad.lo.s32 	%r273, %r194, %r193, %r187;
	add.s64 	%rd68, %rd1, %rd65;
	ld.global.u32 	%r195, [%rd68];
	mad.lo.s32 	%r274, %r195, %r193, %r189;
	mul.lo.s32 	%r196, %r193, %r192;
	sub.s32 	%r275, %r191, %r196;
$L__BB9_10:
	and.b32  	%r198, %r162, 3;
	setp.eq.s32 	%p34, %r198, 0;
	@%p34 bra 	$L__BB9_15;
	setp.eq.s32 	%p35, %r198, 1;
	@%p35 bra 	$L__BB9_13;
	add.s32 	%r202, %r262, -1;
	mul.wide.u32 	%rd69, %r202, 4;
	add.s64 	%rd70, %rd3, %rd69;
	ld.global.u32 	%r203, [%rd70];
	div.s32 	%r204, %r275, %r203;
	add.s64 	%rd71, %rd2, %rd69;
	ld.global.u32 	%r205, [%rd71];
	mad.lo.s32 	%r206, %r205, %r204, %r273;
	add.s64 	%rd72, %rd1, %rd69;
	ld.global.u32 	%r207, [%rd72];
	mad.lo.s32 	%r208, %r207, %r204, %r274;
	mul.lo.s32 	%r209, %r204, %r203;
	sub.s32 	%r210, %r275, %r209;
	add.s32 	%r262, %r262, -2;
	mul.wide.u32 	%rd73, %r262, 4;
	add.s64 	%rd74, %rd3, %rd73;
	ld.global.u32 	%r211, [%rd74];
	div.s32 	%r212, %r210, %r211;
	add.s64 	%rd75, %rd2, %rd73;
	ld.global.u32 	%r213, [%rd75];
	mad.lo.s32 	%r273, %r213, %r212, %r206;
	add.s64 	%rd76, %rd1, %rd73;
	ld.global.u32 	%r214, [%rd76];
	mad.lo.s32 	%r274, %r214, %r212, %r208;
	mul.lo.s32 	%r215, %r212, %r211;
	sub.s32 	%r275, %r210, %r215;
$L__BB9_13:
	and.b32  	%r216, %r62, 1;
	setp.eq.b32 	%p36, %r216, 1;
	@%p36 bra 	$L__BB9_15;
	add.s32 	%r217, %r262, -1;
	mul.wide.u32 	%rd77, %r217, 4;
	add.s64 	%rd78, %rd3, %rd77;
	ld.global.u32 	%r218, [%rd78];
	div.s32 	%r219, %r275, %r218;
	add.s64 	%rd79, %rd2, %rd77;
	ld.global.u32 	%r220, [%rd79];
	mad.lo.s32 	%r273, %r220, %r219, %r273;
	add.s64 	%rd80, %rd1, %rd77;
	ld.global.u32 	%r221, [%rd80];
	mad.lo.s32 	%r274, %r221, %r219, %r274;
	mul.lo.s32 	%r222, %r219, %r218;
	sub.s32 	%r275, %r275, %r222;
$L__BB9_15:
	add.s32 	%r223, %r275, %r273;
	add.s32 	%r224, %r275, %r274;
	mul.wide.s32 	%rd81, %r223, 8;
	add.s64 	%rd82, %rd6, %rd81;
	ld.global.f64 	%fd8, [%rd82];
	mul.wide.s32 	%rd83, %r224, 8;
	add.s64 	%rd84, %rd5, %rd83;
	ld.global.f64 	%fd9, [%rd84];
	{
	.reg .b32 %temp; 
	mov.b64 	{%temp, %r55}, %fd8;
	}
	{
	.reg .b32 %temp; 
	mov.b64 	{%temp, %r56}, %fd9;
	}
	shr.u32 	%r225, %r56, 20;
	and.b32  	%r226, %r225, 2047;
	add.s32 	%r227, %r226, -1012;
	mov.b64 	%rd85, %fd9;
	shl.b64 	%rd7, %rd85, %r227;
	setp.eq.s64 	%p58, %rd7, -9223372036854775808;
	abs.f64 	%fd10, %fd8;
	setp.eq.f64 	%p37, %fd8, 0d0000000000000000;
	@%p37 bra 	$L__BB9_16;
	bra.uni 	$L__BB9_25;
$L__BB9_16:
	setp.eq.s64 	%p40, %rd7, -9223372036854775808;
	abs.f64 	%fd42, %fd9;
	setp.neu.f64 	%p41, %fd42, 0d3FE0000000000000;
	and.pred  	%p58, %p41, %p40;
	selp.b32 	%r228, %r55, 0, %p58;
	setp.lt.s32 	%p42, %r56, 0;
	or.b32  	%r229, %r228, 2146435072;
	selp.b32 	%r230, %r229, %r228, %p42;
	mov.b32 	%r231, 0;
	mov.b64 	%fd48, {%r231, %r230};
$L__BB9_17:
	add.f64 	%fd43, %fd8, %fd9;
	{
	.reg .b32 %temp; 
	mov.b64 	{%temp, %r232}, %fd43;
	}
	and.b32  	%r233, %r232, 2146435072;
	setp.ne.s32 	%p43, %r233, 2146435072;
	@%p43 bra 	$L__BB9_24;
	setp.nan.f64 	%p44, %fd8, %fd8;
	setp.nan.f64 	%p45, %fd9, %fd9;
	or.pred  	%p46, %p44, %p45;
	@%p46 bra 	$L__BB9_23;
	abs.f64 	%fd44, %fd9;
	setp.eq.f64 	%p47, %fd44, 0d7FF0000000000000;
	@%p47 bra 	$L__BB9_22;
	setp.neu.f64 	%p48, %fd10, 0d7FF0000000000000;
	@%p48 bra 	$L__BB9_24;
	setp.lt.s32 	%p49, %r55, 0;
	setp.lt.s32 	%p50, %r56, 0;
	selp.b32 	%r234, 0, 2146435072, %p50;
	and.b32  	%r235, %r56, 2147483647;
	setp.ne.s32 	%p51, %r235, 1071644672;
	or.b32  	%r236, %r234, -2147483648;
	selp.b32 	%r237, %r236, %r234, %p51;
	selp.b32 	%r238, %r237, %r234, %p58;
	selp.b32 	%r239, %r238, %r234, %p49;
	mov.b32 	%r240, 0;
	mov.b64 	%fd48, {%r240, %r239};
	bra.uni 	$L__BB9_24;
$L__BB9_22:
	setp.gt.f64 	%p52, %fd10, 0d3FF0000000000000;
	selp.b32 	%r241, 2146435072, 0, %p52;
	setp.lt.s32 	%p53, %r56, 0;
	xor.b32  	%r242, %r241, 2146435072;
	selp.b32 	%r243, %r242, %r241, %p53;
	setp.eq.f64 	%p54, %fd8, 0dBFF0000000000000;
	selp.b32 	%r244, 1072693248, %r243, %p54;
	mov.b32 	%r245, 0;
	mov.b64 	%fd48, {%r245, %r244};
	bra.uni 	$L__BB9_24;
$L__BB9_23:
	add.rn.f64 	%fd48, %fd8, %fd9;
$L__BB9_24:
	setp.eq.f64 	%p55, %fd8, 0d3FF0000000000000;
	setp.eq.f64 	%p56, %fd9, 0d0000000000000000;
	selp.f64 	%fd45, 0d3FF0000000000000, %fd48, %p56;
	selp.f64 	%fd46, 0d3FF0000000000000, %fd45, %p55;
	mul.wide.s32 	%rd86, %r246, 8;
	add.s64 	%rd87, %rd4, %rd86;
	st.global.f64 	[%rd87], %fd46;
	add.s32 	%r246, %r246, %r3;
	setp.lt.s32 	%p57, %r246, %r61;
	@%p57 bra 	$L__BB9_3;
	bra.uni 	$L__BB9_37;
$L__BB9_25:
	{ // callseq 1, 0
	.param .b64 param0;
	st.param.f64 	[param0], %fd10;
	.param .b64 param1;
	st.param.f64 	[param1], %fd9;
	.param .b64 retval0;
	call.uni (retval0), 
	__internal_accurate_pow, 
	(
	param0, 
	param1
	);
	ld.param.f64 	%fd34, [retval0];
	} // callseq 1
	setp.lt.s32 	%p38, %r55, 0;
	cvt.rzi.f64.f64 	%fd36, %fd9;
	setp.neu.f64 	%p39, %fd9, %fd36;
	neg.f64 	%fd38, %fd34;
	selp.f64 	%fd39, %fd38, %fd34, %p58;
	selp.f64 	%fd40, %fd39, %fd34, %p38;
	selp.f64 	%fd41, 0dFFF8000000000000, %fd40, %p39;
	selp.f64 	%fd48, %fd41, %fd40, %p38;
	bra.uni 	$L__BB9_17;
$L__BB9_26:
	mul.wide.s32 	%rd15, %r246, 8;
	add.s64 	%rd16, %rd6, %rd15;
	ld.global.f64 	%fd11, [%rd16];
	add.s64 	%rd17, %rd5, %rd15;
	ld.global.f64 	%fd12, [%rd17];
	{
	.reg .b32 %temp; 
	mov.b64 	{%temp, %r58}, %fd11;
	}
	{
	.reg .b32 %temp; 
	mov.b64 	{%temp, %r59}, %fd12;
	}
	shr.u32 	%r66, %r59, 20;
	and.b32  	%r67, %r66, 2047;
	add.s32 	%r68, %r67, -1012;
	mov.b64 	%rd18, %fd12;
	shl.b64 	%rd8, %rd18, %r68;
	setp.eq.s64 	%p6, %rd8, -9223372036854775808;
	abs.f64 	%fd13, %fd11;
	setp.neu.f64 	%p9, %fd11, 0d0000000000000000;
	@%p9 bra 	$L__BB9_28;
	setp.eq.s64 	%p12, %rd8, -9223372036854775808;
	abs.f64 	%fd29, %fd12;
	setp.neu.f64 	%p13, %fd29, 0d3FE0000000000000;
	and.pred  	%p6, %p13, %p12;
	selp.b32 	%r69, %r58, 0, %p6;
	setp.lt.s32 	%p14, %r59, 0;
	or.b32  	%r70, %r69, 2146435072;
	selp.b32 	%r71, %r70, %r69, %p14;
	mov.b32 	%r72, 0;
	mov.b64 	%fd50, {%r72, %r71};
	bra.uni 	$L__BB9_29;
$L__BB9_28:
	{ // callseq 0, 0
	.param .b64 param0;
	st.param.f64 	[param0], %fd13;
	.param .b64 param1;
	st.param.f64 	[param1], %fd12;
	.param .b64 retval0;
	call.uni (retval0), 
	__internal_accurate_pow, 
	(
	param0, 
	param1
	);
	ld.param.f64 	%fd21, [retval0];
	} // callseq 0
	setp.lt.s32 	%p10, %r58, 0;
	cvt.rzi.f64.f64 	%fd23, %fd12;
	setp.neu.f64 	%p11, %fd12, %fd23;
	neg.f64 	%fd25, %fd21;
	selp.f64 	%fd26, %fd25, %fd21, %p6;
	selp.f64 	%fd27, %fd26, %fd21, %p10;
	selp.f64 	%fd28, 0dFFF8000000000000, %fd27, %p11;
	selp.f64 	%fd50, %fd28, %fd27, %p10;
$L__BB9_29:
	add.f64 	%fd30, %fd11, %fd12;
	{
	.reg .b32 %temp; 
	mov.b64 	{%temp, %r73}, %fd30;
	}
	and.b32  	%r74, %r73, 2146435072;
	setp.ne.s32 	%p15, %r74, 2146435072;
	@%p15 bra 	$L__BB9_36;
	setp.num.f64 	%p16, %fd11, %fd11;
	setp.num.f64 	%p17, %fd12, %fd12;
	and.pred  	%p18, %p16, %p17;
	@%p18 bra 	$L__BB9_32;
	add.rn.f64 	%fd50, %fd11, %fd12;
	bra.uni 	$L__BB9_36;
$L__BB9_32:
	abs.f64 	%fd31, %fd12;
	setp.neu.f64 	%p19, %fd31, 0d7FF0000000000000;
	@%p19 bra 	$L__BB9_34;
	setp.gt.f64 	%p24, %fd13, 0d3FF0000000000000;
	selp.b32 	%r82, 2146435072, 0, %p24;
	setp.lt.s32 	%p25, %r59, 0;
	xor.b32  	%r83, %r82, 2146435072;
	selp.b32 	%r84, %r83, %r82, %p25;
	setp.eq.f64 	%p26, %fd11, 0dBFF0000000000000;
	selp.b32 	%r85, 1072693248, %r84, %p26;
	mov.b32 	%r86, 0;
	mov.b64 	%fd50, {%r86, %r85};
	bra.uni 	$L__BB9_36;
$L__BB9_34:
	setp.neu.f64 	%p20, %fd13, 0d7FF0000000000000;
	@%p20 bra 	$L__BB9_36;
	setp.lt.s32 	%p21, %r58, 0;
	setp.lt.s32 	%p22, %r59, 0;
	selp.b32 	%r75, 0, 2146435072, %p22;
	and.b32  	%r76, %r59, 2147483647;
	setp.ne.s32 	%p23, %r76, 1071644672;
	or.b32  	%r77, %r75, -2147483648;
	selp.b32 	%r78, %r77, %r75, %p23;
	selp.b32 	%r79, %r78, %r75, %p6;
	selp.b32 	%r80, %r79, %r75, %p21;
	mov.b32 	%r81, 0;
	mov.b64 	%fd50, {%r81, %r80};
$L__BB9_36:
	setp.eq.f64 	%p27, %fd11, 0d3FF0000000000000;
	setp.eq.f64 	%p28, %fd12, 0d0000000000000000;
	selp.f64 	%fd32, 0d3FF0000000000000, %fd50, %p28;
	selp.f64 	%fd33, 0d3FF0000000000000, %fd32, %p27;
	add.s64 	%rd20, %rd4, %rd15;
	st.global.f64 	[%rd20], %fd33;
	add.s32 	%r246, %r246, %r3;
	setp.lt.s32 	%p29, %r246, %r61;
	@%p29 bra 	$L__BB9_26;
$L__BB9_37:
	ret;

}
	// .globl	_Z10_max_32_17PfS_S_PiS0_S0_ii
.visible .entry _Z10_max_32_17PfS_S_PiS0_S0_ii(
	.param .u64 .ptr .align 1 _Z10_max_32_17PfS_S_PiS0_S0_ii_param_0,
	.param .u64 .ptr .align 1 _Z10_max_32_17PfS_S_PiS0_S0_ii_param_1,
	.param .u64 .ptr .align 1 _Z10_max_32_17PfS_S_PiS0_S0_ii_param_2,
	.param .u64 .ptr .align 1 _Z10_max_32_17PfS_S_PiS0_S0_ii_param_3,
	.param .u64 .ptr .align 1 _Z10_max_32_17PfS_S_PiS0_S0_ii_param_4,
	.param .u64 .ptr .align 1 _Z10_max_32_17PfS_S_PiS0_S0_ii_param_5,
	.param .u32 _Z10_max_32_17PfS_S_PiS0_S0_ii_param_6,
	.param .u32 _Z10_max_32_17PfS_S_PiS0_S0_ii_param_7
)
{
	.reg .pred 	%p<14>;
	.reg .b32 	%r<229>;
	.reg .b32 	%f<7>;
	.reg .b64 	%rd<83>;

	ld.param.u64 	%rd7, [_Z10_max_32_17PfS_S_PiS0_S0_ii_param_0];
	ld.param.u64 	%rd8, [_Z10_max_32_17PfS_S_PiS0_S0_ii_param_1];
	ld.param.u64 	%rd9, [_Z10_max_32_17PfS_S_PiS0_S0_ii_param_2];
	ld.param.u64 	%rd10, [_Z10_max_32_17PfS_S_PiS0_S0_ii_param_3];
	ld.param.u64 	%rd11, [_Z10_max_32_17PfS_S_PiS0_S0_ii_param_4];
	ld.param.u64 	%rd12, [_Z10_max_32_17PfS_S_PiS0_S0_ii_param_5];
	ld.param.u32 	%r58, [_Z10_max_32_17PfS_S_PiS0_S0_ii_param_6];
	ld.param.u32 	%r59, [_Z10_max_32_17PfS_S_PiS0_S0_ii_param_7];
	cvta.to.global.u64 	%rd1, %rd11;
	cvta.to.global.u64 	%rd2, %rd10;
	cvta.to.global.u64 	%rd3, %rd12;
	cvta.to.global.u64 	%rd4, %rd9;
	cvta.to.global.u64 	%rd5, %rd8;
	cvta.to.global.u64 	%rd6, %rd7;
	mov.u32 	%r60, %tid.x;
	mov.u32 	%r61, %ctaid.x;
	mov.u32 	%r1, %ntid.x;
	mad.lo.s32 	%r198, %r61, %r1, %r60;
	setp.ge.s32 	%p1, %r198, %r58;
	@%p1 bra 	$L__BB10_17;
	setp.gt.s32 	%p2, %r59, 1;
	mov.u32 	%r62, %nctaid.x;
	mul.lo.s32 	%r3, %r1, %r62;
	@%p2 bra 	$L__BB10_2;
	bra.uni 	$L__BB10_16;
$L__BB10_2:
	add.s32 	%r63, %r59, -1;
	and.b32  	%r5, %r63, 7;
	add.s32 	%r4, %r5, -1;
	and.b32  	%r64, %r63, -8;
	neg.s32 	%r6, %r64;
$L__BB10_3:
	add.s32 	%r67, %r59, -2;
	setp.lt.u32 	%p5, %r67, 7;
	mov.b32 	%r226, 0;
	mov.u32 	%r214, %r59;
	mov.u32 	%r227, %r198;
	mov.u32 	%r225, %r226;
	@%p5 bra 	$L__BB10_7;
	add.s32 	%r200, %r59, -4;
	mov.b32 	%r226, 0;
	mov.u32 	%r199, %r6;
	mov.u32 	%r227, %r198;
$L__BB10_5:
	.pragma "nounroll";
	add.s32 	%r69, %r200, 3;
	mul.wide.u32 	%rd17, %r69, 4;
	add.s64 	%rd18, %rd3, %rd17;
	ld.global.u32 	%r70, [%rd18];
	div.s32 	%r71, %r227, %r70;
	add.s64 	%rd19, %rd2, %rd17;
	ld.global.u32 	%r72, [%rd19];
	mad.lo.s32 	%r73, %r72, %r71, %r225;
	add.s64 	%rd20, %rd1, %rd17;
	ld.global.u32 	%r74, [%rd20];
	mad.lo.s32 	%r75, %r74, %r71, %r226;
	mul.lo.s32 	%r76, %r71, %r70;
	sub.s32 	%r77, %r227, %r76;
	add.s32 	%r78, %r200, 2;
	mul.wide.u32 	%rd21, %r78, 4;
	add.s64 	%rd22, %rd3, %rd21;
	ld.global.u32 	%r79, [%rd22];
	div.s32 	%r80, %r77, %r79;
	add.s64 	%rd23, %rd2, %rd21;
	ld.global.u32 	%r81, [%rd23];
	mad.lo.s32 	%r82, %r81, %r80, %r73;
	add.s64 	%rd24, %rd1, %rd21;
	ld.global.u32 	%r83, [%rd24];
	mad.lo.s32 	%r84, %r83, %r80, %r75;
	mul.lo.s32 	%r85, %r80, %r79;
	sub.s32 	%r86, %r77, %r85;
	add.s32 	%r87, %r200, 1;
	mul.wide.u32 	%rd25, %r87, 4;
	add.s64 	%rd26, %rd3, %rd25;
	ld.global.u32 	%r88, [%rd26];
	div.s32 	%r89, %r86, %r88;
	add.s64 	%rd27, %rd2, %rd25;
	ld.global.u32 	%r90, [%rd27];
	mad.lo.s32 	%r91, %r90, %r89, %r82;
	add.s64 	%rd28, %rd1, %rd25;
	ld.global.u32 	%r92, [%rd28];
	mad.lo.s32 	%r93, %r92, %r89, %r84;
	mul.lo.s32 	%r94, %r89, %r88;
	sub.s32 	%r95, %r86, %r94;
	add.s32 	%r96, %r200, -4;
	mul.wide.u32 	%rd29, %r200, 4;
	add.s64 	%rd30, %rd3, %rd29;
	ld.global.u32 	%r97, [%rd30];
	div.s32 	%r98, %r95, %r97;
	add.s64 	%rd31, %rd2, %rd29;
	ld.global.u32 	%r99, [%rd31];
	mad.lo.s32 	%r100, %r99, %r98, %r91;
	add.s64 	%rd32, %rd1, %rd29;
	ld.global.u32 	%r101, [%rd32];
	mad.lo.s32 	%r102, %r101, %r98, %r93;
	mul.lo.s32 	%r103, %r98, %r97;
	sub.s32 	%r104, %r95, %r103;
	add.s32 	%r105, %r200, -1;
	mul.wide.u32 	%rd33, %r105, 4;
	add.s64 	%rd34, %rd3, %rd33;
	ld.global.u32 	%r106, [%rd34];
	div.s32 	%r107, %r104, %r106;
	add.s64 	%rd35, %rd2, %rd33;
	ld.global.u32 	%r108, [%rd35];
	mad.lo.s32 	%r109, %r108, %r107, %r100;
	add.s64 	%rd36, %rd1, %rd33;
	ld.global.u32 	%r110, [%rd36];
	mad.lo.s32 	%r111, %r110, %r107, %r102;
	mul.lo.s32 	%r112, %r107, %r106;
	sub.s32 	%r113, %r104, %r112;
	add.s32 	%r114, %r200, -2;
	mul.wide.u32 	%rd37, %r114, 4;
	add.s64 	%rd38, %rd3, %rd37;
	ld.global.u32 	%r115, [%rd38];
	div.s32 	%r116, %r113, %r115;
	add.s64 	%rd39, %rd2, %rd37;
	ld.global.u32 	%r117, [%rd39];
	mad.lo.s32 	%r118, %r117, %r116, %r109;
	add.s64 	%rd40, %rd1, %rd37;
	ld.global.u32 	%r119, [%rd40];
	mad.lo.s32 	%r120, %r119, %r116, %r111;
	mul.lo.s32 	%r121, %r116, %r115;
	sub.s32 	%r122, %r113, %r121;
	add.s32 	%r123, %r200, -3;
	mul.wide.u32 	%rd41, %r123, 4;
	add.s64 	%rd42, %rd3, %rd41;
	ld.global.u32 	%r124, [%rd42];
	div.s32 	%r125, %r122, %r124;
	add.s64 	%rd43, %rd2, %rd41;
	ld.global.u32 	%r126, [%rd43];
	mad.lo.s32 	%r127, %r126, %r125, %r118;
	add.s64 	%rd44, %rd1, %rd41;
	ld.global.u32 	%r128, [%rd44];
	mad.lo.s32 	%r129, %r128, %r125, %r120;
	mul.lo.s32 	%r130, %r125, %r124;
	sub.s32 	%r131, %r122, %r130;
	mul.wide.u32 	%rd45, %r96, 4;
	add.s64 	%rd46, %rd3, %rd45;
	ld.global.u32 	%r132, [%rd46];
	div.s32 	%r133, %r131, %r132;
	add.s64 	%rd47, %rd2, %rd45;
	ld.global.u32 	%r134, [%rd47];
	mad.lo.s32 	%r225, %r134, %r133, %r127;
	add.s64 	%rd48, %rd1, %rd45;
	ld.global.u32 	%r135, [%rd48];
	mad.lo.s32 	%r226, %r135, %r133, %r129;
	mul.lo.s32 	%r136, %r133, %r132;
	sub.s32 	%r227, %r131, %r136;
	add.s32 	%r200, %r200, -8;
	add.s32 	%r199, %r199, 8;
	setp.ne.s32 	%p6, %r199, 0;
	@%p6 bra 	$L__BB10_5;
	add.s32 	%r214, %r200, 4;
$L__BB10_7:
	setp.eq.s32 	%p7, %r5, 0;
	@%p7 bra 	$L__BB10_15;
	setp.lt.u32 	%p8, %r4, 3;
	@%p8 bra 	$L__BB10_10;
	add.s32 	%r138, %r214, -1;
	mul.wide.u32 	%rd49, %r138, 4;
	add.s64 	%rd50, %rd3, %rd49;
	ld.global.u32 	%r139, [%rd50];
	div.s32 	%r140, %r227, %r139;
	add.s64 	%rd51, %rd2, %rd49;
	ld.global.u32 	%r141, [%rd51];
	mad.lo.s32 	%r142, %r141, %r140, %r225;
	add.s64 	%rd52, %rd1, %rd49;
	ld.global.u32 	%r143, [%rd52];
	mad.lo.s32 	%r144, %r143, %r140, %r226;
	mul.lo.s32 	%r145, %r140, %r139;
	sub.s32 	%r146, %r227, %r145;
	add.s32 	%r147, %r214, -2;
	mul.wide.u32 	%rd53, %r147, 4;
	add.s64 	%rd54, %rd3, %rd53;
	ld.global.u32 	%r148, [%rd54];
	div.s32 	%r149, %r146, %r148;
	add.s64 	%rd55, %rd2, %rd53;
	ld.global.u32 	%r150, [%rd55];
	mad.lo.s32 	%r151, %r150, %r149, %r142;
	add.s64 	%rd56, %rd1, %rd53;
	ld.global.u32 	%r152, [%rd56];
	mad.lo.s32 	%r153, %r152, %r149, %r144;
	mul.lo.s32 	%r154, %r149, %r148;
	sub.s32 	%r155, %r146, %r154;
	add.s32 	%r156, %r214, -3;
	mul.wide.u32 	%rd57, %r156, 4;
	add.s64 	%rd58, %rd3, %rd57;
	ld.global.u32 	%r157, [%rd58];
	div.s32 	%r158, %r155, %r157;
	add.s64 	%rd59, %rd2, %rd57;
	ld.global.u32 	%r159, [%rd59];
	mad.lo.s32 	%r160, %r159, %r158, %r151;
	add.s64 	%rd60, %rd1, %rd57;
	ld.global.u32 	%r161, [%rd60];
	mad.lo.s32 	%r162, %r161, %r158, %r153;
	mul.lo.s32 	%r163, %r158, %r157;
	sub.s32 	%r164, %r155, %r163;
	add.s32 	%r214, %r214, -4;
	mul.wide.u32 	%rd61, %r214, 4;
	add.s64 	%rd62, %rd3, %rd61;
	ld.global.u32 	%r165, [%rd62];
	div.s32 	%r166, %r164, %r165;
	add.s64 	%rd63, %rd2, %rd61;
	ld.global.u32 	%r167, [%rd63];
	mad.lo.s32 	%r225, %r167, %r166, %r160;
	add.s64 	%rd64, %rd1, %rd61;
	ld.global.u32 	%r168, [%rd64];
	mad.lo.s32 	%r226, %r168, %r166, %r162;
	mul.lo.s32 	%r169, %r166, %r165;
	sub.s32 	%r227, %r164, %r169;
$L__BB10_10:
	add.s32 	%r170, %r59, -1;
	and.b32  	%r171, %r170, 3;
	setp.eq.s32 	%p9, %r171, 0;
	@%p9 bra 	$L__BB10_15;
	setp.eq.s32 	%p10, %r171, 1;
	@%p10 bra 	$L__BB10_13;
	add.s32 	%r175, %r214, -1;
	mul.wide.u32 	%rd65, %r175, 4;
	add.s64 	%rd66, %rd3, %rd65;
	ld.global.u32 	%r176, [%rd66];
	div.s32 	%r177, %r227, %r176;
	add.s64 	%rd67, %rd2, %rd65;
	ld.global.u32 	%r178, [%rd67];
	mad.lo.s32 	%r179, %r178, %r177, %r225;
	add.s64 	%rd68, %rd1, %rd65;
	ld.global.u32 	%r180, [%rd68];
	mad.lo.s32 	%r181, %r180, %r177, %r226;
	mul.lo.s32 	%r182, %r177, %r176;
	sub.s32 	%r183, %r227, %r182;
	add.s32 	%r214, %r214, -2;
	mul.wide.u32 	%rd69, %r214, 4;
	add.s64 	%rd70, %rd3, %rd69;
	ld.global.u32 	%r184, [%rd70];
	div.s32 	%r185, %r183, %r184;
	add.s64 	%rd71, %rd2, %rd69;
	ld.global.u32 	%r186, [%rd71];
	mad.lo.s32 	%r225, %r186, %r185, %r179;
	add.s64 	%rd72, %rd1, %rd69;
	ld.global.u32 	%r187, [%rd72];
	mad.lo.s32 	%r226, %r187, %r185, %r181;
	mul.lo.s32 	%r188, %r185, %r184;
	sub.s32 	%r227, %r183, %r188;
$L__BB10_13:
	and.b32  	%r189, %r59, 1;
	setp.eq.b32 	%p11, %r189, 1;
	@%p11 bra 	$L__BB10_15;
	add.s32 	%r190, %r214, -1;
	mul.wide.u32 	%rd73, %r190, 4;
	add.s64 	%rd74, %rd3, %rd73;
	ld.global.u32 	%r191, [%rd74];
	div.s32 	%r192, %r227, %r191;
	add.s64 	%rd75, %rd2, %rd73;
	ld.global.u32 	%r193, [%rd75];
	mad.lo.s32 	%r225, %r193, %r192, %r225;
	add.s64 	%rd76, %rd1, %rd73;
	ld.global.u32 	%r194, [%rd76];
	mad.lo.s32 	%r226, %r194, %r192, %r226;
	mul.lo.s32 	%r195, %r192, %r191;
	sub.s32 	%r227, %r227, %r195;
$L__BB10_15:
	add.s32 	%r196, %r227, %r225;
	add.s32 	%r197, %r227, %r226;
	mul.wide.s32 	%rd77, %r196, 4;
	add.s64 	%rd78, %rd6, %rd77;
	ld.global.f32 	%f4, [%rd78];
	mul.wide.s32 	%rd79, %r197, 4;
	add.s64 	%rd80, %rd5, %rd79;
	ld.global.f32 	%f5, [%rd80];
	setp.gt.f32 	%p12, %f4, %f5;
	selp.f32 	%f6, %f4, %f5, %p12;
	mul.wide.s32 	%rd81, %r198, 4;
	add.s64 	%rd82, %rd4, %rd81;
	st.global.f32 	[%rd82], %f6;
	add.s32 	%r198, %r198, %r3;
	setp.lt.s32 	%p13, %r198, %r58;
	@%p13 bra 	$L__BB10_3;
	bra.uni 	$L__BB10_17;
$L__BB10_16:
	mul.wide.s32 	%rd13, %r198, 4;
	add.s64 	%rd14, %rd6, %rd13;
	ld.global.f32 	%f1, [%rd14];
	add.s64 	%rd15, %rd5, %rd13;
	ld.global.f32 	%f2, [%rd15];
	setp.gt.f32 	%p3, %f1, %f2;
	selp.f32 	%f3, %f1, %f2, %p3;
	add.s64 	%rd16, %rd4, %rd13;
	st.global.f32 	[%rd16], %f3;
	add.s32 	%r198, %r198, %r3;
	setp.lt.s32 	%p4, %r198, %r58;
	@%p4 bra 	$L__BB10_16;
$L__BB10_17:
	ret;

}
	// .globl	_Z10_max_64_17PdS_S_PiS0_S0_ii
.visible .entry _Z10_max_64_17PdS_S_PiS0_S0_ii(
	.param .u64 .ptr .align 1 _Z10_max_64_17PdS_S_PiS0_S0_ii_param_0,
	.param .u64 .ptr .align 1 _Z10_max_64_17PdS_S_PiS0_S0_ii_param_1,
	.param .u64 .ptr .align 1 _Z10_max_64_17PdS_S_PiS0_S0_ii_param_2,
	.param .u64 .ptr .align 1 _Z10_max_64_17PdS_S_PiS0_S0_ii_param_3,
	.param .u64 .ptr .align 1 _Z10_max_64_17PdS_S_PiS0_S0_ii_param_4,
	.param .u64 .ptr .align 1 _Z10_max_64_17PdS_S_PiS0_S0_ii_param_5,
	.param .u32 _Z10_max_64_17PdS_S_PiS0_S0_ii_param_6,
	.param .u32 _Z10_max_64_17PdS_S_PiS0_S0_ii_param_7
)
{
	.reg .pred 	%p<14>;
	.reg .b32 	%r<229>;
	.reg .b64 	%rd<83>;
	.reg .b64 	%fd<7>;

	ld.param.u64 	%rd7, [_Z10_max_64_17PdS_S_PiS0_S0_ii_param_0];
	ld.param.u64 	%rd8, [_Z10_max_64_17PdS_S_PiS0_S0_ii_param_1];
	ld.param.u64 	%rd9, [_Z10_max_64_17PdS_S_PiS0_S0_ii_param_2];
	ld.param.u64 	%rd10, [_Z10_max_64_17PdS_S_PiS0_S0_ii_param_3];
	ld.param.u64 	%rd11, [_Z10_max_64_17PdS_S_PiS0_S0_ii_param_4];
	ld.param.u64 	%rd12, [_Z10_max_64_17PdS_S_PiS0_S0_ii_param_5];
	ld.param.u32 	%r58, [_Z10_max_64_17PdS_S_PiS0_S0_ii_param_6];
	ld.param.u32 	%r59, [_Z10_max_64_17PdS_S_PiS0_S0_ii_param_7];
	cvta.to.global.u64 	%rd1, %rd11;
	cvta.to.global.u64 	%rd2, %rd10;
	cvta.to.global.u64 	%rd3, %rd12;
	cvta.to.global.u64 	%rd4, %rd9;
	cvta.to.global.u64 	%rd5, %rd8;
	cvta.to.global.u64 	%rd6, %rd7;
	mov.u32 	%r60, %tid.x;
	mov.u32 	%r61, %ctaid.x;
	mov.u32 	%r1, %ntid.x;
	mad.lo.s32 	%r198, %r61, %r1, %r60;
	setp.ge.s32 	%p1, %r198, %r58;
	@%p1 bra 	$L__BB11_17;
	setp.gt.s32 	%p2, %r59, 1;
	mov.u32 	%r62, %nctaid.x;
	mul.lo.s32 	%r3, %r1, %r62;
	@%p2 bra 	$L__BB11_2;
	bra.uni 	$L__BB11_16;
$L__BB11_2:
	add.s32 	%r63, %r59, -1;
	and.b32  	%r5, %r63, 7;
	add.s32 	%r4, %r5, -1;
	and.b32  	%r64, %r63, -8;
	neg.s32 	%r6, %r64;
$L__BB11_3:
	add.s32 	%r67, %r59, -2;
	setp.lt.u32 	%p5, %r67, 7;
	mov.b32 	%r226, 0;
	mov.u32 	%r214, %r59;
	mov.u32 	%r227, %r198;
	mov.u32 	%r225, %r226;
	@%p5 bra 	$L__BB11_7;
	add.s32 	%r200, %r59, -4;
	mov.b32 	%r226, 0;
	mov.u32 	%r199, %r6;
	mov.u32 	%r227, %r198;
$L__BB11_5:
	.pragma "nounroll";
	add.s32 	%r69, %r200, 3;
	mul.wide.u32 	%rd17, %r69, 4;
	add.s64 	%rd18, %rd3, %rd17;
	ld.global.u32 	%r70, [%rd18];
	div.s32 	%r71, %r227, %r70;
	add.s64 	%rd19, %rd2, %rd17;
	ld.global.u32 	%r72, [%rd19];
	mad.lo.s32 	%r73, %r72, %r71, %r225;
	add.s64 	%rd20, %rd1, %rd17;
	ld.global.u32 	%r74, [%rd20];
	mad.lo.s32 	%r75, %r74, %r71, %r226;
	mul.lo.s32 	%r76, %r71, %r70;
	sub.s32 	%r77, %r227, %r76;
	add.s32 	%r78, %r200, 2;
	mul.wide.u32 	%rd21, %r78, 4;
	add.s64 	%rd22, %rd3, %rd21;
	ld.global.u32 	%r79, [%rd22];
	div.s32 	%r80, %r77, %r79;
	add.s64 	%rd23, %rd2, %rd21;
	ld.global.u32 	%r81, [%rd23];
	mad.lo.s32 	%r82, %r81, %r80, %r73;
	add.s64 	%rd24, %rd1, %rd21;
	ld.global.u32 	%r83, [%rd24];
	mad.lo.s32 	%r84, %r83, %r80, %r75;
	mul.lo.s32 	%r85, %r80, %r79;
	sub.s32 	%r86, %r77, %r85;
	add.s32 	%r87, %r200, 1;
	mul.wide.u32 	%rd25, %r87, 4;
	add.s64 	%rd26, %rd3, %rd25;
	ld.global.u32 	%r88, [%rd26];
	div.s32 	%r89, %r86, %r88;
	add.s64 	%rd27, %rd2, %rd25;
	ld.global.u32 	%r90, [%rd27];
	mad.lo.s32 	%r91, %r90, %r89, %r82;
	add.s64 	%rd28, %rd1, %rd25;
	ld.global.u32 	%r92, [%rd28];
	mad.lo.s32 	%r93, %r92, %r89, %r84;
	mul.lo.s32 	%r94, %r89, %r88;
	sub.s32 	%r95, %r86, %r94;
	add.s32 	%r96, %r200, -4;
	mul.wide.u32 	%rd29, %r200, 4;
	add.s64 	%rd30, %rd3, %rd29;
	ld.global.u32 	%r97, [%rd30];
	div.s32 	%r98, %r95, %r97;
	add.s64 	%rd31, %rd2, %rd29;
	ld.global.u32 	%r99, [%rd31];
	mad.lo.s32 	%r100, %r99, %r98, %r91;
	add.s64 	%rd32, %rd1, %rd29;
	ld.global.u32 	%r101, [%rd32];
	mad.lo.s32 	%r102, %r101, %r98, %r93;
	mul.lo.s32 	%r103, %r98, %r97;
	sub.s32 	%r104, %r95, %r103;
	add.s32 	%r105, %r200, -1;
	mul.wide.u32 	%rd33, %r105, 4;
	add.s64 	%rd34, %rd3, %rd33;
	ld.global.u32 	%r106, [%rd34];
	div.s32 	%r107, %r104, %r106;
	add.s64 	%rd35, %rd2, %rd33;
	ld.global.u32 	%r108, [%rd35];
	mad.lo.s32 	%r109, %r108, %r107, %r100;
	add.s64 	%rd36, %rd1, %rd33;
	ld.global.u32 	%r110, [%rd36];
	mad.lo.s32 	%r111, %r110, %r107, %r102;
	mul.lo.s32 	%r112, %r107, %r106;
	sub.s32 	%r113, %r104, %r112;
	add.s32 	%r114, %r200, -2;
	mul.wide.u32 	%rd37, %r114, 4;
	add.s64 	%rd38, %rd3, %rd37;
	ld.global.u32 	%r115, [%rd38];
	div.s32 	%r116, %r113, %r115;
	add.s64 	%rd39, %rd2, %rd37;
	ld.global.u32 	%r117, [%rd39];
	mad.lo.s32 	%r118, %r117, %r116, %r109;
	add.s64 	%rd40, %rd1, %rd37;
	ld.global.u32 	%r119, [%rd40];
	mad.lo.s32 	%r120, %r119, %r116, %r111;
	mul.lo.s32 	%r121, %r116, %r115;
	sub.s32 	%r122, %r113, %r121;
	add.s32 	%r123, %r200, -3;
	mul.wide.u32 	%rd41, %r123, 4;
	add.s64 	%rd42, %rd3, %rd41;
	ld.global.u32 	%r124, [%rd42];
	div.s32 	%r125, %r122, %r124;
	add.s64 	%rd43, %rd2, %rd41;
	ld.global.u32 	%r126, [%rd43];
	mad.lo.s32 	%r127, %r126, %r125, %r118;
	add.s64 	%rd44, %rd1, %rd41;
	ld.global.u32 	%r128, [%rd44];
	mad.lo.s32 	%r129, %r128, %r125, %r120;
	mul.lo.s32 	%r130, %r125, %r124;
	sub.s32 	%r131, %r122, %r130;
	mul.wide.u32 	%rd45, %r96, 4;
	add.s64 	%rd46, %rd3, %rd45;
	ld.global.u32 	%r132, [%rd46];
	div.s32 	%r133, %r131, %r132;
	add.s64 	%rd47, %rd2, %rd45;
	ld.global.u32 	%r134, [%rd47];
	mad.lo.s32 	%r225, %r134, %r133, %r127;
	add.s64 	%rd48, %rd1, %rd45;
	ld.global.u32 	%r135, [%rd48];
	mad.lo.s32 	%r226, %r135, %r133, %r129;
	mul.lo.s32 	%r136, %r133, %r132;
	sub.s32 	%r227, %r131, %r136;
	add.s32 	%r200, %r200, -8;
	add.s32 	%r199, %r199, 8;
	setp.ne.s32 	%p6, %r199, 0;
	@%p6 bra 	$L__BB11_5;
	add.s32 	%r214, %r200, 4;
$L__BB11_7:
	setp.eq.s32 	%p7, %r5, 0;
	@%p7 bra 	$L__BB11_15;
	setp.lt.u32 	%p8, %r4, 3;
	@%p8 bra 	$L__BB11_10;
	add.s32 	%r138, %r214, -1;
	mul.wide.u32 	%rd49, %r138, 4;
	add.s64 	%rd50, %rd3, %rd49;
	ld.global.u32 	%r139, [%rd50];
	div.s32 	%r140, %r227, %r139;
	add.s64 	%rd51, %rd2, %rd49;
	ld.global.u32 	%r141, [%rd51];
	mad.lo.s32 	%r142, %r141, %r140, %r225;
	add.s64 	%rd52, %rd1, %rd49;
	ld.global.u32 	%r143, [%rd52];
	mad.lo.s32 	%r144, %r143, %r140, %r226;
	mul.lo.s32 	%r145, %r140, %r139;
	sub.s32 	%r146, %r227, %r145;
	add.s32 	%r147, %r214, -2;
	mul.wide.u32 	%rd53, %r147, 4;
	add.s64 	%rd54, %rd3, %rd53;
	ld.global.u32 	%r148, [%rd54];
	div.s32 	%r149, %r146, %r148;
	add.s64 	%rd55, %rd2, %rd53;
	ld.global.u32 	%r150, [%rd55];
	mad.lo.s32 	%r151, %r150, %r149, %r142;
	add.s64 	%rd56, %rd1, %rd53;
	ld.global.u32 	%r152, [%rd56];
	mad.lo.s32 	%r153, %r152, %r149, %r144;
	mul.lo.s32 	%r154, %r149, %r148;
	sub.s32 	%r155, %r146, %r154;
	add.s32 	%r156, %r214, -3;
	mul.wide.u32 	%rd57, %r156, 4;
	add.s64 	%rd58, %rd3, %rd57;
	ld.global.u32 	%r157, [%rd58];
	div.s32 	%r158, %r155, %r157;
	add.s64 	%rd59, %rd2, %rd57;
	ld.global.u32 	%r159, [%rd59];
	mad.lo.s32 	%r160, %r159, %r158, %r151;
	add.s64 	%rd60, %rd1, %rd57;
	ld.global.u32 	%r161, [%rd60];
	mad.lo.s32 	%r162, %r161, %r158, %r153;
	mul.lo.s32 	%r163, %r158, %r157;
	sub.s32 	%r164, %r155, %r163;
	add.s32 	%r214, %r214, -4;
	mul.wide.u32 	%rd61, %r214, 4;
	add.s64 	%rd62, %rd3, %rd61;
	ld.global.u32 	%r165, [%rd62];
	div.s32 	%r166, %r164, %r165;
	add.s64 	%rd63, %rd2, %rd61;
	ld.global.u32 	%r167, [%rd63];
	mad.lo.s32 	%r225, %r167, %r166, %r160;
	add.s64 	%rd64, %rd1, %rd61;
	ld.global.u32 	%r168, [%rd64];
	mad.lo.s32 	%r226, %r168, %r166, %r162;
	mul.lo.s32 	%r169, %r166, %r165;
	sub.s32 	%r227, %r164, %r169;
$L__BB11_10:
	add.s32 	%r170, %r59, -1;
	and.b32  	%r171, %r170, 3;
	setp.eq.s32 	%p9, %r171, 0;
	@%p9 bra 	$L__BB11_15;
	setp.eq.s32 	%p10, %r171, 1;
	@%p10 bra 	$L__BB11_13;
	add.s32 	%r175, %r214, -1;
	mul.wide.u32 	%rd65, %r175, 4;
	add.s64 	%rd66, %rd3, %rd65;
	ld.global.u32 	%r176, [%rd66];
	div.s32 	%r177, %r227, %r176;
	add.s64 	%rd67, %rd2, %rd65;
	ld.global.u32 	%r178, [%rd67];
	mad.lo.s32 	%r179, %r178, %r177, %r225;
	add.s64 	%rd68, %rd1, %rd65;
	ld.global.u32 	%r180, [%rd68];
	mad.lo.s32 	%r181, %r180, %r177, %r226;
	mul.lo.s32 	%r182, %r177, %r176;
	sub.s32 	%r183, %r227, %r182;
	add.s32 	%r214, %r214, -2;
	mul.wide.u32 	%rd69, %r214, 4;
	add.s64 	%rd70, %rd3, %rd69;
	ld.global.u32 	%r184, [%rd70];
	div.s32 	%r185, %r183, %r184;
	add.s64 	%rd71, %rd2, %rd69;
	ld.global.u32 	%r186, [%rd71];
	mad.lo.s32 	%r225, %r186, %r185, %r179;
	add.s64 	%rd72, %rd1, %rd69;
	ld.global.u32 	%r187, [%rd72];
	mad.lo.s32 	%r226, %r187, %r185, %r181;
	mul.lo.s32 	%r188, %r185, %r184;
	sub.s32 	%r227, %r183, %r188;
$L__BB11_13:
	and.b32  	%r189, %r59, 1;
	setp.eq.b32 	%p11, %r189, 1;
	@%p11 bra 	$L__BB11_15;
	add.s32 	%r190, %r214, -1;
	mul.wide.u32 	%rd73, %r190, 4;
	add.s64 	%rd74, %rd3, %rd73;
	ld.global.u32 	%r191, [%rd74];
	div.s32 	%r192, %r227, %r191;
	add.s64 	%rd75, %rd2, %rd73;
	ld.global.u32 	%r193, [%rd75];
	mad.lo.s32 	%r225, %r193, %r192, %r225;
	add.s64 	%rd76, %rd1, %rd73;
	ld.global.u32 	%r194, [%rd76];
	mad.lo.s32 	%r226, %r194, %r192, %r226;
	mul.lo.s32 	%r195, %r192, %r191;
	sub.s32 	%r227, %r227, %r195;
$L__BB11_15:
	add.s32 	%r196, %r227, %r225;
	add.s32 	%r197, %r227, %r226;
	mul.wide.s32 	%rd77, %r196, 8;
	add.s64 	%rd78, %rd6, %rd77;
	ld.global.f64 	%fd4, [%rd78];
	mul.wide.s32 	%rd79, %r197, 8;
	add.s64 	%rd80, %rd5, %rd79;
	ld.global.f64 	%fd5, [%rd80];
	setp.gt.f64 	%p12, %fd4, %fd5;
	selp.f64 	%fd6, %fd4, %fd5, %p12;
	mul.wide.s32 	%rd81, %r198, 8;
	add.s64 	%rd82, %rd4, %rd81;
	st.global.f64 	[%rd82], %fd6;
	add.s32 	%r198, %r198, %r3;
	setp.lt.s32 	%p13, %r198, %r58;
	@%p13 bra 	$L__BB11_3;
	bra.uni 	$L__BB11_17;
$L__BB11_16:
	mul.wide.s32 	%rd13, %r198, 8;
	add.s64 	%rd14, %rd6, %rd13;
	ld.global.f64 	%fd1, [%rd14];
	add.s64 	%rd15, %rd5, %rd13;
	ld.global.f64 	%fd2, [%rd15];
	setp.gt.f64 	%p3, %fd1, %fd2;
	selp.f64 	%fd3, %fd1, %fd2, %p3;
	add.s64 	%rd16, %rd4, %rd13;
	st.global.f64 	[%rd16], %fd3;
	add.s32 	%r198, %r198, %r3;
	setp.lt.s32 	%p4, %r198, %r58;
	@%p4 bra 	$L__BB11_16;
$L__BB11_17:
	ret;

}
	// .globl	_Z10_min_32_17PfS_S_PiS0_S0_ii
.visible .entry _Z10_min_32_17PfS_S_PiS0_S0_ii(
	.param .u64 .ptr .align 1 _Z10_min_32_17PfS_S_PiS0_S0_ii_param_0,
	.param .u64 .ptr .align 1 _Z10_min_32_17PfS_S_PiS0_S0_ii_param_1,
	.param .u64 .ptr .align 1 _Z10_min_32_17PfS_S_PiS0_S0_ii_param_2,
	.param .u64 .ptr .align 1 _Z10_min_32_17PfS_S_PiS0_S0_ii_param_3,
	.param .u64 .ptr .align 1 _Z10_min_32_17PfS_S_PiS0_S0_ii_param_4,
	.param .u64 .ptr .align 1 _Z10_min_32_17PfS_S_PiS0_S0_ii_param_5,
	.param .u32 _Z10_min_32_17PfS_S_PiS0_S0_ii_param_6,
	.param .u32 _Z10_min_32_17PfS_S_PiS0_S0_ii_param_7
)
{
	.reg .pred 	%p<14>;
	.reg .b32 	%r<229>;
	.reg .b32 	%f<7>;
	.reg .b64 	%rd<83>;

	ld.param.u64 	%rd7, [_Z10_min_32_17PfS_S_PiS0_S0_ii_param_0];
	ld.param.u64 	%rd8, [_Z10_min_32_17PfS_S_PiS0_S0_ii_param_1];
	ld.param.u64 	%rd9, [_Z10_min_32_17PfS_S_PiS0_S0_ii_param_2];
	ld.param.u64 	%rd10, [_Z10_min_32_17PfS_S_PiS0_S0_ii_param_3];
	ld.param.u64 	%rd11, [_Z10_min_32_17PfS_S_PiS0_S0_ii_param_4];
	ld.param.u64 	%rd12, [_Z10_min_32_17PfS_S_PiS0_S0_ii_param_5];
	ld.param.u32 	%r58, [_Z10_min_32_17PfS_S_PiS0_S0_ii_param_6];
	ld.param.u32 	%r59, [_Z10_min_32_17PfS_S_PiS0_S0_ii_param_7];
	cvta.to.global.u64 	%rd1, %rd11;
	cvta.to.global.u64 	%rd2, %rd10;
	cvta.to.global.u64 	%rd3, %rd12;
	cvta.to.global.u64 	%rd4, %rd9;
	cvta.to.global.u64 	%rd5, %rd8;
	cvta.to.global.u64 	%rd6, %rd7;
	mov.u32 	%r60, %tid.x;
	mov.u32 	%r61, %ctaid.x;
	mov.u32 	%r1, %ntid.x;
	mad.lo.s32 	%r198, %r61, %r1, %r60;
	setp.ge.s32 	%p1, %r198, %r58;
	@%p1 bra 	$L__BB12_17;
	setp.gt.s32 	%p2, %r59, 1;
	mov.u32 	%r62, %nctaid.x;
	mul.lo.s32 	%r3, %r1, %r62;
	@%p2 bra 	$L__BB12_2;
	bra.uni 	$L__BB12_16;
$L__BB12_2:
	add.s32 	%r63, %r59, -1;
	and.b32  	%r5, %r63, 7;
	add.s32 	%r4, %r5, -1;
	and.b32  	%r64, %r63, -8;
	neg.s32 	%r6, %r64;
$L__BB12_3:
	add.s32 	%r67, %r59, -2;
	setp.lt.u32 	%p5, %r67, 7;
	mov.b32 	%r226, 0;
	mov.u32 	%r214, %r59;
	mov.u32 	%r227, %r198;
	mov.u32 	%r225, %r226;
	@%p5 bra 	$L__BB12_7;
	add.s32 	%r200, %r59, -4;
	mov.b32 	%r226, 0;
	mov.u32 	%r199, %r6;
	mov.u32 	%r227, %r198;
$L__BB12_5:
	.pragma "nounroll";
	add.s32 	%r69, %r200, 3;
	mul.wide.u32 	%rd17, %r69, 4;
	add.s64 	%rd18, %rd3, %rd17;
	ld.global.u32 	%r70, [%rd18];
	div.s32 	%r71, %r227, %r70;
	add.s64 	%rd19, %rd2, %rd17;
	ld.global.u32 	%r72, [%rd19];
	mad.lo.s32 	%r73, %r72, %r71, %r225;
	add.s64 	%rd20, %rd1, %rd17;
	ld.global.u32 	%r74, [%rd20];
	mad.lo.s32 	%r75, %r74, %r71, %r226;
	mul.lo.s32 	%r76, %r71, %r70;
	sub.s32 	%r77, %r227, %r76;
	add.s32 	%r78, %r200, 2;
	mul.wide.u32 	%rd21, %r78, 4;
	add.s64 	%rd22, %rd3, %rd21;
	ld.global.u32 	%r79, [%rd22];
	div.s32 	%r80, %r77, %r79;
	add.s64 	%rd23, %rd2, %rd21;
	ld.global.u32 	%r81, [%rd23];
	mad.lo.s32 	%r82, %r81, %r80, %r73;
	add.s64 	%rd24, %rd1, %rd21;
	ld.global.u32 	%r83, [%rd24];
	mad.lo.s32 	%r84, %r83, %r80, %r75;
	mul.lo.s32 	%r85, %r80, %r79;
	sub.s32 	%r86, %r77, %r85;
	add.s32 	%r87, %r200, 1;
	mul.wide.u32 	%rd25, %r87, 4;
	add.s64 	%rd26, %rd3, %rd25;
	ld.global.u32 	%r88, [%rd26];
	div.s32 	%r89, %r86, %r88;
	add.s64 	%rd27, %rd2, %rd25;
	ld.global.u32 	%r90, [%rd27];
	mad.lo.s32 	%r91, %r90, %r89, %r82;
	add.s64 	%rd28, %rd1, %rd25;
	ld.global.u32 	%r92, [%rd28];
	mad.lo.s32 	%r93, %r92, %r89, %r84;
	mul.lo.s32 	%r94, %r89, %r88;
	sub.s32 	%r95, %r86, %r94;
	add.s32 	%r96, %r200, -4;
	mul.wide.u32 	%rd29, %r200, 4;
	add.s64 	%rd30, %rd3, %rd29;
	ld.global.u32 	%r97, [%rd30];
	div.s32 	%r98, %r95, %r97;
	add.s64 	%rd31, %rd2, %rd29;
	ld.global.u32 	%r99, [%rd31];
	mad.lo.s32 	%r100, %r99, %r98, %r91;
	add.s64 	%rd32, %rd1, %rd29;
	ld.global.u32 	%r101, [%rd32];
	mad.lo.s32 	%r102, %r101, %r98, %r93;
	mul.lo.s32 	%r103, %r98, %r97;
	sub.s32 	%r104, %r95, %r103;
	add.s32 	%r105, %r200, -1;
	mul.wide.u32 	%rd33, %r105, 4;
	add.s64 	%rd34, %rd3, %rd33;
	ld.global.u32 	%r106, [%rd34];
	div.s32 	%r107, %r104, %r106;
	add.s64 	%rd35, %rd2, %rd33;
	ld.global.u32 	%r108, [%rd35];
	mad.lo.s32 	%r109, %r108, %r107, %r100;
	add.s64 	%rd36, %rd1, %rd33;
	ld.global.u32 	%r110, [%rd36];
	mad.lo.s32 	%r111, %r110, %r107, %r102;
	mul.lo.s32 	%r112, %r107, %r106;
	sub.s32 	%r113, %r104, %r112;
	add.s32 	%r114, %r200, -2;
	mul.wide.u32 	%rd37, %r114, 4;
	add.s64 	%rd38, %rd3, %rd37;
	ld.global.u32 	%r115, [%rd38];
	div.s32 	%r116, %r113, %r115;
	add.s64 	%rd39, %rd2, %rd37;
	ld.global.u32 	%r117, [%rd39];
	mad.lo.s32 	%r118, %r117, %r116, %r109;
	add.s64 	%rd40, %rd1, %rd37;
	ld.global.u32 	%r119, [%rd40];
	mad.lo.s32 	%r120, %r119, %r116, %r111;
	mul.lo.s32 	%r121, %r116, %r115;
	sub.s32 	%r122, %r113, %r121;
	add.s32 	%r123, %r200, -3;
	mul.wide.u32 	%rd41, %r123, 4;
	add.s64 	%rd42, %rd3, %rd41;
	ld.global.u32 	%r124, [%rd42];
	div.s32 	%r125, %r122, %r124;
	add.s64 	%rd43, %rd2, %rd41;
	ld.global.u32 	%r126, [%rd43];
	mad.lo.s32 	%r127, %r126, %r125, %r118;
	add.s64 	%rd44, %rd1, %rd41;
	ld.global.u32 	%r128, [%rd44];
	mad.lo.s32 	%r129, %r128, %r125, %r120;
	mul.lo.s32 	%r130, %r125, %r124;
	sub.s32 	%r131, %r122, %r130;
	mul.wide.u32 	%rd45, %r96, 4;
	add.s64 	%rd46, %rd3, %rd45;
	ld.global.u32 	%r132, [%rd46];
	div.s32 	%r133, %r131, %r132;
	add.s64 	%rd47, %rd2, %rd45;
	ld.global.u32 	%r134, [%rd47];
	mad.lo.s32 	%r225, %r134, %r133, %r127;
	add.s64 	%rd48, %rd1, %rd45;
	ld.global.u32 	%r135, [%rd48];
	mad.lo.s32 	%r226, %r135, %r133, %r129;
	mul.lo.s32 	%r136, %r133, %r132;
	sub.s32 	%r227, %r131, %r136;
	add.s32 	%r200, %r200, -8;
	add.s32 	%r199, %r199, 8;
	setp.ne.s32 	%p6, %r199, 0;
	@%p6 bra 	$L__BB12_5;
	add.s32 	%r214, %r200, 4;
$L__BB12_7:
	setp.eq.s32 	%p7, %r5, 0;
	@%p7 bra 	$L__BB12_15;
	setp.lt.u32 	%p8, %r4, 3;
	@%p8 bra 	$L__BB12_10;
	add.s32 	%r138, %r214, -1;
	mul.wide.u32 	%rd49, %r138, 4;
	add.s64 	%rd50, %rd3, %rd49;
	ld.global.u32 	%r139, [%rd50];
	div.s32 	%r140, %r227, %r139;
	add.s64 	%rd51, %rd2, %rd49;
	ld.global.u32 	%r141, [%rd51];
	mad.lo.s32 	%r142, %r141, %r140, %r225;
	add.s64 	%rd52, %rd1, %rd49;
	ld.global.u32 	%r143, [%rd52];
	mad.lo.s32 	%r144, %r143, %r140, %r226;
	mul.lo.s32 	%r145, %r140, %r139;
	sub.s32 	%r146, %r227, %r145;
	add.s32 	%r147, %r214, -2;
	mul.wide.u32 	%rd53, %r147, 4;
	add.s64 	%rd54, %rd3, %rd53;
	ld.global.u32 	%r148, [%rd54];
	div.s32 	%r149, %r146, %r148;
	add.s64 	%rd55, %rd2, %rd53;
	ld.global.u32 	%r150, [%rd55];
	mad.lo.s32 	%r151, %r150, %r149, %r142;
	add.s64 	%rd56, %rd1, %rd53;
	ld.global.u32 	%r152, [%rd56];
	mad.lo.s32 	%r153, %r152, %r149, %r144;
	mul.lo.s32 	%r154, %r149, %r148;
	sub.s32 	%r155, %r146, %r154;
	add.s32 	%r156, %r214, -3;
	mul.wide.u32 	%rd57, %r156, 4;
	add.s64 	%rd58, %rd3, %rd57;
	ld.global.u32 	%r157, [%rd58];
	div.s32 	%r158, %r155, %r157;
	add.s64 	%rd59, %rd2, %rd57;
	ld.global.u32 	%r159, [%rd59];
	mad.lo.s32 	%r160, %r159, %r158, %r151;
	add.s64 	%rd60, %rd1, %rd57;
	ld.global.u32 	%r161, [%rd60];
	mad.lo.s32 	%r162, %r161, %r158, %r153;
	mul.lo.s32 	%r163, %r158, %r157;
	sub.s32 	%r164, %r155, %r163;
	add.s32 	%r214, %r214, -4;
	mul.wide.u32 	%rd61, %r214, 4;
	add.s64 	%rd62, %rd3, %rd61;
	ld.global.u32 	%r165, [%rd62];
	div.s32 	%r166, %r164, %r165;
	add.s64 	%rd63, %rd2, %rd61;
	ld.global.u32 	%r167, [%rd63];
	mad.lo.s32 	%r225, %r167, %r166, %r160;
	add.s64 	%rd64, %rd1, %rd61;
	ld.global.u32 	%r168, [%rd64];
	mad.lo.s32 	%r226, %r168, %r166, %r162;
	mul.lo.s32 	%r169, %r166, %r165;
	sub.s32 	%r227, %r164, %r169;
$L__BB12_10:
	add.s32 	%r170, %r59, -1;
	and.b32  	%r171, %r170, 3;
	setp.eq.s32 	%p9, %r171, 0;
	@%p9 bra 	$L__BB12_15;
	setp.eq.s32 	%p10, %r171, 1;
	@%p10 bra 	$L__BB12_13;
	add.s32 	%r175, %r214, -1;
	mul.wide.u32 	%rd65, %r175, 4;
	add.s64 	%rd66, %rd3, %rd65;
	ld.global.u32 	%r176, [%rd66];
	div.s32 	%r177, %r227, %r176;
	add.s64 	%rd67, %rd2, %rd65;
	ld.global.u32 	%r178, [%rd67];
	mad.lo.s32 	%r179, %r178, %r177, %r225;
	add.s64 	%rd68, %rd1, %rd65;
	ld.global.u32 	%r180, [%rd68];
	mad.lo.s32 	%r181, %r180, %r177, %r226;
	mul.lo.s32 	%r182, %r177, %r176;
	sub.s32 	%r183, %r227, %r182;
	add.s32 	%r214, %r214, -2;
	mul.wide.u32 	%rd69, %r214, 4;
	add.s64 	%rd70, %rd3, %rd69;
	ld.global.u32 	%r184, [%rd70];
	div.s32 	%r185, %r183, %r184;
	add.s64 	%rd71, %rd2, %rd69;
	ld.global.u32 	%r186, [%rd71];
	mad.lo.s32 	%r225, %r186, %r185, %r179;
	add.s64 	%rd72, %rd1, %rd69;
	ld.global.u32 	%r187, [%rd72];
	mad.lo.s32 	%r226, %r187, %r185, %r181;
	mul.lo.s32 	%r188, %r185, %r184;
	sub.s32 	%r227, %r183, %r188;
$L__BB12_13:
	and.b32  	%r189, %r59, 1;
	setp.eq.b32 	%p11, %r189, 1;
	@%p11 bra 	$L__BB12_15;
	add.s32 	%r190, %r214, -1;
	mul.wide.u32 	%rd73, %r190, 4;
	add.s64 	%rd74, %rd3, %rd73;
	ld.global.u32 	%r191, [%rd74];
	div.s32 	%r192, %r227, %r191;
	add.s64 	%rd75, %rd2, %rd73;
	ld.global.u32 	%r193, [%rd75];
	mad.lo.s32 	%r225, %r193, %r192, %r225;
	add.s64 	%rd76, %rd1, %rd73;
	ld.global.u32 	%r194, [%rd76];
	mad.lo.s32 	%r226, %r194, %r192, %r226;
	mul.lo.s32 	%r195, %r192, %r191;
	sub.s32 	%r227, %r227, %r195;
$L__BB12_15:
	add.s32 	%r196, %r227, %r225;
	add.s32 	%r197, %r227, %r226;
	mul.wide.s32 	%rd77, %r196, 4;
	add.s64 	%rd78, %rd6, %rd77;
	ld.global.f32 	%f4, [%rd78];
	mul.wide.s32 	%rd79, %r197, 4;
	add.s64 	%rd80, %rd5, %rd79;
	ld.global.f32 	%f5, [%rd80];
	setp.lt.f32 	%p12, %f4, %f5;
	selp.f32 	%f6, %f4, %f5, %p12;
	mul.wide.s32 	%rd81, %r198, 4;
	add.s64 	%rd82, %rd4, %rd81;
	st.global.f32 	[%rd82], %f6;
	add.s32 	%r198, %r198, %r3;
	setp.lt.s32 	%p13, %r198, %r58;
	@%p13 bra 	$L__BB12_3;
	bra.uni 	$L__BB12_17;
$L__BB12_16:
	mul.wide.s32 	%rd13, %r198, 4;
	add.s64 	%rd14, %rd6, %rd13;
	ld.global.f32 	%f1, [%rd14];
	add.s64 	%rd15, %rd5, %rd13;
	ld.global.f32 	%f2, [%rd15];
	setp.lt.f32 	%p3, %f1, %f2;
	selp.f32 	%f3, %f1, %f2, %p3;
	add.s64 	%rd16, %rd4, %rd13;
	st.global.f32 	[%rd16], %f3;
	add.s32 	%r198, %r198, %r3;
	setp.lt.s32 	%p4, %r198, %r58;
	@%p4 bra 	$L__BB12_16;
$L__BB12_17:
	ret;

}
	// .globl	_Z10_min_64_17PdS_S_PiS0_S0_ii
.visible .entry _Z10_min_64_17PdS_S_PiS0_S0_ii(
	.param .u64 .ptr .align 1 _Z10_min_64_17PdS_S_PiS0_S0_ii_param_0,
	.param .u64 .ptr .align 1 _Z10_min_64_17PdS_S_PiS0_S0_ii_param_1,
	.param .u64 .ptr .align 1 _Z10_min_64_17PdS_S_PiS0_S0_ii_param_2,
	.param .u64 .ptr .align 1 _Z10_min_64_17PdS_S_PiS0_S0_ii_param_3,
	.param .u64 .ptr .align 1 _Z10_min_64_17PdS_S_PiS0_S0_ii_param_4,
	.param .u64 .ptr .align 1 _Z10_min_64_17PdS_S_PiS0_S0_ii_param_5,
	.param .u32 _Z10_min_64_17PdS_S_PiS0_S0_ii_param_6,
	.param .u32 _Z10_min_64_17PdS_S_PiS0_S0_ii_param_7
)
{
	.reg .pred 	%p<14>;
	.reg .b32 	%r<229>;
	.reg .b64 	%rd<83>;
	.reg .b64 	%fd<7>;

	ld.param.u64 	%rd7, [_Z10_min_64_17PdS_S_PiS0_S0_ii_param_0];
	ld.param.u64 	%rd8, [_Z10_min_64_17PdS_S_PiS0_S0_ii_param_1];
	ld.param.u64 	%rd9, [_Z10_min_64_17PdS_S_PiS0_S0_ii_param_2];
	ld.param.u64 	%rd10, [_Z10_min_64_17PdS_S_PiS0_S0_ii_param_3];
	ld.param.u64 	%rd11, [_Z10_min_64_17PdS_S_PiS0_S0_ii_param_4];
	ld.param.u64 	%rd12, [_Z10_min_64_17PdS_S_PiS0_S0_ii_param_5];
	ld.param.u32 	%r58, [_Z10_min_64_17PdS_S_PiS0_S0_ii_param_6];
	ld.param.u32 	%r59, [_Z10_min_64_17PdS_S_PiS0_S0_ii_param_7];
	cvta.to.global.u64 	%rd1, %rd11;
	cvta.to.global.u64 	%rd2, %rd10;
	cvta.to.global.u64 	%rd3, %rd12;
	cvta.to.global.u64 	%rd4, %rd9;
	cvta.to.global.u64 	%rd5, %rd8;
	cvta.to.global.u64 	%rd6, %rd7;
	mov.u32 	%r60, %tid.x;
	mov.u32 	%r61, %ctaid.x;
	mov.u32 	%r1, %ntid.x;
	mad.lo.s32 	%r198, %r61, %r1, %r60;
	setp.ge.s32 	%p1, %r198, %r58;
	@%p1 bra 	$L__BB13_17;
	setp.gt.s32 	%p2, %r59, 1;
	mov.u32 	%r62, %nctaid.x;
	mul.lo.s32 	%r3, %r1, %r62;
	@%p2 bra 	$L__BB13_2;
	bra.uni 	$L__BB13_16;
$L__BB13_2:
	add.s32 	%r63, %r59, -1;
	and.b32  	%r5, %r63, 7;
	add.s32 	%r4, %r5, -1;
	and.b32  	%r64, %r63, -8;
	neg.s32 	%r6, %r64;
$L__BB13_3:
	add.s32 	%r67, %r59, -2;
	setp.lt.u32 	%p5, %r67, 7;
	mov.b32 	%r226, 0;
	mov.u32 	%r214, %r59;
	mov.u32 	%r227, %r198;
	mov.u32 	%r225, %r226;
	@%p5 bra 	$L__BB13_7;
	add.s32 	%r200, %r59, -4;
	mov.b32 	%r226, 0;
	mov.u32 	%r199, %r6;
	mov.u32 	%r227, %r198;
$L__BB13_5:
	.pragma "nounroll";
	add.s32 	%r69, %r200, 3;
	mul.wide.u32 	%rd17, %r69, 4;
	add.s64 	%rd18, %rd3, %rd17;
	ld.global.u32 	%r70, [%rd18];
	div.s32 	%r71, %r227, %r70;
	add.s64 	%rd19, %rd2, %rd17;
	ld.global.u32 	%r72, [%rd19];
	mad.lo.s32 	%r73, %r72, %r71, %r225;
	add.s64 	%rd20, %rd1, %rd17;
	ld.global.u32 	%r74, [%rd20];
	mad.lo.s32 	%r75, %r74, %r71, %r226;
	mul.lo.s32 	%r76, %r71, %r70;
	sub.s32 	%r77, %r227, %r76;
	add.s32 	%r78, %r200, 2;
	mul.wide.u32 	%rd21, %r78, 4;
	add.s64 	%rd22, %rd3, %rd21;
	ld.global.u32 	%r79, [%rd22];
	div.s32 	%r80, %r77, %r79;
	add.s64 	%rd23, %rd2, %rd21;
	ld.global.u32 	%r81, [%rd23];
	mad.lo.s32 	%r82, %r81, %r80, %r73;
	add.s64 	%rd24, %rd1, %rd21;
	ld.global.u32 	%r83, [%rd24];
	mad.lo.s32 	%r84, %r83, %r80, %r75;
	mul.lo.s32 	%r85, %r80, %r79;
	sub.s32 	%r86, %r77, %r85;
	add.s32 	%r87, %r200, 1;
	mul.wide.u32 	%rd25, %r87, 4;
	add.s64 	%rd26, %rd3, %rd25;
	ld.global.u32 	%r88, [%rd26];
	div.s32 	%r89, %r86, %r88;
	add.s64 	%rd27, %rd2, %rd25;
	ld.global.u32 	%r90, [%rd27];
	mad.lo.s32 	%r91, %r90, %r89, %r82;
	add.s64 	%rd28, %rd1, %rd25;
	ld.global.u32 	%r92, [%rd28];
	mad.lo.s32 	%r93, %r92, %r89, %r84;
	mul.lo.s32 	%r94, %r89, %r88;
	sub.s32 	%r95, %r86, %r94;
	add.s32 	%r96, %r200, -4;
	mul.wide.u32 	%rd29, %r200, 4;
	add.s64 	%rd30, %rd3, %rd29;
	ld.global.u32 	%r97, [%rd30];
	div.s32 	%r98, %r95, %r97;
	add.s64 	%rd31, %rd2, %rd29;
	ld.global.u32 	%r99, [%rd31];
	mad.lo.s32 	%r100, %r99, %r98, %r91;
	add.s64 	%rd32, %rd1, %rd29;
	ld.global.u32 	%r101, [%rd32];
	mad.lo.s32 	%r102, %r101, %r98, %r93;
	mul.lo.s32 	%r103, %r98, %r97;
	sub.s32 	%r104, %r95, %r103;
	add.s32 	%r105, %r200, -1;
	mul.wide.u32 	%rd33, %r105, 4;
	add.s64 	%rd34, %rd3, %rd33;
	ld.global.u32 	%r106, [%rd34];
	div.s32 	%r107, %r104, %r106;
	add.s64 	%rd35, %rd2, %rd33;
	ld.global.u32 	%r108, [%rd35];
	mad.lo.s32 	%r109, %r108, %r107, %r100;
	add.s64 	%rd36, %rd1, %rd33;
	ld.global.u32 	%r110, [%rd36];
	mad.lo.s32 	%r111, %r110, %r107, %r102;
	mul.lo.s32 	%r112, %r107, %r106;
	sub.s32 	%r113, %r104, %r112;
	add.s32 	%r114, %r200, -2;
	mul.wide.u32 	%rd37, %r114, 4;
	add.s64 	%rd38, %rd3, %rd37;
	ld.global.u32 	%r115, [%rd38];
	div.s32 	%r116, %r113, %r115;
	add.s64 	%rd39, %rd2, %rd37;
	ld.global.u32 	%r117, [%rd39];
	mad.lo.s32 	%r118, %r117, %r116, %r109;
	add.s64 	%rd40, %rd1, %rd37;
	ld.global.u32 	%r119, [%rd40];
	mad.lo.s32 	%r120, %r119, %r116, %r111;
	mul.lo.s32 	%r121, %r116, %r115;
	sub.s32 	%r122, %r113, %r121;
	add.s32 	%r123, %r200, -3;
	mul.wide.u32 	%rd41, %r123, 4;
	add.s64 	%rd42, %rd3, %rd41;
	ld.global.u32 	%r124, [%rd42];
	div.s32 	%r125, %r122, %r124;
	add.s64 	%rd43, %rd2, %rd41;
	ld.global.u32 	%r126, [%rd43];
	mad.lo.s32 	%r127, %r126, %r125, %r118;
	add.s64 	%rd44, %rd1, %rd41;
	ld.global.u32 	%r128, [%rd44];
	mad.lo.s32 	%r129, %r128, %r125, %r120;
	mul.lo.s32 	%r130, %r125, %r124;
	sub.s32 	%r131, %r122, %r130;
	mul.wide.u32 	%rd45, %r96, 4;
	add.s64 	%rd46, %rd3, %rd45;
	ld.global.u32 	%r132, [%rd46];
	div.s32 	%r133, %r131, %r132;
	add.s64 	%rd47, %rd2, %rd45;
	ld.global.u32 	%r134, [%rd47];
	mad.lo.s32 	%r225, %r134, %r133, %r127;
	add.s64 	%rd48, %rd1, %rd45;
	ld.global.u32 	%r135, [%rd48];
	mad.lo.s32 	%r226, %r135, %r133, %r129;
	mul.lo.s32 	%r136, %r133, %r132;
	sub.s32 	%r227, %r131, %r136;
	add.s32 	%r200, %r200, -8;
	add.s32 	%r199, %r199, 8;
	setp.ne.s32 	%p6, %r199, 0;
	@%p6 bra 	$L__BB13_5;
	add.s32 	%r214, %r200, 4;
$L__BB13_7:
	setp.eq.s32 	%p7, %r5, 0;
	@%p7 bra 	$L__BB13_15;
	setp.lt.u32 	%p8, %r4, 3;
	@%p8 bra 	$L__BB13_10;
	add.s32 	%r138, %r214, -1;
	mul.wide.u32 	%rd49, %r138, 4;
	add.s64 	%rd50, %rd3, %rd49;
	ld.global.u32 	%r139, [%rd50];
	div.s32 	%r140, %r227, %r139;
	add.s64 	%rd51, %rd2, %rd49;
	ld.global.u32 	%r141, [%rd51];
	mad.lo.s32 	%r142, %r141, %r140, %r225;
	add.s64 	%rd52, %rd1, %rd49;
	ld.global.u32 	%r143, [%rd52];
	mad.lo.s32 	%r144, %r143, %r140, %r226;
	mul.lo.s32 	%r145, %r140, %r139;
	sub.s32 	%r146, %r227, %r145;
	add.s32 	%r147, %r214, -2;
	mul.wide.u32 	%rd53, %r147, 4;
	add.s64 	%rd54, %rd3, %rd53;
	ld.global.u32 	%r148, [%rd54];
	div.s32 	%r149, %r146, %r148;
	add.s64 	%rd55, %rd2, %rd53;
	ld.global.u32 	%r150, [%rd55];
	mad.lo.s32 	%r151, %r150, %r149, %r142;
	add.s64 	%rd56, %rd1, %rd53;
	ld.global.u32 	%r152, [%rd56];
	mad.lo.s32 	%r153, %r152, %r149, %r144;
	mul.lo.s32 	%r154, %r149, %r148;
	sub.s32 	%r155, %r146, %r154;
	add.s32 	%r156, %r214, -3;
	mul.wide.u32 	%rd57, %r156, 4;
	add.s64 	%rd58, %rd3, %rd57;
	ld.global.u32 	%r157, [%rd58];
	div.s32 	%r158, %r155, %r157;
	add.s64 	%rd59, %rd2, %rd57;
	ld.global.u32 	%r159, [%rd59];
	mad.lo.s32 	%r160, %r159, %r158, %r151;
	add.s64 	%rd60, %rd1, %rd57;
	ld.global.u32 	%r161, [%rd60];
	mad.lo.s32 	%r162, %r161, %r158, %r153;
	mul.lo.s32 	%r163, %r158, %r157;
	sub.s32 	%r164, %r155, %r163;
	add.s32 	%r214, %r214, -4;
	mul.wide.u32 	%rd61, %r214, 4;
	add.s64 	%rd62, %rd3, %rd61;
	ld.global.u32 	%r165, [%rd62];
	div.s32 	%r166, %r164, %r165;
	add.s64 	%rd63, %rd2, %rd61;
	ld.global.u32 	%r167, [%rd63];
	mad.lo.s32 	%r225, %r167, %r166, %r160;
	add.s64 	%rd64, %rd1, %rd61;
	ld.global.u32 	%r168, [%rd64];
	mad.lo.s32 	%r226, %r168, %r166, %r162;
	mul.lo.s32 	%r169, %r166, %r165;
	sub.s32 	%r227, %r164, %r169;
$L__BB13_10:
	add.s32 	%r170, %r59, -1;
	and.b32  	%r171, %r170, 3;
	setp.eq.s32 	%p9, %r171, 0;
	@%p9 bra 	$L__BB13_15;
	setp.eq.s32 	%p10, %r171, 1;
	@%p10 bra 	$L__BB13_13;
	add.s32 	%r175, %r214, -1;
	mul.wide.u32 	%rd65, %r175, 4;
	add.s64 	%rd66, %rd3, %rd65;
	ld.global.u32 	%r176, [%rd66];
	div.s32 	%r177, %r227, %r176;
	add.s64 	%rd67, %rd2, %rd65;
	ld.global.u32 	%r178, [%rd67];
	mad.lo.s32 	%r179, %r178, %r177, %r225;
	add.s64 	%rd68, %rd1, %rd65;
	ld.global.u32 	%r180, [%rd68];
	mad.lo.s32 	%r181, %r180, %r177, %r226;
	mul.lo.s32 	%r182, %r177, %r176;
	sub.s32 	%r183, %r227, %r182;
	add.s32 	%r214, %r214, -2;
	mul.wide.u32 	%rd69, %r214, 4;
	add.s64 	%rd70, %rd3, %rd69;
	ld.global.u32 	%r184, [%rd70];
	div.s32 	%r185, %r183, %r184;
	add.s64 	%rd71, %rd2, %rd69;
	ld.global.u32 	%r186, [%rd71];
	mad.lo.s32 	%r225, %r186, %r185, %r179;
	add.s64 	%rd72, %rd1, %rd69;
	ld.global.u32 	%r187, [%rd72];
	mad.lo.s32 	%r226, %r187, %r185, %r181;
	mul.lo.s32 	%r188, %r185, %r184;
	sub.s32 	%r227, %r183, %r188;
$L__BB13_13:
	and.b32  	%r189, %r59, 1;
	setp.eq.b32 	%p11, %r189, 1;
	@%p11 bra 	$L__BB13_15;
	add.s32 	%r190, %r214, -1;
	mul.wide.u32 	%rd73, %r190, 4;
	add.s64 	%rd74, %rd3, %rd73;
	ld.global.u32 	%r191, [%rd74];
	div.s32 	%r192, %r227, %r191;
	add.s64 	%rd75, %rd2, %rd73;
	ld.global.u32 	%r193, [%rd75];
	mad.lo.s32 	%r225, %r193, %r192, %r225;
	add.s64 	%rd76, %rd1, %rd73;
	ld.global.u32 	%r194, [%rd76];
	mad.lo.s32 	%r226, %r194, %r192, %r226;
	mul.lo.s32 	%r195, %r192, %r191;
	sub.s32 	%r227, %r227, %r195;
$L__BB13_15:
	add.s32 	%r196, %r227, %r225;
	add.s32 	%r197, %r227, %r226;
	mul.wide.s32 	%rd77, %r196, 8;
	add.s64 	%rd78, %rd6, %rd77;
	ld.global.f64 	%fd4, [%rd78];
	mul.wide.s32 	%rd79, %r197, 8;
	add.s64 	%rd80, %rd5, %rd79;
	ld.global.f64 	%fd5, [%rd80];
	setp.lt.f64 	%p12, %fd4, %fd5;
	selp.f64 	%fd6, %fd4, %fd5, %p12;
	mul.wide.s32 	%rd81, %r198, 8;
	add.s64 	%rd82, %rd4, %rd81;
	st.global.f64 	[%rd82], %fd6;
	add.s32 	%r198, %r198, %r3;
	setp.lt.s32 	%p13, %r198, %r58;
	@%p13 bra 	$L__BB13_3;
	bra.uni 	$L__BB13_17;
$L__BB13_16:
	mul.wide.s32 	%rd13, %r198, 8;
	add.s64 	%rd14, %rd6, %rd13;
	ld.global.f64 	%fd1, [%rd14];
	add.s64 	%rd15, %rd5, %rd13;
	ld.global.f64 	%fd2, [%rd15];
	setp.lt.f64 	%p3, %fd1, %fd2;
	selp.f64 	%fd3, %fd1, %fd2, %p3;
	add.s64 	%rd16, %rd4, %rd13;
	st.global.f64 	[%rd16], %fd3;
	add.s32 	%r198, %r198, %r3;
	setp.lt.s32 	%p4, %r198, %r58;
	@%p4 bra 	$L__BB13_16;
$L__BB13_17:
	ret;

}
	// .globl	_Z9_eq_32_17PfS_S_PiS0_S0_ii
.visible .entry _Z9_eq_32_17PfS_S_PiS0_S0_ii(
	.param .u64 .ptr .align 1 _Z9_eq_32_17PfS_S_PiS0_S0_ii_param_0,
	.param .u64 .ptr .align 1 _Z9_eq_32_17PfS_S_PiS0_S0_ii_param_1,
	.param .u64 .ptr .align 1 _Z9_eq_32_17PfS_S_PiS0_S0_ii_param_2,
	.param .u64 .ptr .align 1 _Z9_eq_32_17PfS_S_PiS0_S0_ii_param_3,
	.param .u64 .ptr .align 1 _Z9_eq_32_17PfS_S_PiS0_S0_ii_param_4,
	.param .u64 .ptr .align 1 _Z9_eq_32_17PfS_S_PiS0_S0_ii_param_5,
	.param .u32 _Z9_eq_32_17PfS_S_PiS0_S0_ii_param_6,
	.param .u32 _Z9_eq_32_17PfS_S_PiS0_S0_ii_param_7
)
{
	.reg .pred 	%p<14>;
	.reg .b32 	%r<229>;
	.reg .b32 	%f<7>;
	.reg .b64 	%rd<83>;

	ld.param.u64 	%rd7, [_Z9_eq_32_17PfS_S_PiS0_S0_ii_param_0];
	ld.param.u64 	%rd8, [_Z9_eq_32_17PfS_S_PiS0_S0_ii_param_1];
	ld.param.u64 	%rd9, [_Z9_eq_32_17PfS_S_PiS0_S0_ii_param_2];
	ld.param.u64 	%rd10, [_Z9_eq_32_17PfS_S_PiS0_S0_ii_param_3];
	ld.param.u64 	%rd11, [_Z9_eq_32_17PfS_S_PiS0_S0_ii_param_4];
	ld.param.u64 	%rd12, [_Z9_eq_32_17PfS_S_PiS0_S0_ii_param_5];
	ld.param.u32 	%r58, [_Z9_eq_32_17PfS_S_PiS0_S0_ii_param_6];
	ld.param.u32 	%r59, [_Z9_eq_32_17PfS_S_PiS0_S0_ii_param_7];
	cvta.to.global.u64 	%rd1, %rd11;
	cvta.to.global.u64 	%rd2, %rd10;
	cvta.to.global.u64 	%rd3, %rd12;
	cvta.to.global.u64 	%rd4, %rd9;
	cvta.to.global.u64 	%rd5, %rd8;
	cvta.to.global.u64 	%rd6, %rd7;
	mov.u32 	%r60, %tid.x;
	mov.u32 	%r61, %ctaid.x;
	mov.u32 	%r1, %ntid.x;
	mad.lo.s32 	%r198, %r61, %r1, %r60;
	setp.ge.s32 	%p1, %r198, %r58;
	@%p1 bra 	$L__BB14_17;
	setp.gt.s32 	%p2, %r59, 1;
	mov.u32 	%r62, %nctaid.x;
	mul.lo.s32 	%r3, %r1, %r62;
	@%p2 bra 	$L__BB14_2;
	bra.uni 	$L__BB14_16;
$L__BB14_2:
	add.s32 	%r63, %r59, -1;
	and.b32  	%r5, %r63, 7;
	add.s32 	%r4, %r5, -1;
	and.b32  	%r64, %r63, -8;
	neg.s32 	%r6, %r64;
$L__BB14_3:
	add.s32 	%r67, %r59, -2;
	setp.lt.u32 	%p5, %r67, 7;
	mov.b32 	%r226, 0;
	mov.u32 	%r214, %r59;
	mov.u32 	%r227, %r198;
	mov.u32 	%r225, %r226;
	@%p5 bra 	$L__BB14_7;
	add.s32 	%r200, %r59, -4;
	mov.b32 	%r226, 0;
	mov.u32 	%r199, %r6;
	mov.u32 	%r227, %r198;
$L__BB14_5:
	.pragma "nounroll";
	add.s32 	%r69, %r200, 3;
	mul.wide.u32 	%rd17, %r69, 4;
	add.s64 	%rd18, %rd3, %rd17;
	ld.global.u32 	%r70, [%rd18];
	div.s32 	%r71, %r227, %r70;
	add.s64 	%rd19, %rd2, %rd17;
	ld.global.u32 	%r72, [%rd19];
	mad.lo.s32 	%r73, %r72, %r71, %r225;
	add.s64 	%rd20, %rd1, %rd17;
	ld.global.u32 	%r74, [%rd20];
	mad.lo.s32 	%r75, %r74, %r71, %r226;
	mul.lo.s32 	%r76, %r71, %r70;
	sub.s32 	%r77, %r227, %r76;
	add.s32 	%r78, %r200, 2;
	mul.wide.u32 	%rd21, %r78, 4;
	add.s64 	%rd22, %rd3, %rd21;
	ld.global.u32 	%r79, [%rd22];
	div.s32 	%r80, %r77, %r79;
	add.s64 	%rd23, %rd2, %rd21;
	ld.global.u32 	%r81, [%rd23];
	mad.lo.s32 	%r82, %r81, %r80, %r73;
	add.s64 	%rd24, %rd1, %rd21;
	ld.global.u32 	%r83, [%rd24];
	mad.lo.s32 	%r84, %r83, %r80, %r75;
	mul.lo.s32 	%r85, %r80, %r79;
	sub.s32 	%r86, %r77, %r85;
	add.s32 	%r87, %r200, 1;
	mul.wide.u32 	%rd25, %r87, 4;
	add.s64 	%rd26, %rd3, %rd25;
	ld.global.u32 	%r88, [%rd26];
	div.s32 	%r89, %r86, %r88;
	add.s64 	%rd27, %rd2, %rd25;
	ld.global.u32 	%r90, [%rd27];
	mad.lo.s32 	%r91, %r90, %r89, %r82;
	add.s64 	%rd28, %rd1, %rd25;
	ld.global.u32 	%r92, [%rd28];
	mad.lo.s32 	%r93, %r92, %r89, %r84;
	mul.lo.s32 	%r94, %r89, %r88;
	sub.s32 	%r95, %r86, %r94;
	add.s32 	%r96, %r200, -4;
	mul.wide.u32 	%rd29, %r200, 4;
	add.s64 	%rd30, %rd3, %rd29;
	ld.global.u32 	%r97, [%rd30];
	div.s32 	%r98, %r95, %r97;
	add.s64 	%rd31, %rd2, %rd29;
	ld.global.u32 	%r99, [%rd31];
	mad.lo.s32 	%r100, %r99, %r98, %r91;
	add.s64 	%rd32, %rd1, %rd29;
	ld.global.u32 	%r101, [%rd32];
	mad.lo.s32 	%r102, %r101, %r98, %r93;
	mul.lo.s32 	%r103, %r98, %r97;
	sub.s32 	%r104, %r95, %r103;
	add.s32 	%r105, %r200, -1;
	mul.wide.u32 	%rd33, %r105, 4;
	add.s64 	%rd34, %rd3, %rd33;
	ld.global.u32 	%r106, [%rd34];
	div.s32 	%r107, %r104, %r106;
	add.s64 	%rd35, %rd2, %rd33;
	ld.global.u32 	%r108, [%rd35];
	mad.lo.s32 	%r109, %r108, %r107, %r100;
	add.s64 	%rd36, %rd1, %rd33;
	ld.global.u32 	%r110, [%rd36];
	mad.lo.s32 	%r111, %r110, %r107, %r102;
	mul.lo.s32 	%r112, %r107, %r106;
	sub.s32 	%r113, %r104, %r112;
	add.s32 	%r114, %r200, -2;
	mul.wide.u32 	%rd37, %r114, 4;
	add.s64 	%rd38, %rd3, %rd37;
	ld.global.u32 	%r115, [%rd38];
	div.s32 	%r116, %r113, %r115;
	add.s64 	%rd39, %rd2, %rd37;
	ld.global.u32 	%r117, [%rd39];
	mad.lo.s32 	%r118, %r117, %r116, %r109;
	add.s64 	%rd40, %rd1, %rd37;
	ld.global.u32 	%r119, [%rd40];
	mad.lo.s32 	%r120, %r119, %r116, %r111;
	mul.lo.s32 	%r121, %r116, %r115;
	sub.s32 	%r122, %r113, %r121;
	add.s32 	%r123, %r200, -3;
	mul.wide.u32 	%rd41, %r123, 4;
	add.s64 	%rd42, %rd3, %rd41;
	ld.global.u32 	%r124, [%rd42];
	div.s32 	%r125, %r122, %r124;
	add.s64 	%rd43, %rd2, %rd41;
	ld.global.u32 	%r126, [%rd43];
	mad.lo.s32 	%r127, %r126, %r125, %r118;
	add.s64 	%rd44, %rd1, %rd41;
	ld.global.u32 	%r128, [%rd44];
	mad.lo.s32 	%r129, %r128, %r125, %r120;
	mul.lo.s32 	%r130, %r125, %r124;
	sub.s32 	%r131, %r122, %r130;
	mul.wide.u32 	%rd45, %r96, 4;
	add.s64 	%rd46, %rd3, %rd45;
	ld.global.u32 	%r132, [%rd46];
	div.s32 	%r133, %r131, %r132;
	add.s64 	%rd47, %rd2, %rd45;
	ld.global.u32 	%r134, [%rd47];
	mad.lo.s32 	%r225, %r134, %r133, %r127;
	add.s64 	%rd48, %rd1, %rd45;
	ld.global.u32 	%r135, [%rd48];
	mad.lo.s32 	%r226, %r135, %r133, %r129;
	mul.lo.s32 	%r136, %r133, %r132;
	sub.s32 	%r227, %r131, %r136;
	add.s32 	%r200, %r200, -8;
	add.s32 	%r199, %r199, 8;
	setp.ne.s32 	%p6, %r199, 0;
	@%p6 bra 	$L__BB14_5;
	add.s32 	%r214, %r200, 4;
$L__BB14_7:
	setp.eq.s32 	%p7, %r5, 0;
	@%p7 bra 	$L__BB14_15;
	setp.lt.u32 	%p8, %r4, 3;
	@%p8 bra 	$L__BB14_10;
	add.s32 	%r138, %r214, -1;
	mul.wide.u32 	%rd49, %r138, 4;
	add.s64 	%rd50, %rd3, %rd49;
	ld.global.u32 	%r139, [%rd50];
	div.s32 	%r140, %r227, %r139;
	add.s64 	%rd51, %rd2, %rd49;
	ld.global.u32 	%r141, [%rd51];
	mad.lo.s32 	%r142, %r141, %r140, %r225;
	add.s64 	%rd52, %rd1, %rd49;
	ld.global.u32 	%r143, [%rd52];
	mad.lo.s32 	%r144, %r143, %r140, %r226;
	mul.lo.s32 	%r145, %r140, %r139;
	sub.s32 	%r146, %r227, %r145;
	add.s32 	%r147, %r214, -2;
	mul.wide.u32 	%rd53, %r147, 4;
	add.s64 	%rd54, %rd3, %rd53;
	ld.global.u32 	%r148, [%rd54];
	div.s32 	%r149, %r146, %r148;
	add.s64 	%rd55, %rd2, %rd53;
	ld.global.u32 	%r150, [%rd55];
	mad.lo.s32 	%r151, %r150, %r149, %r142;
	add.s64 	%rd56, %rd1, %rd53;
	ld.global.u32 	%r152, [%rd56];
	mad.lo.s32 	%r153, %r152, %r149, %r144;
	mul.lo.s32 	%r154, %r149, %r148;
	sub.s32 	%r155, %r146, %r154;
	add.s32 	%r156, %r214, -3;
	mul.wide.u32 	%rd57, %r156, 4;
	add.s64 	%rd58, %rd3, %rd57;
	ld.global.u32 	%r157, [%rd58];
	div.s32 	%r158, %r155, %r157;
	add.s64 	%rd59, %rd2, %rd57;
	ld.global.u32 	%r159, [%rd59];
	mad.lo.s32 	%r160, %r159, %r158, %r151;
	add.s64 	%rd60, %rd1, %rd57;
	ld.global.u32 	%r161, [%rd60];
	mad.lo.s32 	%r162, %r161, %r158, %r153;
	mul.lo.s32 	%r163, %r158, %r157;
	sub.s32 	%r164, %r155, %r163;
	add.s32 	%r214, %r214, -4;
	mul.wide.u32 	%rd61, %r214, 4;
	add.s64 	%rd62, %rd3, %rd61;
	ld.global.u32 	%r165, [%rd62];
	div.s32 	%r166, %r164, %r165;
	add.s64 	%rd63, %rd2, %rd61;
	ld.global.u32 	%r167, [%rd63];
	mad.lo.s32 	%r225, %r167, %r166, %r160;
	add.s64 	%rd64, %rd1, %rd61;
	ld.global.u32 	%r168, [%rd64];
	mad.lo.s32 	%r226, %r168, %r166, %r162;
	mul.lo.s32 	%r169, %r166, %r165;
	sub.s32 	%r227, %r164, %r169;
$L__BB14_10:
	add.s32 	%r170, %r59, -1;
	and.b32  	%r171, %r170, 3;
	setp.eq.s32 	%p9, %r171, 0;
	@%p9 bra 	$L__BB14_15;
	setp.eq.s32 	%p10, %r171, 1;
	@%p10 bra 	$L__BB14_13;
	add.s32 	%r175, %r214, -1;
	mul.wide.u32 	%rd65, %r175, 4;
	add.s64 	%rd66, %rd3, %rd65;
	ld.global.u32 	%r176, [%rd66];
	div.s32 	%r177, %r227, %r176;
	add.s64 	%rd67, %rd2, %rd65;
	ld.global.u32 	%r178, [%rd67];
	mad.lo.s32 	%r179, %r178, %r177, %r225;
	add.s64 	%rd68, %rd1, %rd65;
	ld.global.u32 	%r180, [%rd68];
	mad.lo.s32 	%r181, %r180, %r177, %r226;
	mul.lo.s32 	%r182, %r177, %r176;
	sub.s32 	%r183, %r227, %r182;
	add.s32 	%r214, %r214, -2;
	mul.wide.u32 	%rd69, %r214, 4;
	add.s64 	%rd70, %rd3, %rd69;
	ld.global.u32 	%r184, [%rd70];
	div.s32 	%r185, %r183, %r184;
	add.s64 	%rd71, %rd2, %rd69;
	ld.global.u32 	%r186, [%rd71];
	mad.lo.s32 	%r225, %r186, %r185, %r179;
	add.s64 	%rd72, %rd1, %rd69;
	ld.global.u32 	%r187, [%rd72];
	mad.lo.s32 	%r226, %r187, %r185, %r181;
	mul.lo.s32 	%r188, %r185, %r184;
	sub.s32 	%r227, %r183, %r188;
$L__BB14_13:
	and.b32  	%r189, %r59, 1;
	setp.eq.b32 	%p11, %r189, 1;
	@%p11 bra 	$L__BB14_15;
	add.s32 	%r190, %r214, -1;
	mul.wide.u32 	%rd73, %r190, 4;
	add.s64 	%rd74, %rd3, %rd73;
	ld.global.u32 	%r191, [%rd74];
	div.s32 	%r192, %r227, %r191;
	add.s64 	%rd75, %rd2, %rd73;
	ld.global.u32 	%r193, [%rd75];
	mad.lo.s32 	%r225, %r193, %r192, %r225;
	add.s64 	%rd76, %rd1, %rd73;
	ld.global.u32 	%r194, [%rd76];
	mad.lo.s32 	%r226, %r194, %r192, %r226;
	mul.lo.s32 	%r195, %r192, %r191;
	sub.s32 	%r227, %r227, %r195;
$L__BB14_15:
	add.s32 	%r196, %r227, %r225;
	add.s32 	%r197, %r227, %r226;
	mul.wide.s32 	%rd77, %r196, 4;
	add.s64 	%rd78, %rd6, %rd77;
	ld.global.f32 	%f4, [%rd78];
	mul.wide.s32 	%rd79, %r197, 4;
	add.s64 	%rd80, %rd5, %rd79;
	ld.global.f32 	%f5, [%rd80];
	setp.eq.f32 	%p12, %f4, %f5;
	selp.f32 	%f6, 0f3F800000, 0f00000000, %p12;
	mul.wide.s32 	%rd81, %r198, 4;
	add.s64 	%rd82, %rd4, %rd81;
	st.global.f32 	[%rd82], %f6;
	add.s32 	%r198, %r198, %r3;
	setp.lt.s32 	%p13, %r198, %r58;
	@%p13 bra 	$L__BB14_3;
	bra.uni 	$L__BB14_17;
$L__BB14_16:
	mul.wide.s32 	%rd13, %r198, 4;
	add.s64 	%rd14, %rd6, %rd13;
	ld.global.f32 	%f1, [%rd14];
	add.s64 	%rd15, %rd5, %rd13;
	ld.global.f32 	%f2, [%rd15];
	setp.eq.f32 	%p3, %f1, %f2;
	selp.f32 	%f3, 0f3F800000, 0f00000000, %p3;
	add.s64 	%rd16, %rd4, %rd13;
	st.global.f32 	[%rd16], %f3;
	add.s32 	%r198, %r198, %r3;
	setp.lt.s32 	%p4, %r198, %r58;
	@%p4 bra 	$L__BB14_16;
$L__BB14_17:
	ret;

}
	// .globl	_Z9_eq_64_17PdS_S_PiS0_S0_ii
.visible .entry _Z9_eq_64_17PdS_S_PiS0_S0_ii(
	.param .u64 .ptr .align 1 _Z9_eq_64_17PdS_S_PiS0_S0_ii_param_0,
	.param .u64 .ptr .align 1 _Z9_eq_64_17PdS_S_PiS0_S0_ii_param_1,
	.param .u64 .ptr .align 1 _Z9_eq_64_17PdS_S_PiS0_S0_ii_param_2,
	.param .u64 .ptr .align 1 _Z9_eq_64_17PdS_S_PiS0_S0_ii_param_3,
	.param .u64 .ptr .align 1 _Z9_eq_64_17PdS_S_PiS0_S0_ii_param_4,
	.param .u64 .ptr .align 1 _Z9_eq_64_17PdS_S_PiS0_S0_ii_param_5,
	.param .u32 _Z9_eq_64_17PdS_S_PiS0_S0_ii_param_6,
	.param .u32 _Z9_eq_64_17PdS_S_PiS0_S0_ii_param_7
)
{
	.reg .pred 	%p<14>;
	.reg .b32 	%r<229>;
	.reg .b64 	%rd<83>;
	.reg .b64 	%fd<7>;

	ld.param.u64 	%rd7, [_Z9_eq_64_17PdS_S_PiS0_S0_ii_param_0];
	ld.param.u64 	%rd8, [_Z9_eq_64_17PdS_S_PiS0_S0_ii_param_1];
	ld.param.u64 	%rd9, [_Z9_eq_64_17PdS_S_PiS0_S0_ii_param_2];
	ld.param.u64 	%rd10, [_Z9_eq_64_17PdS_S_PiS0_S0_ii_param_3];
	ld.param.u64 	%rd11, [_Z9_eq_64_17PdS_S_PiS0_S0_ii_param_4];
	ld.param.u64 	%rd12, [_Z9_eq_64_17PdS_S_PiS0_S0_ii_param_5];
	ld.param.u32 	%r58, [_Z9_eq_64_17PdS_S_PiS0_S0_ii_param_6];
	ld.param.u32 	%r59, [_Z9_eq_64_17PdS_S_PiS0_S0_ii_param_7];
	cvta.to.global.u64 	%rd1, %rd11;
	cvta.to.global.u64 	%rd2, %rd10;
	cvta.to.global.u64 	%rd3, %rd12;
	cvta.to.global.u64 	%rd4, %rd9;
	cvta.to.global.u64 	%rd5, %rd8;
	cvta.to.global.u64 	%rd6, %rd7;
	mov.u32 	%r60, %tid.x;
	mov.u32 	%r61, %ctaid.x;
	mov.u32 	%r1, %ntid.x;
	mad.lo.s32 	%r198, %r61, %r1, %r60;
	setp.ge.s32 	%p1, %r198, %r58;
	@%p1 bra 	$L__BB15_17;
	setp.gt.s32 	%p2, %r59, 1;
	mov.u32 	%r62, %nctaid.x;
	mul.lo.s32 	%r3, %r1, %r62;
	@%p2 bra 	$L__BB15_2;
	bra.uni 	$L__BB15_16;
$L__BB15_2:
	add.s32 	%r63, %r59, -1;
	and.b32  	%r5, %r63, 7;
	add.s32 	%r4, %r5, -1;
	and.b32  	%r64, %r63, -8;
	neg.s32 	%r6, %r64;
$L__BB15_3:
	add.s32 	%r67, %r59, -2;
	setp.lt.u32 	%p5, %r67, 7;
	mov.b32 	%r226, 0;
	mov.u32 	%r214, %r59;
	mov.u32 	%r227, %r198;
	mov.u32 	%r225, %r226;
	@%p5 bra 	$L__BB15_7;
	add.s32 	%r200, %r59, -4;
	mov.b32 	%r226, 0;
	mov.u32 	%r199, %r6;
	mov.u32 	%r227, %r198;
$L__BB15_5:
	.pragma "nounroll";
	add.s32 	%r69, %r200, 3;
	mul.wide.u32 	%rd17, %r69, 4;
	add.s64 	%rd18, %rd3, %rd17;
	ld.global.u32 	%r70, [%rd18];
	div.s32 	%r71, %r227, %r70;
	add.s64 	%rd19, %rd2, %rd17;
	ld.global.u32 	%r72, [%rd19];
	mad.lo.s32 	%r73, %r72, %r71, %r225;
	add.s64 	%rd20, %rd1, %rd17;
	ld.global.u32 	%r74, [%rd20];
	mad.lo.s32 	%r75, %r74, %r71, %r226;
	mul.lo.s32 	%r76, %r71, %r70;
	sub.s32 	%r77, %r227, %r76;
	add.s32 	%r78, %r200, 2;
	mul.wide.u32 	%rd21, %r78, 4;
	add.s64 	%rd22, %rd3, %rd21;
	ld.global.u32 	%r79, [%rd22];
	div.s32 	%r80, %r77, %r79;
	add.s64 	%rd23, %rd2, %rd21;
	ld.global.u32 	%r81, [%rd23];
	mad.lo.s32 	%r82, %r81, %r80, %r73;
	add.s64 	%rd24, %rd1, %rd21;
	ld.global.u32 	%r83, [%rd24];
	mad.lo.s32 	%r84, %r83, %r80, %r75;
	mul.lo.s32 	%r85, %r80, %r79;
	sub.s32 	%r86, %r77, %r85;
	add.s32 	%r87, %r200, 1;
	mul.wide.u32 	%rd25, %r87, 4;
	add.s64 	%rd26, %rd3, %rd25;
	ld.global.u32 	%r88, [%rd26];
	div.s32 	%r89, %r86, %r88;
	add.s64 	%rd27, %rd2, %rd25;
	ld.global.u32 	%r90, [%rd27];
	mad.lo.s32 	%r91, %r90, %r89, %r82;
	add.s64 	%rd28, %rd1, %rd25;
	ld.global.u32 	%r92, [%rd28];
	mad.lo.s32 	%r93, %r92, %r89, %r84;
	mul.lo.s32 	%r94, %r89, %r88;
	sub.s32 	%r95, %r86, %r94;
	add.s32 	%r96, %r200, -4;
	mul.wide.u32 	%rd29, %r200, 4;
	add.s64 	%rd30, %rd3, %rd29;
	ld.global.u32 	%r97, [%rd30];
	div.s32 	%r98, %r95, %r97;
	add.s64 	%rd31, %rd2, %rd29;
	ld.global.u32 	%r99, [%rd31];
	mad.lo.s32 	%r100, %r99, %r98, %r91;
	add.s64 	%rd32, %rd1, %rd29;
	ld.global.u32 	%r101, [%rd32];
	mad.lo.s32 	%r102, %r101, %r98, %r93;
	mul.lo.s32 	%r103, %r98, %r97;
	sub.s32 	%r104, %r95, %r103;
	add.s32 	%r105, %r200, -1;
	mul.wide.u32 	%rd33, %r105, 4;
	add.s64 	%rd34, %rd3, %rd33;
	ld.global.u32 	%r106, [%rd34];
	div.s32 	%r107, %r104, %r106;
	add.s64 	%rd35, %rd2, %rd33;
	ld.global.u32 	%r108, [%rd35];
	mad.lo.s32 	%r109, %r108, %r107, %r100;
	add.s64 	%rd36, %rd1, %rd33;
	ld.global.u32 	%r110, [%rd36];
	mad.lo.s32 	%r111, %r110, %r107, %r102;
	mul.lo.s32 	%r112, %r107, %r106;
	sub.s32 	%r113, %r104, %r112;
	add.s32 	%r114, %r200, -2;
	mul.wide.u32 	%rd37, %r114, 4;
	add.s64 	%rd38, %rd3, %rd37;
	ld.global.u32 	%r115, [%rd38];
	div.s32 	%r116, %r113, %r115;
	add.s64 	%rd39, %rd2, %rd37;
	ld.global.u32 	%r117, [%rd39];
	mad.lo.s32 	%r118, %r117, %r116, %r109;
	add.s64 	%rd40, %rd1, %rd37;
	ld.global.u32 	%r119, [%rd40];
	mad.lo.s32 	%r120, %r119, %r116, %r111;
	mul.lo.s32 	%r121, %r116, %r115;
	sub.s32 	%r122, %r113, %r121;
	add.s32 	%r123, %r200, -3;
	mul.wide.u32 	%rd41, %r123, 4;
	add.s64 	%rd42, %rd3, %rd41;
	ld.global.u32 	%r124, [%rd42];
	div.s32 	%r125, %r122, %r124;
	add.s64 	%rd43, %rd2, %rd41;
	ld.global.u32 	%r126, [%rd43];
	mad.lo.s32 	%r127, %r126, %r125, %r118;
	add.s64 	%rd44, %rd1, %rd41;
	ld.global.u32 	%r128, [%rd44];
	mad.lo.s32 	%r129, %r128, %r125, %r120;
	mul.lo.s32 	%r130, %r125, %r124;
	sub.s32 	%r131, %r122, %r130;
	mul.wide.u32 	%rd45, %r96, 4;
	add.s64 	%rd46, %rd3, %rd45;
	ld.global.u32 	%r132, [%rd46];
	div.s32 	%r133, %r131, %r132;
	add.s64 	%rd47, %rd2, %rd45;
	ld.global.u32 	%r134, [%rd47];
	mad.lo.s32 	%r225, %r134, %r133, %r127;
	add.s64 	%rd48, %rd1, %rd45;
	ld.global.u32 	%r135, [%rd48];
	mad.lo.s32 	%r226, %r135, %r133, %r129;
	mul.lo.s32 	%r136, %r133, %r132;
	sub.s32 	%r227, %r131, %r136;
	add.s32 	%r200, %r200, -8;
	add.s32 	%r199, %r199, 8;
	setp.ne.s32 	%p6, %r199, 0;
	@%p6 bra 	$L__BB15_5;
	add.s32 	%r214, %r200, 4;
$L__BB15_7:
	setp.eq.s32 	%p7, %r5, 0;
	@%p7 bra 	$L__BB15_15;
	setp.lt.u32 	%p8, %r4, 3;
	@%p8 bra 	$L__BB15_10;
	add.s32 	%r138, %r214, -1;
	mul.wide.u32 	%rd49, %r138, 4;
	add.s64 	%rd50, %rd3, %rd49;
	ld.global.u32 	%r139, [%rd50];
	div.s32 	%r140, %r227, %r139;
	add.s64 	%rd51, %rd2, %rd49;
	ld.global.u32 	%r141, [%rd51];
	mad.lo.s32 	%r142, %r141, %r140, %r225;
	add.s64 	%rd52, %rd1, %rd49;
	ld.global.u32 	%r143, [%rd52];
	mad.lo.s32 	%r144, %r143, %r140, %r226;
	mul.lo.s32 	%r145, %r140, %r139;
	sub.s32 	%r146, %r227, %r145;
	add.s32 	%r147, %r214, -2;
	mul.wide.u32 	%rd53, %r147, 4;
	add.s64 	%rd54, %rd3, %rd53;
	ld.global.u32 	%r148, [%rd54];
	div.s32 	%r149, %r146, %r148;
	add.s64 	%rd55, %rd2, %rd53;
	ld.global.u32 	%r150, [%rd55];
	mad.lo.s32 	%r151, %r150, %r149, %r142;
	add.s64 	%rd56, %rd1, %rd53;
	ld.global.u32 	%r152, [%rd56];
	mad.lo.s32 	%r153, %r152, %r149, %r144;
	mul.lo.s32 	%r154, %r149, %r148;
	sub.s32 	%r155, %r146, %r154;
	add.s32 	%r156, %r214, -3;
	mul.wide.u32 	%rd57, %r156, 4;
	add.s64 	%rd58, %rd3, %rd57;
	ld.global.u32 	%r157, [%rd58];
	div.s32 	%r158, %r155, %r157;
	add.s64 	%rd59, %rd2, %rd57;
	ld.global.u32 	%r159, [%rd59];
	mad.lo.s32 	%r160, %r159, %r158, %r151;
	add.s64 	%rd60, %rd1, %rd57;
	ld.global.u32 	%r161, [%rd60];
	mad.lo.s32 	%r162, %r161, %r158, %r153;
	mul.lo.s32 	%r163, %r158, %r157;
	sub.s32 	%r164, %r155, %r163;
	add.s32 	%r214, %r214, -4;
	mul.wide.u32 	%rd61, %r214, 4;
	add.s64 	%rd62, %rd3, %rd61;
	ld.global.u32 	%r165, [%rd62];
	div.s32 	%r166, %r164, %r165;
	add.s64 	%rd63, %rd2, %rd61;
	ld.global.u32 	%r167, [%rd63];
	mad.lo.s32 	%r225, %r167, %r166, %r160;
	add.s64 	%rd64, %rd1, %rd61;
	ld.global.u32 	%r168, [%rd64];
	mad.lo.s32 	%r226, %r168, %r166, %r162;
	mul.lo.s32 	%r169, %r166, %r165;
	sub.s32 	%r227, %r164, %r169;
$L__BB15_10:
	add.s32 	%r170, %r59, -1;
	and.b32  	%r171, %r170, 3;
	setp.eq.s32 	%p9, %r171, 0;
	@%p9 bra 	$L__BB15_15;
	setp.eq.s32 	%p10, %r171, 1;
	@%p10 bra 	$L__BB15_13;
	add.s32 	%r175, %r214, -1;
	mul.wide.u32 	%rd65, %r175, 4;
	add.s64 	%rd66, %rd3, %rd65;
	ld.global.u32 	%r176, [%rd66];
	div.s32 	%r177, %r227, %r176;
	add.s64 	%rd67, %rd2, %rd65;
	ld.global.u32 	%r178, [%rd67];
	mad.lo.s32 	%r179, %r178, %r177, %r225;
	add.s64 	%rd68, %rd1, %rd65;
	ld.global.u32 	%r180, [%rd68];
	mad.lo.s32 	%r181, %r180, %r177, %r226;
	mul.lo.s32 	%r182, %r177, %r176;
	sub.s32 	%r183, %r227, %r182;
	add.s32 	%r214, %r214, -2;
	mul.wide.u32 	%rd69, %r214, 4;
	add.s64 	%rd70, %rd3, %rd69;
	ld.global.u32 	%r184, [%rd70];
	div.s32 	%r185, %r183, %r184;
	add.s64 	%rd71, %rd2, %rd69;
	ld.global.u32 	%r186, [%rd71];
	mad.lo.s32 	%r225, %r186, %r185, %r179;
	add.s64 	%rd72, %rd1, %rd69;
	ld.global.u32 	%r187, [%rd72];
	mad.lo.s32 	%r226, %r187, %r185, %r181;
	mul.lo.s32 	%r188, %r185, %r184;
	sub.s32 	%r227, %r183, %r188;
$L__BB15_13:
	and.b32  	%r189, %r59, 1;
	setp.eq.b32 	%p11, %r189, 1;
	@%p11 bra 	$L__BB15_15;
	add.s32 	%r190, %r214, -1;
	mul.wide.u32 	%rd73, %r190, 4;
	add.s64 	%rd74, %rd3, %rd73;
	ld.global.u32 	%r191, [%rd74];
	div.s32 	%r192, %r227, %r191;
	add.s64 	%rd75, %rd2, %rd73;
	ld.global.u32 	%r193, [%rd75];
	mad.lo.s32 	%r225, %r193, %r192, %r225;
	add.s64 	%rd76, %rd1, %rd73;
	ld.global.u32 	%r194, [%rd76];
	mad.lo.s32 	%r226, %r194, %r192, %r226;
	mul.lo.s32 	%r195, %r192, %r191;
	sub.s32 	%r227, %r227, %r195;
$L__BB15_15:
	add.s32 	%r196, %r227, %r225;
	add.s32 	%r197, %r227, %r226;
	mul.wide.s32 	%rd77, %r196, 8;
	add.s64 	%rd78, %rd6, %rd77;
	ld.global.f64 	%fd4, [%rd78];
	mul.wide.s32 	%rd79, %r197, 8;
	add.s64 	%rd80, %rd5, %rd79;
	ld.global.f64 	%fd5, [%rd80];
	setp.eq.f64 	%p12, %fd4, %fd5;
	selp.f64 	%fd6, 0d3FF0000000000000, 0d0000000000000000, %p12;
	mul.wide.s32 	%rd81, %r198, 8;
	add.s64 	%rd82, %rd4, %rd81;
	st.global.f64 	[%rd82], %fd6;
	add.s32 	%r198, %r198, %r3;
	setp.lt.s32 	%p13, %r198, %r58;
	@%p13 bra 	$L__BB15_3;
	bra.uni 	$L__BB15_17;
$L__BB15_16:
	mul.wide.s32 	%rd13, %r198, 8;
	add.s64 	%rd14, %rd6, %rd13;
	ld.global.f64 	%fd1, [%rd14];
	add.s64 	%rd15, %rd5, %rd13;
	ld.global.f64 	%fd2, [%rd15];
	setp.eq.f64 	%p3, %fd1, %fd2;
	selp.f64 	%fd3, 0d3FF0000000000000, 0d0000000000000000, %p3;
	add.s64 	%rd16, %rd4, %rd13;
	st.global.f64 	[%rd16], %fd3;
	add.s32 	%r198, %r198, %r3;
	setp.lt.s32 	%p4, %r198, %r58;
	@%p4 bra 	$L__BB15_16;
$L__BB15_17:
	ret;

}
	// .globl	_Z9_ne_32_17PfS_S_PiS0_S0_ii
.visible .entry _Z9_ne_32_17PfS_S_PiS0_S0_ii(
	.param .u64 .ptr .align 1 _Z9_ne_32_17PfS_S_PiS0_S0_ii_param_0,
	.param .u64 .ptr .align 1 _Z9_ne_32_17PfS_S_PiS0_S0_ii_param_1,
	.param .u64 .ptr .align 1 _Z9_ne_32_17PfS_S_PiS0_S0_ii_param_2,
	.param .u64 .ptr .align 1 _Z9_ne_32_17PfS_S_PiS0_S0_ii_param_3,
	.param .u64 .ptr .align 1 _Z9_ne_32_17PfS_S_PiS0_S0_ii_param_4,
	.param .u64 .ptr .align 1 _Z9_ne_32_17PfS_S_PiS0_S0_ii_param_5,
	.param .u32 _Z9_ne_32_17PfS_S_PiS0_S0_ii_param_6,
	.param .u32 _Z9_ne_32_17PfS_S_PiS0_S0_ii_param_7
)
{
	.reg .pred 	%p<14>;
	.reg .b32 	%r<229>;
	.reg .b32 	%f<7>;
	.reg .b64 	%rd<83>;

	ld.param.u64 	%rd7, [_Z9_ne_32_17PfS_S_PiS0_S0_ii_param_0];
	ld.param.u64 	%rd8, [_Z9_ne_32_17PfS_S_PiS0_S0_ii_param_1];
	ld.param.u64 	%rd9, [_Z9_ne_32_17PfS_S_PiS0_S0_ii_param_2];
	ld.param.u64 	%rd10, [_Z9_ne_32_17PfS_S_PiS0_S0_ii_param_3];
	ld.param.u64 	%rd11, [_Z9_ne_32_17PfS_S_PiS0_S0_ii_param_4];
	ld.param.u64 	%rd12, [_Z9_ne_32_17PfS_S_PiS0_S0_ii_param_5];
	ld.param.u32 	%r58, [_Z9_ne_32_17PfS_S_PiS0_S0_ii_param_6];
	ld.param.u32 	%r59, [_Z9_ne_32_17PfS_S_PiS0_S0_ii_param_7];
	cvta.to.global.u64 	%rd1, %rd11;
	cvta.to.global.u64 	%rd2, %rd10;
	cvta.to.global.u64 	%rd3, %rd12;
	cvta.to.global.u64 	%rd4, %rd9;
	cvta.to.global.u64 	%rd5, %rd8;
	cvta.to.global.u64 	%rd6, %rd7;
	mov.u32 	%r60, %tid.x;
	mov.u32 	%r61, %ctaid.x;
	mov.u32 	%r1, %ntid.x;
	mad.lo.s32 	%r198, %r61, %r1, %r60;
	setp.ge.s32 	%p1, %r198, %r58;
	@%p1 bra 	$L__BB16_17;
	setp.gt.s32 	%p2, %r59, 1;
	mov.u32 	%r62, %nctaid.x;
	mul.lo.s32 	%r3, %r1, %r62;
	@%p2 bra 	$L__BB16_2;
	bra.uni 	$L__BB16_16;
$L__BB16_2:
	add.s32 	%r63, %r59, -1;
	and.b32  	%r5, %r63, 7;
	add.s32 	%r4, %r5, -1;
	and.b32  	%r64, %r63, -8;
	neg.s32 	%r6, %r64;
$L__BB16_3:
	add.s32 	%r67, %r59, -2;
	setp.lt.u32 	%p5, %r67, 7;
	mov.b32 	%r226, 0;
	mov.u32 	%r214, %r59;
	mov.u32 	%r227, %r198;
	mov.u32 	%r225, %r226;
	@%p5 bra 	$L__BB16_7;
	add.s32 	%r200, %r59, -4;
	mov.b32 	%r226, 0;
	mov.u32 	%r199, %r6;
	mov.u32 	%r227, %r198;
$L__BB16_5:
	.pragma "nounroll";
	add.s32 	%r69, %r200, 3;
	mul.wide.u32 	%rd17, %r69, 4;
	add.s64 	%rd18, %rd3, %rd17;
	ld.global.u32 	%r70, [%rd18];
	div.s32 	%r71, %r227, %r70;
	add.s64 	%rd19, %rd2, %rd17;
	ld.global.u32 	%r72, [%rd19];
	mad.lo.s32 	%r73, %r72, %r71, %r225;
	add.s64 	%rd20, %rd1, %rd17;
	ld.global.u32 	%r74, [%rd20];
	mad.lo.s32 	%r75, %r74, %r71, %r226;
	mul.lo.s32 	%r76, %r71, %r70;
	sub.s32 	%r77, %r227, %r76;
	add.s32 	%r78, %r200, 2;
	mul.wide.u32 	%rd21, %r78, 4;
	add.s64 	%rd22, %rd3, %rd21;
	ld.global.u32 	%r79, [%rd22];
	div.s32 	%r80, %r77, %r79;
	add.s64 	%rd23, %rd2, %rd21;
	ld.global.u32 	%r81, [%rd23];
	mad.lo.s32 	%r82, %r81, %r80, %r73;
	add.s64 	%rd24, %rd1, %rd21;
	ld.global.u32 	%r83, [%rd24];
	mad.lo.s32 	%r84, %r83, %r80, %r75;
	mul.lo.s32 	%r85, %r80, %r79;
	sub.s32 	%r86, %r77, %r85;
	add.s32 	%r87, %r200, 1;
	mul.wide.u32 	%rd25, %r87, 4;
	add.s64 	%rd26, %rd3, %rd25;
	ld.global.u32 	%r88, [%rd26];
	div.s32 	%r89, %r86, %r88;
	add.s64 	%rd27, %rd2, %rd25;
	ld.global.u32 	%r90, [%rd27];
	mad.lo.s32 	%r91, %r90, %r89, %r82;
	add.s64 	%rd28, %rd1, %rd25;
	ld.global.u32 	%r92, [%rd28];
	mad.lo.s32 	%r93, %r92, %r89, %r84;
	mul.lo.s32 	%r94, %r89, %r88;
	sub.s32 	%r95, %r86, %r94;
	add.s32 	%r96, %r200, -4;
	mul.wide.u32 	%rd29, %r200, 4;
	add.s64 	%rd30, %rd3, %rd29;
	ld.global.u32 	%r97, [%rd30];
	div.s32 	%r98, %r95, %r97;
	add.s64 	%rd31, %rd2, %rd29;
	ld.global.u32 	%r99, [%rd31];
	mad.lo.s32 	%r100, %r99, %r98, %r91;
	add.s64 	%rd32, %rd1, %rd29;
	ld.global.u32 	%r101, [%rd32];
	mad.lo.s32 	%r102, %r101, %r98, %r93;
	mul.lo.s32 	%r103, %r98, %r97;
	sub.s32 	%r104, %r95, %r103;
	add.s32 	%r105, %r200, -1;
	mul.wide.u32 	%rd33, %r105, 4;
	add.s64 	%rd34, %rd3, %rd33;
	ld.global.u32 	%r106, [%rd34];
	div.s32 	%r107, %r104, %r106;
	add.s64 	%rd35, %rd2, %rd33;
	ld.global.u32 	%r108, [%rd35];
	mad.lo.s32 	%r109, %r108, %r107, %r100;
	add.s64 	%rd36, %rd1, %rd33;
	ld.global.u32 	%r110, [%rd36];
	mad.lo.s32 	%r111, %r110, %r107, %r102;
	mul.lo.s32 	%r112, %r107, %r106;
	sub.s32 	%r113, %r104, %r112;
	add.s32 	%r114, %r200, -2;
	mul.wide.u32 	%rd37, %r114, 4;
	add.s64 	%rd38, %rd3, %rd37;
	ld.global.u32 	%r115, [%rd38];
	div.s32 	%r116, %r113, %r115;
	add.s64 	%rd39, %rd2, %rd37;
	ld.global.u32 	%r117, [%rd39];
	mad.lo.s32 	%r118, %r117, %r116, %r109;
	add.s64 	%rd40, %rd1, %rd37;
	ld.global.u32 	%r119, [%rd40];
	mad.lo.s32 	%r120, %r119, %r116, %r111;
	mul.lo.s32 	%r121, %r116, %r115;
	sub.s32 	%r122, %r113, %r121;
	add.s32 	%r123, %r200, -3;
	mul.wide.u32 	%rd41, %r123, 4;
	add.s64 	%rd42, %rd3, %rd41;
	ld.global.u32 	%r124, [%rd42];
	div.s32 	%r125, %r122, %r124;
	add.s64 	%rd43, %rd2, %rd41;
	ld.global.u32 	%r126, [%rd43];
	mad.lo.s32 	%r127, %r126, %r125, %r118;
	add.s64 	%rd44, %rd1, %rd41;
	ld.global.u32 	%r128, [%rd44];
	mad.lo.s32 	%r129, %r128, %r125, %r120;
	mul.lo.s32 	%r130, %r125, %r124;
	sub.s32 	%r131, %r122, %r130;
	mul.wide.u32 	%rd45, %r96, 4;
	add.s64 	%rd46, %rd3, %rd45;
	ld.global.u32 	%r132, [%rd46];
	div.s32 	%r133, %r131, %r132;
	add.s64 	%rd47, %rd2, %rd45;
	ld.global.u32 	%r134, [%rd47];
	mad.lo.s32 	%r225, %r134, %r133, %r127;
	add.s64 	%rd48, %rd1, %rd45;
	ld.global.u32 	%r135, [%rd48];
	mad.lo.s32 	%r226, %r135, %r133, %r129;
	mul.lo.s32 	%r136, %r133, %r132;
	sub.s32 	%r227, %r131, %r136;
	add.s32 	%r200, %r200, -8;
	add.s32 	%r199, %r199, 8;
	setp.ne.s32 	%p6, %r199, 0;
	@%p6 bra 	$L__BB16_5;
	add.s32 	%r214, %r200, 4;
$L__BB16_7:
	setp.eq.s32 	%p7, %r5, 0;
	@%p7 bra 	$L__BB16_15;
	setp.lt.u32 	%p8, %r4, 3;
	@%p8 bra 	$L__BB16_10;
	add.s32 	%r138, %r214, -1;
	mul.wide.u32 	%rd49, %r138, 4;
	add.s64 	%rd50, %rd3, %rd49;
	ld.global.u32 	%r139, [%rd50];
	div.s32 	%r140, %r227, %r139;
	add.s64 	%rd51, %rd2, %rd49;
	ld.global.u32 	%r141, [%rd51];
	mad.lo.s32 	%r142, %r141, %r140, %r225;
	add.s64 	%rd52, %rd1, %rd49;
	ld.global.u32 	%r143, [%rd52];
	mad.lo.s32 	%r144, %r143, %r140, %r226;
	mul.lo.s32 	%r145, %r140, %r139;
	sub.s32 	%r146, %r227, %r145;
	add.s32 	%r147, %r214, -2;
	mul.wide.u32 	%rd53, %r147, 4;
	add.s64 	%rd54, %rd3, %rd53;
	ld.global.u32 	%r148, [%rd54];
	div.s32 	%r149, %r146, %r148;
	add.s64 	%rd55, %rd2, %rd53;
	ld.global.u32 	%r150, [%rd55];
	mad.lo.s32 	%r151, %r150, %r149, %r142;
	add.s64 	%rd56, %rd1, %rd53;
	ld.global.u32 	%r152, [%rd56];
	mad.lo.s32 	%r153, %r152, %r149, %r144;
	mul.lo.s32 	%r154, %r149, %r148;
	sub.s32 	%r155, %r146, %r154;
	add.s32 	%r156, %r214, -3;
	mul.wide.u32 	%rd57, %r156, 4;
	add.s64 	%rd58, %rd3, %rd57;
	ld.global.u32 	%r157, [%rd58];
	div.s32 	%r158, %r155, %r157;
	add.s64 	%rd59, %rd2, %rd57;
	ld.global.u32 	%r159, [%rd59];
	mad.lo.s32 	%r160, %r159, %r158, %r151;
	add.s64 	%rd60, %rd1, %rd57;
	ld.global.u32 	%r161, [%rd60];
	mad.lo.s32 	%r162, %r161, %r158, %r153;
	mul.lo.s32 	%r163, %r158, %r157;
	sub.s32 	%r164, %r155, %r163;
	add.s32 	%r214, %r214, -4;
	mul.wide.u32 	%rd61, %r214, 4;
	add.s64 	%rd62, %rd3, %rd61;
	ld.global.u32 	%r165, [%rd62];
	div.s32 	%r166, %r164, %r165;
	add.s64 	%rd63, %rd2, %rd61;
	ld.global.u32 	%r167, [%rd63];
	mad.lo.s32 	%r225, %r167, %r166, %r160;
	add.s64 	%rd64, %rd1, %rd61;
	ld.global.u32 	%r168, [%rd64];
	mad.lo.s32 	%r226, %r168, %r166, %r162;
	mul.lo.s32 	%r169, %r166, %r165;
	sub.s32 	%r227, %r164, %r169;
$L__BB16_10:
	add.s32 	%r170, %r59, -1;
	and.b32  	%r171, %r170, 3;
	setp.eq.s32 	%p9, %r171, 0;
	@%p9 bra 	$L__BB16_15;
	setp.eq.s32 	%p10, %r171, 1;
	@%p10 bra 	$L__BB16_13;
	add.s32 	%r175, %r214, -1;
	mul.wide.u32 	%rd65, %r175, 4;
	add.s64 	%rd66, %rd3, %rd65;
	ld.global.u32 	%r176, [%rd66];
	div.s32 	%r177, %r227, %r176;
	add.s64 	%rd67, %rd2, %rd65;
	ld.global.u32 	%r178, [%rd67];
	mad.lo.s32 	%r179, %r178, %r177, %r225;
	add.s64 	%rd68, %rd1, %rd65;
	ld.global.u32 	%r180, [%rd68];
	mad.lo.s32 	%r181, %r180, %r177, %r226;
	mul.lo.s32 	%r182, %r177, %r176;
	sub.s32 	%r183, %r227, %r182;
	add.s32 	%r214, %r214, -2;
	mul.wide.u32 	%rd69, %r214, 4;
	add.s64 	%rd70, %rd3, %rd69;
	ld.global.u32 	%r184, [%rd70];
	div.s32 	%r185, %r183, %r184;
	add.s64 	%rd71, %rd2, %rd69;
	ld.global.u32 	%r186, [%rd71];
	mad.lo.s32 	%r225, %r186, %r185, %r179;
	add.s64 	%rd72, %rd1, %rd69;
	ld.global.u32 	%r187, [%rd72];
	mad.lo.s32 	%r226, %r187, %r185, %r181;
	mul.lo.s32 	%r188, %r185, %r184;
	sub.s32 	%r227, %r183, %r188;
$L__BB16_13:
	and.b32  	%r189, %r59, 1;
	setp.eq.b32 	%p11, %r189, 1;
	@%p11 bra 	$L__BB16_15;
	add.s32 	%r190, %r214, -1;
	mul.wide.u32 	%rd73, %r190, 4;
	add.s64 	%rd74, %rd3, %rd73;
	ld.global.u32 	%r191, [%rd74];
	div.s32 	%r192, %r227, %r191;
	add.s64 	%rd75, %rd2, %rd73;
	ld.global.u32 	%r193, [%rd75];
	mad.lo.s32 	%r225, %r193, %r192, %r225;
	add.s64 	%rd76, %rd1, %rd73;
	ld.global.u32 	%r194, [%rd76];
	mad.lo.s32 	%r226, %r194, %r192, %r226;
	mul.lo.s32 	%r195, %r192, %r191;
	sub.s32 	%r227, %r227, %r195;
$L__BB16_15:
	add.s32 	%r196, %r227, %r225;
	add.s32 	%r197, %r227, %r226;
	mul.wide.s32 	%rd77, %r196, 4;
	add.s64 	%rd78, %rd6, %rd77;
	ld.global.f32 	%f4, [%rd78];
	mul.wide.s32 	%rd79, %r197, 4;
	add.s64 	%rd80, %rd5, %rd79;
	ld.global.f32 	%f5, [%rd80];
	setp.neu.f32 	%p12, %f4, %f5;
	selp.f32 	%f6, 0f3F800000, 0f00000000, %p12;
	mul.wide.s32 	%rd81, %r198, 4;
	add.s64 	%rd82, %rd4, %rd81;
	st.global.f32 	[%rd82], %f6;
	add.s32 	%r198, %r198, %r3;
	setp.lt.s32 	%p13, %r198, %r58;
	@%p13 bra 	$L__BB16_3;
	bra.uni 	$L__BB16_17;
$L__BB16_16:
	mul.wide.s32 	%rd13, %r198, 4;
	add.s64 	%rd14, %rd6, %rd13;
	ld.global.f32 	%f1, [%rd14];
	add.s64 	%rd15, %rd5, %rd13;
	ld.global.f32 	%f2, [%rd15];
	setp.neu.f32 	%p3, %f1, %f2;
	selp.f32 	%f3, 0f3F800000, 0f00000000, %p3;
	add.s64 	%rd16, %rd4, %rd13;
	st.global.f32 	[%rd16], %f3;
	add.s32 	%r198, %r198, %r3;
	setp.lt.s32 	%p4, %r198, %r58;
	@%p4 bra 	$L__BB16_16;
$L__BB16_17:
	ret;

}
	// .globl	_Z9_ne_64_17PdS_S_PiS0_S0_ii
.visible .entry _Z9_ne_64_17PdS_S_PiS0_S0_ii(
	.param .u64 .ptr .align 1 _Z9_ne_64_17PdS_S_PiS0_S0_ii_param_0,
	.param .u64 .ptr .align 1 _Z9_ne_64_17PdS_S_PiS0_S0_ii_param_1,
	.param .u64 .ptr .align 1 _Z9_ne_64_17PdS_S_PiS0_S0_ii_param_2,
	.param .u64 .ptr .align 1 _Z9_ne_64_17PdS_S_PiS0_S0_ii_param_3,
	.param .u64 .ptr .align 1 _Z9_ne_64_17PdS_S_PiS0_S0_ii_param_4,
	.param .u64 .ptr .align 1 _Z9_ne_64_17PdS_S_PiS0_S0_ii_param_5,
	.param .u32 _Z9_ne_64_17PdS_S_PiS0_S0_ii_param_6,
	.param .u32 _Z9_ne_64_17PdS_S_PiS0_S0_ii_param_7
)
{
	.reg .pred 	%p<14>;
	.reg .b32 	%r<229>;
	.reg .b64 	%rd<83>;
	.reg .b64 	%fd<7>;

	ld.param.u64 	%rd7, [_Z9_ne_64_17PdS_S_PiS0_S0_ii_param_0];
	ld.param.u64 	%rd8, [_Z9_ne_64_17PdS_S_PiS0_S0_ii_param_1];
	ld.param.u64 	%rd9, [_Z9_ne_64_17PdS_S_PiS0_S0_ii_param_2];
	ld.param.u64 	%rd10, [_Z9_ne_64_17PdS_S_PiS0_S0_ii_param_3];
	ld.param.u64 	%rd11, [_Z9_ne_64_17PdS_S_PiS0_S0_ii_param_4];
	ld.param.u64 	%rd12, [_Z9_ne_64_17PdS_S_PiS0_S0_ii_param_5];
	ld.param.u32 	%r58, [_Z9_ne_64_17PdS_S_PiS0_S0_ii_param_6];
	ld.param.u32 	%r59, [_Z9_ne_64_17PdS_S_PiS0_S0_ii_param_7];
	cvta.to.global.u64 	%rd1, %rd11;
	cvta.to.global.u64 	%rd2, %rd10;
	cvta.to.global.u64 	%rd3, %rd12;
	cvta.to.global.u64 	%rd4, %rd9;
	cvta.to.global.u64 	%rd5, %rd8;
	cvta.to.global.u64 	%rd6, %rd7;
	mov.u32 	%r60, %tid.x;
	mov.u32 	%r61, %ctaid.x;
	mov.u32 	%r1, %ntid.x;
	mad.lo.s32 	%r198, %r61, %r1, %r60;
	setp.ge.s32 	%p1, %r198, %r58;
	@%p1 bra 	$L__BB17_17;
	setp.gt.s32 	%p2, %r59, 1;
	mov.u32 	%r62, %nctaid.x;
	mul.lo.s32 	%r3, %r1, %r62;
	@%p2 bra 	$L__BB17_2;
	bra.uni 	$L__BB17_16;
$L__BB17_2:
	add.s32 	%r63, %r59, -1;
	and.b32  	%r5, %r63, 7;
	add.s32 	%r4, %r5, -1;
	and.b32  	%r64, %r63, -8;
	neg.s32 	%r6, %r64;
$L__BB17_3:
	add.s32 	%r67, %r59, -2;
	setp.lt.u32 	%p5, %r67, 7;
	mov.b32 	%r226, 0;
	mov.u32 	%r214, %r59;
	mov.u32 	%r227, %r198;
	mov.u32 	%r225, %r226;
	@%p5 bra 	$L__BB17_7;
	add.s32 	%r200, %r59, -4;
	mov.b32 	%r226, 0;
	mov.u32 	%r199, %r6;
	mov.u32 	%r227, %r198;
$L__BB17_5:
	.pragma "nounroll";
	add.s32 	%r69, %r200, 3;
	mul.wide.u32 	%rd17, %r69, 4;
	add.s64 	%rd18, %rd3, %rd17;
	ld.global.u32 	%r70, [%rd18];
	div.s32 	%r71, %r227, %r70;
	add.s64 	%rd19, %rd2, %rd17;
	ld.global.u32 	%r72, [%rd19];
	mad.lo.s32 	%r73, %r72, %r71, %r225;
	add.s64 	%rd20, %rd1, %rd17;
	ld.global.u32 	%r74, [%rd20];
	mad.lo.s32 	%r75, %r74, %r71, %r226;
	mul.lo.s32 	%r76, %r71, %r70;
	sub.s32 	%r77, %r227, %r76;
	add.s32 	%r78, %r200, 2;
	mul.wide.u32 	%rd21, %r78, 4;
	add.s64 	%rd22, %rd3, %rd21;
	ld.global.u32 	%r79, [%rd22];
	div.s32 	%r80, %r77, %r79;
	add.s64 	%rd23, %rd2, %rd21;
	ld.global.u32 	%r81, [%rd23];
	mad.lo.s32 	%r82, %r81, %r80, %r73;
	add.s64 	%rd24, %rd1, %rd21;
	ld.global.u32 	%r83, [%rd24];
	mad.lo.s32 	%r84, %r83, %r80, %r75;
	mul.lo.s32 	%r85, %r80, %r79;
	sub.s32 	%r86, %r77, %r85;
	add.s32 	%r87, %r200, 1;
	mul.wide.u32 	%rd25, %r87, 4;
	add.s64 	%rd26, %rd3, %rd25;
	ld.global.u32 	%r88, [%rd26];
	div.s32 	%r89, %r86, %r88;
	add.s64 	%rd27, %rd2, %rd25;
	ld.global.u32 	%r90, [%rd27];
	mad.lo.s32 	%r91, %r90, %r89, %r82;
	add.s64 	%rd28, %rd1, %rd25;
	ld.global.u32 	%r92, [%rd28];
	mad.lo.s32 	%r93, %r92, %r89, %r84;
	mul.lo.s32 	%r94, %r89, %r88;
	sub.s32 	%r95, %r86, %r94;
	add.s32 	%r96, %r200, -4;
	mul.wide.u32 	%rd29, %r200, 4;
	add.s64 	%rd30, %rd3, %rd29;
	ld.global.u32 	%r97, [%rd30];
	div.s32 	%r98, %r95, %r97;
	add.s64 	%rd31, %rd2, %rd29;
	ld.global.u32 	%r99, [%rd31];
	mad.lo.s32 	%r100, %r99, %r98, %r91;
	add.s64 	%rd32, %rd1, %rd29;
	ld.global.u32 	%r101, [%rd32];
	mad.lo.s32 	%r102, %r101, %r98, %r93;
	mul.lo.s32 	%r103, %r98, %r97;
	sub.s32 	%r104, %r95, %r103;
	add.s32 	%r105, %r200, -1;
	mul.wide.u32 	%rd33, %r105, 4;
	add.s64 	%rd34, %rd3, %rd33;
	ld.global.u32 	%r106, [%rd34];
	div.s32 	%r107, %r104, %r106;
	add.s64 	%rd35, %rd2, %rd33;
	ld.global.u32 	%r108, [%rd35];
	mad.lo.s32 	%r109, %r108, %r107, %r100;
	add.s64 	%rd36, %rd1, %rd33;
	ld.global.u32 	%r110, [%rd36];
	mad.lo.s32 	%r111, %r110, %r107, %r102;
	mul.lo.s32 	%r112, %r107, %r106;
	sub.s32 	%r113, %r104, %r112;
	add.s32 	%r114, %r200, -2;
	mul.wide.u32 	%rd37, %r114, 4;
	add.s64 	%rd38, %rd3, %rd37;
	ld.global.u32 	%r115, [%rd38];
	div.s32 	%r116, %r113, %r115;
	add.s64 	%rd39, %rd2, %rd37;
	ld.global.u32 	%r117, [%rd39];
	mad.lo.s32 	%r118, %r117, %r116, %r109;
	add.s64 	%rd40, %rd1, %rd37;
	ld.global.u32 	%r119, [%rd40];
	mad.lo.s32 	%r120, %r119, %r116, %r111;
	mul.lo.s32 	%r121, %r116, %r115;
	sub.s32 	%r122, %r113, %r121;
	add.s32 	%r123, %r200, -3;
	mul.wide.u32 	%rd41, %r123, 4;
	add.s64 	%rd42, %rd3, %rd41;
	ld.global.u32 	%r124, [%rd42];
	div.s32 	%r125, %r122, %r124;
	add.s64 	%rd43, %rd2, %rd41;
	ld.global.u32 	%r126, [%rd43];
	mad.lo.s32 	%r127, %r126, %r125, %r118;
	add.s64 	%rd44, %rd1, %rd41;
	ld.global.u32 	%r128, [%rd44];
	mad.lo.s32 	%r129, %r128, %r125, %r120;
	mul.lo.s32 	%r130, %r125, %r124;
	sub.s32 	%r131, %r122, %r130;
	mul.wide.u32 	%rd45, %r96, 4;
	add.s64 	%rd46, %rd3, %rd45;
	ld.global.u32 	%r132, [%rd46];
	div.s32 	%r133, %r131, %r132;
	add.s64 	%rd47, %rd2, %rd45;
	ld.global.u32 	%r134, [%rd47];
	mad.lo.s32 	%r225, %r134, %r133, %r127;
	add.s64 	%rd48, %rd1, %rd45;
	ld.global.u32 	%r135, [%rd48];
	mad.lo.s32 	%r226, %r135, %r133, %r129;
	mul.lo.s32 	%r136, %r133, %r132;
	sub.s32 	%r227, %r131, %r136;
	add.s32 	%r200, %r200, -8;
	add.s32 	%r199, %r199, 8;
	setp.ne.s32 	%p6, %r199, 0;
	@%p6 bra 	$L__BB17_5;
	add.s32 	%r214, %r200, 4;
$L__BB17_7:
	setp.eq.s32 	%p7, %r5, 0;
	@%p7 bra 	$L__BB17_15;
	setp.lt.u32 	%p8, %r4, 3;
	@%p8 bra 	$L__BB17_10;
	add.s32 	%r138, %r214, -1;
	mul.wide.u32 	%rd49, %r138, 4;
	add.s64 	%rd50, %rd3, %rd49;
	ld.global.u32 	%r139, [%rd50];
	div.s32 	%r140, %r227, %r139;
	add.s64 	%rd51, %rd2, %rd49;
	ld.global.u32 	%r141, [%rd51];
	mad.lo.s32 	%r142, %r141, %r140, %r225;
	add.s64 	%rd52, %rd1, %rd49;
	ld.global.u32 	%r143, [%rd52];
	mad.lo.s32 	%r144, %r143, %r140, %r226;
	mul.lo.s32 	%r145, %r140, %r139;
	sub.s32 	%r146, %r227, %r145;
	add.s32 	%r147, %r214, -2;
	mul.wide.u32 	%rd53, %r147, 4;
	add.s64 	%rd54, %rd3, %rd53;
	ld.global.u32 	%r148, [%rd54];
	div.s32 	%r149, %r146, %r148;
	add.s64 	%rd55, %rd2, %rd53;
	ld.global.u32 	%r150, [%rd55];
	mad.lo.s32 	%r151, %r150, %r149, %r142;
	add.s64 	%rd56, %rd1, %rd53;
	ld.global.u32 	%r152, [%rd56];
	mad.lo.s32 	%r153, %r152, %r149, %r144;
	mul.lo.s32 	%r154, %r149, %r148;
	sub.s32 	%r155, %r146, %r154;
	add.s32 	%r156, %r214, -3;
	mul.wide.u32 	%rd57, %r156, 4;
	add.s64 	%rd58, %rd3, %rd57;
	ld.global.u32 	%r157, [%rd58];
	div.s32 	%r158, %r155, %r157;
	add.s64 	%rd59, %rd2, %rd57;
	ld.global.u32 	%r159, [%rd59];
	mad.lo.s32 	%r160, %r159, %r158, %r151;
	add.s64 	%rd60, %rd1, %rd57;
	ld.global.u32 	%r161, [%rd60];
	mad.lo.s32 	%r162, %r161, %r158, %r153;
	mul.lo.s32 	%r163, %r158, %r157;
	sub.s32 	%r164, %r155, %r163;
	add.s32 	%r214, %r214, -4;
	mul.wide.u32 	%rd61, %r214, 4;
	add.s64 	%rd62, %rd3, %rd61;
	ld.global.u32 	%r165, [%rd62];
	div.s32 	%r166, %r164, %r165;
	add.s64 	%rd63, %rd2, %rd61;
	ld.global.u32 	%r167, [%rd63];
	mad.lo.s32 	%r225, %r167, %r166, %r160;
	add.s64 	%rd64, %rd1, %rd61;
	ld.global.u32 	%r168, [%rd64];
	mad.lo.s32 	%r226, %r168, %r166, %r162;
	mul.lo.s32 	%r169, %r166, %r165;
	sub.s32 	%r227, %r164, %r169;
$L__BB17_10:
	add.s32 	%r170, %r59, -1;
	and.b32  	%r171, %r170, 3;
	setp.eq.s32 	%p9, %r171, 0;
	@%p9 bra 	$L__BB17_15;
	setp.eq.s32 	%p10, %r171, 1;
	@%p10 bra 	$L__BB17_13;
	add.s32 	%r175, %r214, -1;
	mul.wide.u32 	%rd65, %r175, 4;
	add.s64 	%rd66, %rd3, %rd65;
	ld.global.u32 	%r176, [%rd66];
	div.s32 	%r177, %r227, %r176;
	add.s64 	%rd67, %rd2, %rd65;
	ld.global.u32 	%r178, [%rd67];
	mad.lo.s32 	%r179, %r178, %r177, %r225;
	add.s64 	%rd68, %rd1, %rd65;
	ld.global.u32 	%r180, [%rd68];
	mad.lo.s32 	%r181, %r180, %r177, %r226;
	mul.lo.s32 	%r182, %r177, %r176;
	sub.s32 	%r183, %r227, %r182;
	add.s32 	%r214, %r214, -2;
	mul.wide.u32 	%rd69, %r214, 4;
	add.s64 	%rd70, %rd3, %rd69;
	ld.global.u32 	%r184, [%rd70];
	div.s32 	%r185, %r183, %r184;
	add.s64 	%rd71, %rd2, %rd69;
	ld.global.u32 	%r186, [%rd71];
	mad.lo.s32 	%r225, %r186, %r185, %r179;
	add.s64 	%rd72, %rd1, %rd69;
	ld.global.u32 	%r187, [%rd72];
	mad.lo.s32 	%r226, %r187, %r185, %r181;
	mul.lo.s32 	%r188, %r185, %r184;
	sub.s32 	%r227, %r183, %r188;
$L__BB17_13:
	and.b32  	%r189, %r59, 1;
	setp.eq.b32 	%p11, %r189, 1;
	@%p11 bra 	$L__BB17_15;
	add.s32 	%r190, %r214, -1;
	mul.wide.u32 	%rd73, %r190, 4;
	add.s64 	%rd74, %rd3, %rd73;
	ld.global.u32 	%r191, [%rd74];
	div.s32 	%r192, %r227, %r191;
	add.s64 	%rd75, %rd2, %rd73;
	ld.global.u32 	%r193, [%rd75];
	mad.lo.s32 	%r225, %r193, %r192, %r225;
	add.s64 	%rd76, %rd1, %rd73;
	ld.global.u32 	%r194, [%rd76];
	mad.lo.s32 	%r226, %r194, %r192, %r226;
	mul.lo.s32 	%r195, %r192, %r191;
	sub.s32 	%r227, %r227, %r195;
$L__BB17_15:
	add.s32 	%r196, %r227, %r225;
	add.s32 	%r197, %r227, %r226;
	mul.wide.s32 	%rd77, %r196, 8;
	add.s64 	%rd78, %rd6, %rd77;
	ld.global.f64 	%fd4, [%rd78];
	mul.wide.s32 	%rd79, %r197, 8;
	add.s64 	%rd80, %rd5, %rd79;
	ld.global.f64 	%fd5, [%rd80];
	setp.neu.f64 	%p12, %fd4, %fd5;
	selp.f64 	%fd6, 0d3FF0000000000000, 0d0000000000000000, %p12;
	mul.wide.s32 	%rd81, %r198, 8;
	add.s64 	%rd82, %rd4, %rd81;
	st.global.f64 	[%rd82], %fd6;
	add.s32 	%r198, %r198, %r3;
	setp.lt.s32 	%p13, %r198, %r58;
	@%p13 bra 	$L__BB17_3;
	bra.uni 	$L__BB17_17;
$L__BB17_16:
	mul.wide.s32 	%rd13, %r198, 8;
	add.s64 	%rd14, %rd6, %rd13;
	ld.global.f64 	%fd1, [%rd14];
	add.s64 	%rd15, %rd5, %rd13;
	ld.global.f64 	%fd2, [%rd15];
	setp.neu.f64 	%p3, %fd1, %fd2;
	selp.f64 	%fd3, 0d3FF0000000000000, 0d0000000000000000, %p3;
	add.s64 	%rd16, %rd4, %rd13;
	st.global.f64 	[%rd16], %fd3;
	add.s32 	%r198, %r198, %r3;
	setp.lt.s32 	%p4, %r198, %r58;
	@%p4 bra 	$L__BB17_16;
$L__BB17_17:
	ret;

}
	// .globl	_Z9_gt_32_17PfS_S_PiS0_S0_ii
.visible .entry _Z9_gt_32_17PfS_S_PiS0_S0_ii(
	.param .u64 .ptr .align 1 _Z9_gt_32_17PfS_S_PiS0_S0_ii_param_0,
	.param .u64 .ptr .align 1 _Z9_gt_32_17PfS_S_PiS0_S0_ii_param_1,
	.param .u64 .ptr .align 1 _Z9_gt_32_17PfS_S_PiS0_S0_ii_param_2,
	.param .u64 .ptr .align 1 _Z9_gt_32_17PfS_S_PiS0_S0_ii_param_3,
	.param .u64 .ptr .align 1 _Z9_gt_32_17PfS_S_PiS0_S0_ii_param_4,
	.param .u64 .ptr .align 1 _Z9_gt_32_17PfS_S_PiS0_S0_ii_param_5,
	.param .u32 _Z9_gt_32_17PfS_S_PiS0_S0_ii_param_6,
	.param .u32 _Z9_gt_32_17PfS_S_PiS0_S0_ii_param_7
)
{
	.reg .pred 	%p<14>;
	.reg .b32 	%r<229>;
	.reg .b32 	%f<7>;
	.reg .b64 	%rd<83>;

	ld.param.u64 	%rd7, [_Z9_gt_32_17PfS_S_PiS0_S0_ii_param_0];
	ld.param.u64 	%rd8, [_Z9_gt_32_17PfS_S_PiS0_S0_ii_param_1];
	ld.param.u64 	%rd9, [_Z9_gt_32_17PfS_S_PiS0_S0_ii_param_2];
	ld.param.u64 	%rd10, [_Z9_gt_32_17PfS_S_PiS0_S0_ii_param_3];
	ld.param.u64 	%rd11, [_Z9_gt_32_17PfS_S_PiS0_S0_ii_param_4];
	ld.param.u64 	%rd12, [_Z9_gt_32_17PfS_S_PiS0_S0_ii_param_5];
	ld.param.u32 	%r58, [_Z9_gt_32_17PfS_S_PiS0_S0_ii_param_6];
	ld.param.u32 	%r59, [_Z9_gt_32_17PfS_S_PiS0_S0_ii_param_7];
	cvta.to.global.u64 	%rd1, %rd11;
	cvta.to.global.u64 	%rd2, %rd10;
	cvta.to.global.u64 	%rd3, %rd12;
	cvta.to.global.u64 	%rd4, %rd9;
	cvta.to.global.u64 	%rd5, %rd8;
	cvta.to.global.u64 	%rd6, %rd7;
	mov.u32 	%r60, %tid.x;
	mov.u32 	%r61, %ctaid.x;
	mov.u32 	%r1, %ntid.x;
	mad.lo.s32 	%r198, %r61, %r1, %r60;
	setp.ge.s32 	%p1, %r198, %r58;
	@%p1 bra 	$L__BB18_17;
	setp.gt.s32 	%p2, %r59, 1;
	mov.u32 	%r62, %nctaid.x;
	mul.lo.s32 	%r3, %r1, %r62;
	@%p2 bra 	$L__BB18_2;
	bra.uni 	$L__BB18_16;
$L__BB18_2:
	add.s32 	%r63, %r59, -1;
	and.b32  	%r5, %r63, 7;
	add.s32 	%r4, %r5, -1;
	and.b32  	%r64, %r63, -8;
	neg.s32 	%r6, %r64;
$L__BB18_3:
	add.s32 	%r67, %r59, -2;
	setp.lt.u32 	%p5, %r67, 7;
	mov.b32 	%r226, 0;
	mov.u32 	%r214, %r59;
	mov.u32 	%r227, %r198;
	mov.u32 	%r225, %r226;
	@%p5 bra 	$L__BB18_7;
	add.s32 	%r200, %r59, -4;
	mov.b32 	%r226, 0;
	mov.u32 	%r199, %r6;
	mov.u32 	%r227, %r198;
$L__BB18_5:
	.pragma "nounroll";
	add.s32 	%r69, %r200, 3;
	mul.wide.u32 	%rd17, %r69, 4;
	add.s64 	%rd18, %rd3, %rd17;
	ld.global.u32 	%r70, [%rd18];
	div.s32 	%r71, %r227, %r70;
	add.s64 	%rd19, %rd2, %rd17;
	ld.global.u32 	%r72, [%rd19];
	mad.lo.s32 	%r73, %r72, %r71, %r225;
	add.s64 	%rd20, %rd1, %rd17;
	ld.global.u32 	%r74, [%rd20];
	mad.lo.s32 	%r75, %r74, %r71, %r226;
	mul.lo.s32 	%r76, %r71, %r70;
	sub.s32 	%r77, %r227, %r76;
	add.s32 	%r78, %r200, 2;
	mul.wide.u32 	%rd21, %r78, 4;
	add.s64 	%rd22, %rd3, %rd21;
	ld.global.u32 	%r79, [%rd22];
	div.s32 	%r80, %r77, %r79;
	add.s64 	%rd23, %rd2, %rd21;
	ld.global.u32 	%r81, [%rd23];
	mad.lo.s32 	%r82, %r81, %r80, %r73;
	add.s64 	%rd24, %rd1, %rd21;
	ld.global.u32 	%r83, [%rd24];
	mad.lo.s32 	%r84, %r83, %r80, %r75;
	mul.lo.s32 	%r85, %r80, %r79;
	sub.s32 	%r86, %r77, %r85;
	add.s32 	%r87, %r200, 1;
	mul.wide.u32 	%rd25, %r87, 4;
	add.s64 	%rd26, %rd3, %rd25;
	ld.global.u32 	%r88, [%rd26];
	div.s32 	%r89, %r86, %r88;
	add.s64 	%rd27, %rd2, %rd25;
	ld.global.u32 	%r90, [%rd27];
	mad.lo.s32 	%r91, %r90, %r89, %r82;
	add.s64 	%rd28, %rd1, %rd25;
	ld.global.u32 	%r92, [%rd28];
	mad.lo.s32 	%r93, %r92, %r89, %r84;
	mul.lo.s32 	%r94, %r89, %r88;
	sub.s32 	%r95, %r86, %r94;
	add.s32 	%r96, %r200, -4;
	mul.wide.u32 	%rd29, %r200, 4;
	add.s64 	%rd30, %rd3, %rd29;
	ld.global.u32 	%r97, [%rd30];
	div.s32 	%r98, %r95, %r97;
	add.s64 	%rd31, %rd2, %rd29;
	ld.global.u32 	%r99, [%rd31];
	mad.lo.s32 	%r100, %r99, %r98, %r91;
	add.s64 	%rd32, %rd1, %rd29;
	ld.global.u32 	%r101, [%rd32];
	mad.lo.s32 	%r102, %r101, %r98, %r93;
	mul.lo.s32 	%r103, %r98, %r97;
	sub.s32 	%r104, %r95, %r103;
	add.s32 	%r105, %r200, -1;
	mul.wide.u32 	%rd33, %r105, 4;
	add.s64 	%rd34, %rd3, %rd33;
	ld.global.u32 	%r106, [%rd34];
	div.s32 	%r107, %r104, %r106;
	add.s64 	%rd35, %rd2, %rd33;
	ld.global.u32 	%r108, [%rd35];
	mad.lo.s32 	%r109, %r108, %r107, %r100;
	add.s64 	%rd36, %rd1, %rd33;
	ld.global.u32 	%r110, [%rd36];
	mad.lo.s32 	%r111, %r110, %r107, %r102;
	mul.lo.s32 	%r112, %r107, %r106;
	sub.s32 	%r113, %r104, %r112;
	add.s32 	%r114, %r200, -2;
	mul.wide.u32 	%rd37, %r114, 4;
	add.s64 	%rd38, %rd3, %rd37;
	ld.global.u32 	%r115, [%rd38];
	div.s32 	%r116, %r113, %r115;
	add.s64 	%rd39, %rd2, %rd37;
	ld.global.u32 	%r117, [%rd39];
	mad.lo.s32 	%r118, %r117, %r116, %r109;
	add.s64 	%rd40, %rd1, %rd37;
	ld.global.u32 	%r119, [%rd40];
	mad.lo.s32 	%r120, %r119, %r116, %r111;
	mul.lo.s32 	%r121, %r116, %r115;
	sub.s32 	%r122, %r113, %r121;
	add.s32 	%r123, %r200, -3;
	mul.wide.u32 	%rd41, %r123, 4;
	add.s64 	%rd42, %rd3, %rd41;
	ld.global.u32 	%r124, [%rd42];
	div.s32 	%r125, %r122, %r124;
	add.s64 	%rd43, %rd2, %rd41;
	ld.global.u32 	%r126, [%rd43];
	mad.lo.s32 	%r127, %r126, %r125, %r118;
	add.s64 	%rd44, %rd1, %rd41;
	ld.global.u32 	%r128, [%rd44];
	mad.lo.s32 	%r129, %r128, %r125, %r120;
	mul.lo.s32 	%r130, %r125, %r124;
	sub.s32 	%r131, %r122, %r130;
	mul.wide.u32 	%rd45, %r96, 4;
	add.s64 	%rd46, %rd3, %rd45;
	ld.global.u32 	%r132, [%rd46];
	div.s32 	%r133, %r131, %r132;
	add.s64 	%rd47, %rd2, %rd45;
	ld.global.u32 	%r134, [%rd47];
	mad.lo.s32 	%r225, %r134, %r133, %r127;
	add.s64 	%rd48, %rd1, %rd45;
	ld.global.u32 	%r135, [%rd48];
	mad.lo.s32 	%r226, %r135, %r133, %r129;
	mul.lo.s32 	%r136, %r133, %r132;
	sub.s32 	%r227, %r131, %r136;
	add.s32 	%r200, %r200, -8;
	add.s32 	%r199, %r199, 8;
	setp.ne.s32 	%p6, %r199, 0;
	@%p6 bra 	$L__BB18_5;
	add.s32 	%r214, %r200, 4;
$L__BB18_7:
	setp.eq.s32 	%p7, %r5, 0;
	@%p7 bra 	$L__BB18_15;
	setp.lt.u32 	%p8, %r4, 3;
	@%p8 bra 	$L__BB18_10;
	add.s32 	%r138, %r214, -1;
	mul.wide.u32 	%rd49, %r138, 4;
	add.s64 	%rd50, %rd3, %rd49;
	ld.global.u32 	%r139, [%rd50];
	div.s32 	%r140, %r227, %r139;
	add.s64 	%rd51, %rd2, %rd49;
	ld.global.u32 	%r141, [%rd51];
	mad.lo.s32 	%r142, %r141, %r140, %r225;
	add.s64 	%rd52, %rd1, %rd49;
	ld.global.u32 	%r143, [%rd52];
	mad.lo.s32 	%r144, %r143, %r140, %r226;
	mul.lo.s32 	%r145, %r140, %r139;
	sub.s32 	%r146, %r227, %r145;
	add.s32 	%r147, %r214, -2;
	mul.wide.u32 	%rd53, %r147, 4;
	add.s64 	%rd54, %rd3, %rd53;
	ld.global.u32 	%r148, [%rd54];
	div.s32 	%r149, %r146, %r148;
	add.s64 	%rd55, %rd2, %rd53;
	ld.global.u32 	%r150, [%rd55];
	mad.lo.s32 	%r151, %r150, %r149, %r142;
	add.s64 	%rd56, %rd1, %rd53;
	ld.global.u32 	%r152, [%rd56];
	mad.lo.s32 	%r153, %r152, %r149, %r144;
	mul.lo.s32 	%r154, %r149, %r148;
	sub.s32 	%r155, %r146, %r154;
	add.s32 	%r156, %r214, -3;
	mul.wide.u32 	%rd57, %r156, 4;
	add.s64 	%rd58, %rd3, %rd57;
	ld.global.u32 	%r157, [%rd58];
	div.s32 	%r158, %r155, %r157;
	add.s64 	%rd59, %rd2, %rd57;
	ld.global.u32 	%r159, [%rd59];
	mad.lo.s32 	%r160, %r159, %r158, %r151;
	add.s64 	%rd60, %rd1, %rd57;
	ld.global.u32 	%r161, [%rd60];
	mad.lo.s32 	%r162, %r161, %r158, %r153;
	mul.lo.s32 	%r163, %r158, %r157;
	sub.s32 	%r164, %r155, %r163;
	add.s32 	%r214, %r214, -4;
	mul.wide.u32 	%rd61, %r214, 4;
	add.s64 	%rd62, %rd3, %rd61;
	ld.global.u32 	%r165, [%rd62];
	div.s32 	%r166, %r164, %r165;
	add.s64 	%rd63, %rd2, %rd61;
	ld.global.u32 	%r167, [%rd63];
	mad.lo.s32 	%r225, %r167, %r166, %r160;
	add.s64 	%rd64, %rd1, %rd61;
	ld.global.u32 	%r168, [%rd64];
	mad.lo.s32 	%r226, %r168, %r166, %r162;
	mul.lo.s32 	%r169, %r166, %r165;
	sub.s32 	%r227, %r164, %r169;
$L__BB18_10:
	add.s32 	%r170, %r59, -1;
	and.b32  	%r171, %r170, 3;
	setp.eq.s32 	%p9, %r171, 0;
	@%p9 bra 	$L__BB18_15;
	setp.eq.s32 	%p10, %r171, 1;
	@%p10 bra 	$L__BB18_13;
	add.s32 	%r175, %r214, -1;
	mul.wide.u32 	%rd65, %r175, 4;
	add.s64 	%rd66, %rd3, %rd65;
	ld.global.u32 	%r176, [%rd66];
	div.s32 	%r177, %r227, %r176;
	add.s64 	%rd67, %rd2, %rd65;
	ld.global.u32 	%r178, [%rd67];
	mad.lo.s32 	%r179, %r178, %r177, %r225;
	add.s64 	%rd68, %rd1, %rd65;
	ld.global.u32 	%r180, [%rd68];
	mad.lo.s32 	%r181, %r180, %r177, %r226;
	mul.lo.s32 	%r182, %r177, %r176;
	sub.s32 	%r183, %r227, %r182;
	add.s32 	%r214, %r214, -2;
	mul.wide.u32 	%rd69, %r214, 4;
	add.s64 	%rd70, %rd3, %rd69;
	ld.global.u32 	%r184, [%rd70];
	div.s32 	%r185, %r183, %r184;
	add.s64 	%rd71, %rd2, %rd69;
	ld.global.u32 	%r186, [%rd71];
	mad.lo.s32 	%r225, %r186, %r185, %r179;
	add.s64 	%rd72, %rd1, %rd69;
	ld.global.u32 	%r187, [%rd72];
	mad.lo.s32 	%r226, %r187, %r185, %r181;
	mul.lo.s32 	%r188, %r185, %r184;
	sub.s32 	%r227, %r183, %r188;
$L__BB18_13:
	and.b32  	%r189, %r59, 1;
	setp.eq.b32 	%p11, %r189, 1;
	@%p11 bra 	$L__BB18_15;
	add.s32 	%r190, %r214, -1;
	mul.wide.u32 	%rd73, %r190, 4;
	add.s64 	%rd74, %rd3, %rd73;
	ld.global.u32 	%r191, [%rd74];
	div.s32 	%r192, %r227, %r191;
	add.s64 	%rd75, %rd2, %rd73;
	ld.global.u32 	%r193, [%rd75];
	mad.lo.s32 	%r225, %r193, %r192, %r225;
	add.s64 	%rd76, %rd1, %rd73;
	ld.global.u32 	%r194, [%rd76];
	mad.lo.s32 	%r226, %r194, %r192, %r226;
	mul.lo.s32 	%r195, %r192, %r191;
	sub.s32 	%r227, %r227, %r195;
$L__BB18_15:
	add.s32 	%r196, %r227, %r225;
	add.s32 	%r197, %r227, %r226;
	mul.wide.s32 	%rd77, %r196, 4;
	add.s64 	%rd78, %rd6, %rd77;
	ld.global.f32 	%f4, [%rd78];
	mul.wide.s32 	%rd79, %r197, 4;
	add.s64 	%rd80, %rd5, %rd79;
	ld.global.f32 	%f5, [%rd80];
	setp.gt.f32 	%p12, %f4, %f5;
	selp.f32 	%f6, 0f3F800000, 0f00000000, %p12;
	mul.wide.s32 	%rd81, %r198, 4;
	add.s64 	%rd82, %rd4, %rd81;
	st.global.f32 	[%rd82], %f6;
	add.s32 	%r198, %r198, %r3;
	setp.lt.s32 	%p13, %r198, %r58;
	@%p13 bra 	$L__BB18_3;
	bra.uni 	$L__BB18_17;
$L__BB18_16:
	mul.wide.s32 	%rd13, %r198, 4;
	add.s64 	%rd14, %rd6, %rd13;
	ld.global.f32 	%f1, [%rd14];
	add.s64 	%rd15, %rd5, %rd13;
	ld.global.f32 	%f2, [%rd15];
	setp.gt.f32 	%p3, %f1, %f2;
	selp.f32 	%f3, 0f3F800000, 0f00000000, %p3;
	add.s64 	%rd16, %rd4, %rd13;
	st.global.f32 	[%rd16], %f3;
	add.s32 	%r198, %r198, %r3;
	setp.lt.s32 	%p4, %r198, %r58;
	@%p4 bra 	$L__BB18_16;
$L__BB18_17:
	ret;

}
	// .globl	_Z9_gt_64_17PdS_S_PiS0_S0_ii
.visible .entry _Z9_gt_64_17PdS_S_PiS0_S0_ii(
	.param .u64 .ptr .align 1 _Z9_gt_64_17PdS_S_PiS0_S0_ii_param_0,
	.param .u64 .ptr .align 1 _Z9_gt_64_17PdS_S_PiS0_S0_ii_param_1,
	.param .u64 .ptr .align 1 _Z9_gt_64_17PdS_S_PiS0_S0_ii_param_2,
	.param .u64 .ptr .align 1 _Z9_gt_64_17PdS_S_PiS0_S0_ii_param_3,
	.param .u64 .ptr .align 1 _Z9_gt_64_17PdS_S_PiS0_S0_ii_param_4,
	.param .u64 .ptr .align 1 _Z9_gt_64_17PdS_S_PiS0_S0_ii_param_5,
	.param .u32 _Z9_gt_64_17PdS_S_PiS0_S0_ii_param_6,
	.param .u32 _Z9_gt_64_17PdS_S_PiS0_S0_ii_param_7
)
{
	.reg .pred 	%p<14>;
	.reg .b32 	%r<229>;
	.reg .b64 	%rd<83>;
	.reg .b64 	%fd<7>;

	ld.param.u64 	%rd7, [_Z9_gt_64_17PdS_S_PiS0_S0_ii_param_0];
	ld.param.u64 	%rd8, [_Z9_gt_64_17PdS_S_PiS0_S0_ii_param_1];
	ld.param.u64 	%rd9, [_Z9_gt_64_17PdS_S_PiS0_S0_ii_param_2];
	ld.param.u64 	%rd10, [_Z9_gt_64_17PdS_S_PiS0_S0_ii_param_3];
	ld.param.u64 	%rd11, [_Z9_gt_64_17PdS_S_PiS0_S0_ii_param_4];
	ld.param.u64 	%rd12, [_Z9_gt_64_17PdS_S_PiS0_S0_ii_param_5];
	ld.param.u32 	%r58, [_Z9_gt_64_17PdS_S_PiS0_S0_ii_param_6];
	ld.param.u32 	%r59, [_Z9_gt_64_17PdS_S_PiS0_S0_ii_param_7];
	cvta.to.global.u64 	%rd1, %rd11;
	cvta.to.global.u64 	%rd2, %rd10;
	cvta.to.global.u64 	%rd3, %rd12;
	cvta.to.global.u64 	%rd4, %rd9;
	cvta.to.global.u64 	%rd5, %rd8;
	cvta.to.global.u64 	%rd6, %rd7;
	mov.u32 	%r60, %tid.x;
	mov.u32 	%r61, %ctaid.x;
	mov.u32 	%r1, %ntid.x;
	mad.lo.s32 	%r198, %r61, %r1, %r60;
	setp.ge.s32 	%p1, %r198, %r58;
	@%p1 bra 	$L__BB19_17;
	setp.gt.s32 	%p2, %r59, 1;
	mov.u32 	%r62, %nctaid.x;
	mul.lo.s32 	%r3, %r1, %r62;
	@%p2 bra 	$L__BB19_2;
	bra.uni 	$L__BB19_16;
$L__BB19_2:
	add.s32 	%r63, %r59, -1;
	and.b32  	%r5, %r63, 7;
	add.s32 	%r4, %r5, -1;
	and.b32  	%r64, %r63, -8;
	neg.s32 	%r6, %r64;
$L__BB19_3:
	add.s32 	%r67, %r59, -2;
	setp.lt.u32 	%p5, %r67, 7;
	mov.b32 	%r226, 0;
	mov.u32 	%r214, %r59;
	mov.u32 	%r227, %r198;
	mov.u32 	%r225, %r226;
	@%p5 bra 	$L__BB19_7;
	add.s32 	%r200, %r59, -4;
	mov.b32 	%r226, 0;
	mov.u32 	%r199, %r6;
	mov.u32 	%r227, %r198;
$L__BB19_5:
	.pragma "nounroll";
	add.s32 	%r69, %r200, 3;
	mul.wide.u32 	%rd17, %r69, 4;
	add.s64 	%rd18, %rd3, %rd17;
	ld.global.u32 	%r70, [%rd18];
	div.s32 	%r71, %r227, %r70;
	add.s64 	%rd19, %rd2, %rd17;
	ld.global.u32 	%r72, [%rd19];
	mad.lo.s32 	%r73, %r72, %r71, %r225;
	add.s64 	%rd20, %rd1, %rd17;
	ld.global.u32 	%r74, [%rd20];
	mad.lo.s32 	%r75, %r74, %r71, %r226;
	mul.lo.s32 	%r76, %r71, %r70;
	sub.s32 	%r77, %r227, %r76;
	add.s32 	%r78, %r200, 2;
	mul.wide.u32 	%rd21, %r78, 4;
	add.s64 	%rd22, %rd3, %rd21;
	ld.global.u32 	%r79, [%rd22];
	div.s32 	%r80, %r77, %r79;
	add.s64 	%rd23, %rd2, %rd21;
	ld.global.u32 	%r81, [%rd23];
	mad.lo.s32 	%r82, %r81, %r80, %r73;
	add.s64 	%rd24, %rd1, %rd21;
	ld.global.u32 	%r83, [%rd24];
	mad.lo.s32 	%r84, %r83, %r80, %r75;
	mul.lo.s32 	%r85, %r80, %r79;
	sub.s32 	%r86, %r77, %r85;
	add.s32 	%r87, %r200, 1;
	mul.wide.u32 	%rd25, %r87, 4;
	add.s64 	%rd26, %rd3, %rd25;
	ld.global.u32 	%r88, [%rd26];
	div.s32 	%r89, %r86, %r88;
	add.s64 	%rd27, %rd2, %rd25;
	ld.global.u32 	%r90, [%rd27];
	mad.lo.s32 	%r91, %r90, %r89, %r82;
	add.s64 	%rd28, %rd1, %rd25;
	ld.global.u32 	%r92, [%rd28];
	mad.lo.s32 	%r93, %r92, %r89, %r84;
	mul.lo.s32 	%r94, %r89, %r88;
	sub.s32 	%r95, %r86, %r94;
	add.s32 	%r96, %r200, -4;
	mul.wide.u32 	%rd29, %r200, 4;
	add.s64 	%rd30, %rd3, %rd29;
	ld.global.u32 	%r97, [%rd30];
	div.s32 	%r98, %r95, %r97;
	add.s64 	%rd31, %rd2, %rd29;
	ld.global.u32 	%r99, [%rd31];
	mad.lo.s32 	%r100, %r99, %r98, %r91;
	add.s64 	%rd32, %rd1, %rd29;
	ld.global.u32 	%r101, [%rd32];
	mad.lo.s32 	%r102, %r101, %r98, %r93;
	mul.lo.s32 	%r103, %r98, %r97;
	sub.s32 	%r104, %r95, %r103;
	add.s32 	%r105, %r200, -1;
	mul.wide.u32 	%rd33, %r105, 4;
	add.s64 	%rd34, %rd3, %rd33;
	ld.global.u32 	%r106, [%rd34];
	div.s32 	%r107, %r104, %r106;
	add.s64 	%rd35, %rd2, %rd33;
	ld.global.u32 	%r108, [%rd35];
	mad.lo.s32 	%r109, %r108, %r107, %r100;
	add.s64 	%rd36, %rd1, %rd33;
	ld.global.u32 	%r110, [%rd36];
	mad.lo.s32 	%r111, %r110, %r107, %r102;
	mul.lo.s32 	%r112, %r107, %r106;
	sub.s32 	%r113, %r104, %r112;
	add.s32 	%r114, %r200, -2;
	mul.wide.u32 	%rd37, %r114, 4;
	add.s64 	%rd38, %rd3, %rd37;
	ld.global.u32 	%r115, [%rd38];
	div.s32 	%r116, %r113, %r115;
	add.s64 	%rd39, %rd2, %rd37;
	ld.global.u32 	%r117, [%rd39];
	mad.lo.s32 	%r118, %r117, %r116, %r109;
	add.s64 	%rd40, %rd1, %rd37;
	ld.global.u32 	%r119, [%rd40];
	mad.lo.s32 	%r120, %r119, %r116, %r111;
	mul.lo.s32 	%r121, %r116, %r115;
	sub.s32 	%r122, %r113, %r121;
	add.s32 	%r123, %r200, -3;
	mul.wide.u32 	%rd41, %r123, 4;
	add.s64 	%rd42, %rd3, %rd41;
	ld.global.u32 	%r124, [%rd42];
	div.s32 	%r125, %r122, %r124;
	add.s64 	%rd43, %rd2, %rd41;
	ld.global.u32 	%r126, [%rd43];
	mad.lo.s32 	%r127, %r126, %r125, %r118;
	add.s64 	%rd44, %rd1, %rd41;
	ld.global.u32 	%r128, [%rd44];
	mad.lo.s32 	%r129, %r128, %r125, %r120;
	mul.lo.s32 	%r130, %r125, %r124;
	sub.s32 	%r131, %r122, %r130;
	mul.wide.u32 	%rd45, %r96, 4;
	add.s64 	%rd46, %rd3, %rd45;
	ld.global.u32 	%r132, [%rd46];
	div.s32 	%r133, %r131, %r132;
	add.s64 	%rd47, %rd2, %rd45;
	ld.global.u32 	%r134, [%rd47];
	mad.lo.s32 	%r225, %r134, %r133, %r127;
	add.s64 	%rd48, %rd1, %rd45;
	ld.global.u32 	%r135, [%rd48];
	mad.lo.s32 	%r226, %r135, %r133, %r129;
	mul.lo.s32 	%r136, %r133, %r132;
	sub.s32 	%r227, %r131, %r136;
	add.s32 	%r200, %r200, -8;
	add.s32 	%r199, %r199, 8;
	setp.ne.s32 	%p6, %r199, 0;
	@%p6 bra 	$L__BB19_5;
	add.s32 	%r214, %r200, 4;
$L__BB19_7:
	setp.eq.s32 	%p7, %r5, 0;
	@%p7 bra 	$L__BB19_15;
	setp.lt.u32 	%p8, %r4, 3;
	@%p8 bra 	$L__BB19_10;
	add.s32 	%r138, %r214, -1;
	mul.wide.u32 	%rd49, %r138, 4;
	add.s64 	%rd50, %rd3, %rd49;
	ld.global.u32 	%r139, [%rd50];
	div.s32 	%r140, %r227, %r139;
	add.s64 	%rd51, %rd2, %rd49;
	ld.global.u32 	%r141, [%rd51];
	mad.lo.s32 	%r142, %r141, %r140, %r225;
	add.s64 	%rd52, %rd1, %rd49;
	ld.global.u32 	%r143, [%rd52];
	mad.lo.s32 	%r144, %r143, %r140, %r226;
	mul.lo.s32 	%r145, %r140, %r139;
	sub.s32 	%r146, %r227, %r145;
	add.s32 	%r147, %r214, -2;
	mul.wide.u32 	%rd53, %r147, 4;
	add.s64 	%rd54, %rd3, %rd53;
	ld.global.u32 	%r148, [%rd54];
	div.s32 	%r149, %r146, %r148;
	add.s64 	%rd55, %rd2, %rd53;
	ld.global.u32 	%r150, [%rd55];
	mad.lo.s32 	%r151, %r150, %r149, %r142;
	add.s64 	%rd56, %rd1, %rd53;
	ld.global.u32 	%r152, [%rd56];
	mad.lo.s32 	%r153, %r152, %r149, %r144;
	mul.lo.s32 	%r154, %r149, %r148;
	sub.s32 	%r155, %r146, %r154;
	add.s32 	%r156, %r214, -3;
	mul.wide.u32 	%rd57, %r156, 4;
	add.s64 	%rd58, %rd3, %rd57;
	ld.global.u32 	%r157, [%rd58];
	div.s32 	%r158, %r155, %r157;
	add.s64 	%rd59, %rd2, %rd57;
	ld.global.u32 	%r159, [%rd59];
	mad.lo.s32 	%r160, %r159, %r158, %r151;
	add.s64 	%rd60, %rd1, %rd57;
	ld.global.u32 	%r161, [%rd60];
	mad.lo.s32 	%r162, %r161, %r158, %r153;
	mul.lo.s32 	%r163, %r158, %r157;
	sub.s32 	%r164, %r155, %r163;
	add.s32 	%r214, %r214, -4;
	mul.wide.u32 	%rd61, %r214, 4;
	add.s64 	%rd62, %rd3, %rd61;
	ld.global.u32 	%r165, [%rd62];
	div.s32 	%r166, %r164, %r165;
	add.s64 	%rd63, %rd2, %rd61;
	ld.global.u32 	%r167, [%rd63];
	mad.lo.s32 	%r225, %r167, %r166, %r160;
	add.s64 	%rd64, %rd1, %rd61;
	ld.global.u32 	%r168, [%rd64];
	mad.lo.s32 	%r226, %r168, %r166, %r162;
	mul.lo.s32 	%r169, %r166, %r165;
	sub.s32 	%r227, %r164, %r169;
$L__BB19_10:
	add.s32 	%r170, %r59, -1;
	and.b32  	%r171, %r170, 3;
	setp.eq.s32 	%p9, %r171, 0;
	@%p9 bra 	$L__BB19_15;
	setp.eq.s32 	%p10, %r171, 1;
	@%p10 bra 	$L__BB19_13;
	add.s32 	%r175, %r214, -1;
	mul.wide.u32 	%rd65, %r175, 4;
	add.s64 	%rd66, %rd3, %rd65;
	ld.global.u32 	%r176, [%rd66];
	div.s32 	%r177, %r227, %r176;
	add.s64 	%rd67, %rd2, %rd65;
	ld.global.u32 	%r178, [%rd67];
	mad.lo.s32 	%r179, %r178, %r177, %r225;
	add.s64 	%rd68, %rd1, %rd65;
	ld.global.u32 	%r180, [%rd68];
	mad.lo.s32 	%r181, %r180, %r177, %r226;
	mul.lo.s32 	%r182, %r177, %r176;
	sub.s32 	%r183, %r227, %r182;
	add.s32 	%r214, %r214, -2;
	mul.wide.u32 	%rd69, %r214, 4;
	add.s64 	%rd70, %rd3, %rd69;
	ld.global.u32 	%r184, [%rd70];
	div.s32 	%r185, %r183, %r184;
	add.s64 	%rd71, %rd2, %rd69;
	ld.global.u32 	%r186, [%rd71];
	mad.lo.s32 	%r225, %r186, %r185, %r179;
	add.s64 	%rd72, %rd1, %rd69;
	ld.global.u32 	%r187, [%rd72];
	mad.lo.s32 	%r226, %r187, %r185, %r181;
	mul.lo.s32 	%r188, %r185, %r184;
	sub.s32 	%r227, %r183, %r188;
$L__BB19_13:
	and.b32  	%r189, %r59, 1;
	setp.eq.b32 	%p11, %r189, 1;
	@%p11 bra 	$L__BB19_15;
	add.s32 	%r190, %r214, -1;
	mul.wide.u32 	%rd73, %r190, 4;
	add.s64 	%rd74, %rd3, %rd73;
	ld.global.u32 	%r191, [%rd74];
	div.s32 	%r192, %r227, %r191;
	add.s64 	%rd75, %rd2, %rd73;
	ld.global.u32 	%r193, [%rd75];
	mad.lo.s32 	%r225, %r193, %r192, %r225;
	add.s64 	%rd76, %rd1, %rd73;
	ld.global.u32 	%r194, [%rd76];
	mad.lo.s32 	%r226, %r194, %r192, %r226;
	mul.lo.s32 	%r195, %r192, %r191;
	sub.s32 	%r227, %r227, %r195;
$L__BB19_15:
	add.s32 	%r196, %r227, %r225;
	add.s32 	%r197, %r227, %r226;
	mul.wide.s32 	%rd77, %r196, 8;
	add.s64 	%rd78, %rd6, %rd77;
	ld.global.f64 	%fd4, [%rd78];
	mul.wide.s32 	%rd79, %r197, 8;
	add.s64 	%rd80, %rd5, %rd79;
	ld.global.f64 	%fd5, [%rd80];
	setp.gt.f64 	%p12, %fd4, %fd5;
	selp.f64 	%fd6, 0d3FF0000000000000, 0d0000000000000000, %p12;
	mul.wide.s32 	%rd81, %r198, 8;
	add.s64 	%rd82, %rd4, %rd81;
	st.global.f64 	[%rd82], %fd6;
	add.s32 	%r198, %r198, %r3;
	setp.lt.s32 	%p13, %r198, %r58;
	@%p13 bra 	$L__BB19_3;
	bra.uni 	$L__BB19_17;
$L__BB19_16:
	mul.wide.s32 	%rd13, %r198, 8;
	add.s64 	%rd14, %rd6, %rd13;
	ld.global.f64 	%fd1, [%rd14];
	add.s64 	%rd15, %rd5, %rd13;
	ld.global.f64 	%fd2, [%rd15];
	setp.gt.f64 	%p3, %fd1, %fd2;
	selp.f64 	%fd3, 0d3FF0000000000000, 0d0000000000000000, %p3;
	add.s64 	%rd16, %rd4, %rd13;
	st.global.f64 	[%rd16], %fd3;
	add.s32 	%r198, %r198, %r3;
	setp.lt.s32 	%p4, %r198, %r58;
	@%p4 bra 	$L__BB19_16;
$L__BB19_17:
	ret;

}
	// .globl	_Z9_ge_32_17PfS_S_PiS0_S0_ii
.visible .entry _Z9_ge_32_17PfS_S_PiS0_S0_ii(
	.param .u64 .ptr .align 1 _Z9_ge_32_17PfS_S_PiS0_S0_ii_param_0,
	.param .u64 .ptr .align 1 _Z9_ge_32_17PfS_S_PiS0_S0_ii_param_1,
	.param .u64 .ptr .align 1 _Z9_ge_32_17PfS_S_PiS0_S0_ii_param_2,
	.param .u64 .ptr .align 1 _Z9_ge_32_17PfS_S_PiS0_S0_ii_param_3,
	.param .u64 .ptr .align 1 _Z9_ge_32_17PfS_S_PiS0_S0_ii_param_4,
	.param .u64 .ptr .align 1 _Z9_ge_32_17PfS_S_PiS0_S0_ii_param_5,
	.param .u32 _Z9_ge_32_17PfS_S_PiS0_S0_ii_param_6,
	.param .u32 _Z9_ge_32_17PfS_S_PiS0_S0_ii_param_7
)
{
	.reg .pred 	%p<14>;
	.reg .b32 	%r<229>;
	.reg .b32 	%f<7>;
	.reg .b64 	%rd<83>;

	ld.param.u64 	%rd7, [_Z9_ge_32_17PfS_S_PiS0_S0_ii_param_0];
	ld.param.u64 	%rd8, [_Z9_ge_32_17PfS_S_PiS0_S0_ii_param_1];
	ld.param.u64 	%rd9, [_Z9_ge_32_17PfS_S_PiS0_S0_ii_param_2];
	ld.param.u64 	%rd10, [_Z9_ge_32_17PfS_S_PiS0_S0_ii_param_3];
	ld.param.u64 	%rd11, [_Z9_ge_32_17PfS_S_PiS0_S0_ii_param_4];
	ld.param.u64 	%rd12, [_Z9_ge_32_17PfS_S_PiS0_S0_ii_param_5];
	ld.param.u32 	%r58, [_Z9_ge_32_17PfS_S_PiS0_S0_ii_param_6];
	ld.param.u32 	%r59, [_Z9_ge_32_17PfS_S_PiS0_S0_ii_param_7];
	cvta.to.global.u64 	%rd1, %rd11;
	cvta.to.global.u64 	%rd2, %rd10;
	cvta.to.global.u64 	%rd3, %rd12;
	cvta.to.global.u64 	%rd4, %rd9;
	cvta.to.global.u64 	%rd5, %rd8;
	cvta.to.global.u64 	%rd6, %rd7;
	mov.u32 	%r60, %tid.x;
	mov.u32 	%r61, %ctaid.x;
	mov.u32 	%r1, %ntid.x;
	mad.lo.s32 	%r198, %r61, %r1, %r60;
	setp.ge.s32 	%p1, %r198, %r58;
	@%p1 bra 	$L__BB20_17;
	setp.gt.s32 	%p2, %r59, 1;
	mov.u32 	%r62, %nctaid.x;
	mul.lo.s32 	%r3, %r1, %r62;
	@%p2 bra 	$L__BB20_2;
	bra.uni 	$L__BB20_16;
$L__BB20_2:
	add.s32 	%r63, %r59, -1;
	and.b32  	%r5, %r63, 7;
	add.s32 	%r4, %r5, -1;
	and.b32  	%r64, %r63, -8;
	neg.s32 	%r6, %r64;
$L__BB20_3:
	add.s32 	%r67, %r59, -2;
	setp.lt.u32 	%p5, %r67, 7;
	mov.b32 	%r226, 0;
	mov.u32 	%r214, %r59;
	mov.u32 	%r227, %r198;
	mov.u32 	%r225, %r226;
	@%p5 bra 	$L__BB20_7;
	add.s32 	%r200, %r59, -4;
	mov.b32 	%r226, 0;
	mov.u32 	%r199, %r6;
	mov.u32 	%r227, %r198;
$L__BB20_5:
	.pragma "nounroll";
	add.s32 	%r69, %r200, 3;
	mul.wide.u32 	%rd17, %r69, 4;
	add.s64 	%rd18, %rd3, %rd17;
	ld.global.u32 	%r70, [%rd18];
	div.s32 	%r71, %r227, %r70;
	add.s64 	%rd19, %rd2, %rd17;
	ld.global.u32 	%r72, [%rd19];
	mad.lo.s32 	%r73, %r72, %r71, %r225;
	add.s64 	%rd20, %rd1, %rd17;
	ld.global.u32 	%r74, [%rd20];
	mad.lo.s32 	%r75, %r74, %r71, %r226;
	mul.lo.s32 	%r76, %r71, %r70;
	sub.s32 	%r77, %r227, %r76;
	add.s32 	%r78, %r200, 2;
	mul.wide.u32 	%rd21, %r78, 4;
	add.s64 	%rd22, %rd3, %rd21;
	ld.global.u32 	%r79, [%rd22];
	div.s32 	%r80, %r77, %r79;
	add.s64 	%rd23, %rd2, %rd21;
	ld.global.u32 	%r81, [%rd23];
	mad.lo.s32 	%r82, %r81, %r80, %r73;
	add.s64 	%rd24, %rd1, %rd21;
	ld.global.u32 	%r83, [%rd24];
	mad.lo.s32 	%r84, %r83, %r80, %r75;
	mul.lo.s32 	%r85, %r80, %r79;
	sub.s32 	%r86, %r77, %r85;
	add.s32 	%r87, %r200, 1;
	mul.wide.u32 	%rd25, %r87, 4;
	add.s64 	%rd26, %rd3, %rd25;
	ld.global.u32 	%r88, [%rd26];
	div.s32 	%r89, %r86, %r88;
	add.s64 	%rd27, %rd2, %rd25;
	ld.global.u32 	%r90, [%rd27];
	mad.lo.s32 	%r91, %r90, %r89, %r82;
	add.s64 	%rd28, %rd1, %rd25;
	ld.global.u32 	%r92, [%rd28];
	mad.lo.s32 	%r93, %r92, %r89, %r84;
	mul.lo.s32 	%r94, %r89, %r88;
	sub.s32 	%r95, %r86, %r94;
	add.s32 	%r96, %r200, -4;
	mul.wide.u32 	%rd29, %r200, 4;
	add.s64 	%rd30, %rd3, %rd29;
	ld.global.u32 	%r97, [%rd30];
	div.s32 	%r98, %r95, %r97;
	add.s64 	%rd31, %rd2, %rd29;
	ld.global.u32 	%r99, [%rd31];
	mad.lo.s32 	%r100, %r99, %r98, %r91;
	add.s64 	%rd32, %rd1, %rd29;
	ld.global.u32 	%r101, [%rd32];
	mad.lo.s32 	%r102, %r101, %r98, %r93;
	mul.lo.s32 	%r103, %r98, %r97;
	sub.s32 	%r104, %r95, %r103;
	add.s32 	%r105, %r200, -1;
	mul.wide.u32 	%rd33, %r105, 4;
	add.s64 	%rd34, %rd3, %rd33;
	ld.global.u32 	%r106, [%rd34];
	div.s32 	%r107, %r104, %r106;
	add.s64 	%rd35, %rd2, %rd33;
	ld.global.u32 	%r108, [%rd35];
	mad.lo.s32 	%r109, %r108, %r107, %r100;
	add.s64 	%rd36, %rd1, %rd33;
	ld.global.u32 	%r110, [%rd36];
	mad.lo.s32 	%r111, %r110, %r107, %r102;
	mul.lo.s32 	%r112, %r107, %r106;
	sub.s32 	%r113, %r104, %r112;
	add.s32 	%r114, %r200, -2;
	mul.wide.u32 	%rd37, %r114, 4;
	add.s64 	%rd38, %rd3, %rd37;
	ld.global.u32 	%r115, [%rd38];
	div.s32 	%r116, %r113, %r115;
	add.s64 	%rd39, %rd2, %rd37;
	ld.global.u32 	%r117, [%rd39];
	mad.lo.s32 	%r118, %r117, %r116, %r109;
	add.s64 	%rd40, %rd1, %rd37;
	ld.global.u32 	%r119, [%rd40];
	mad.lo.s32 	%r120, %r119, %r116, %r111;
	mul.lo.s32 	%r121, %r116, %r115;
	sub.s32 	%r122, %r113, %r121;
	add.s32 	%r123, %r200, -3;
	mul.wide.u32 	%rd41, %r123, 4;
	add.s64 	%rd42, %rd3, %rd41;
	ld.global.u32 	%r124, [%rd42];
	div.s32 	%r125, %r122, %r124;
	add.s64 	%rd43, %rd2, %rd41;
	ld.global.u32 	%r126, [%rd43];
	mad.lo.s32 	%r127, %r126, %r125, %r118;
	add.s64 	%rd44, %rd1, %rd41;
	ld.global.u32 	%r128, [%rd44];
	mad.lo.s32 	%r129, %r128, %r125, %r120;
	mul.lo.s32 	%r130, %r125, %r124;
	sub.s32 	%r131, %r122, %r130;
	mul.wide.u32 	%rd45, %r96, 4;
	add.s64 	%rd46, %rd3, %rd45;
	ld.global.u32 	%r132, [%rd46];
	div.s32 	%r133, %r131, %r132;
	add.s64 	%rd47, %rd2, %rd45;
	ld.global.u32 	%r134, [%rd47];
	mad.lo.s32 	%r225, %r134, %r133, %r127;
	add.s64 	%rd48, %rd1, %rd45;
	ld.global.u32 	%r135, [%rd48];
	mad.lo.s32 	%r226, %r135, %r133, %r129;
	mul.lo.s32 	%r136, %r133, %r132;
	sub.s32 	%r227, %r131, %r136;
	add.s32 	%r200, %r200, -8;
	add.s32 	%r199, %r199, 8;
	setp.ne.s32 	%p6, %r199, 0;
	@%p6 bra 	$L__BB20_5;
	add.s32 	%r214, %r200, 4;
$L__BB20_7:
	setp.eq.s32 	%p7, %r5, 0;
	@%p7 bra 	$L__BB20_15;
	setp.lt.u32 	%p8, %r4, 3;
	@%p8 bra 	$L__BB20_10;
	add.s32 	%r138, %r214, -1;
	mul.wide.u32 	%rd49, %r138, 4;
	add.s64 	%rd50, %rd3, %rd49;
	ld.global.u32 	%r139, [%rd50];
	div.s32 	%r140, %r227, %r139;
	add.s64 	%rd51, %rd2, %rd49;
	ld.global.u32 	%r141, [%rd51];
	mad.lo.s32 	%r142, %r141, %r140, %r225;
	add.s64 	%rd52, %rd1, %rd49;
	ld.global.u32 	%r143, [%rd52];
	mad.lo.s32 	%r144, %r143, %r140, %r226;
	mul.lo.s32 	%r145, %r140, %r139;
	sub.s32 	%r146, %r227, %r145;
	add.s32 	%r147, %r214, -2;
	mul.wide.u32 	%rd53, %r147, 4;
	add.s64 	%rd54, %rd3, %rd53;
	ld.global.u32 	%r148, [%rd54];
	div.s32 	%r149, %r146, %r148;
	add.s64 	%rd55, %rd2, %rd53;
	ld.global.u32 	%r150, [%rd55];
	mad.lo.s32 	%r151, %r150, %r149, %r142;
	add.s64 	%rd56, %rd1, %rd53;
	ld.global.u32 	%r152, [%rd56];
	mad.lo.s32 	%r153, %r152, %r149, %r144;
	mul.lo.s32 	%r154, %r149, %r148;
	sub.s32 	%r155, %r146, %r154;
	add.s32 	%r156, %r214, -3;
	mul.wide.u32 	%rd57, %r156, 4;
	add.s64 	%rd58, %rd3, %rd57;
	ld.global.u32 	%r157, [%rd58];
	div.s32 	%r158, %r155, %r157;
	add.s64 	%rd59, %rd2, %rd57;
	ld.global.u32 	%r159, [%rd59];
	mad.lo.s32 	%r160, %r159, %r158, %r151;
	add.s64 	%rd60, %rd1, %rd57;
	ld.global.u32 	%r161, [%rd60];
	mad.lo.s32 	%r162, %r161, %r158, %r153;
	mul.lo.s32 	%r163, %r158, %r157;
	sub.s32 	%r164, %r155, %r163;
	add.s32 	%r214, %r214, -4;
	mul.wide.u32 	%rd61, %r214, 4;
	add.s64 	%rd62, %rd3, %rd61;
	ld.global.u32 	%r165, [%rd62];
	div.s32 	%r166, %r164, %r165;
	add.s64 	%rd63, %rd2, %rd61;
	ld.global.u32 	%r167, [%rd63];
	mad.lo.s32 	%r225, %r167, %r166, %r160;
	add.s64 	%rd64, %rd1, %rd61;
	ld.global.u32 	%r168, [%rd64];
	mad.lo.s32 	%r226, %r168, %r166, %r162;
	mul.lo.s32 	%r169, %r166, %r165;
	sub.s32 	%r227, %r164, %r169;
$L__BB20_10:
	add.s32 	%r170, %r59, -1;
	and.b32  	%r171, %r170, 3;
	setp.eq.s32 	%p9, %r171, 0;
	@%p9 bra 	$L__BB20_15;
	setp.eq.s32 	%p10, %r171, 1;
	@%p10 bra 	$L__BB20_13;
	add.s32 	%r175, %r214, -1;
	mul.wide.u32 	%rd65, %r175, 4;
	add.s64 	%rd66, %rd3, %rd65;
	ld.global.u32 	%r176, [%rd66];
	div.s32 	%r177, %r227, %r176;
	add.s64 	%rd67, %rd2, %rd65;
	ld.global.u32 	%r178, [%rd67];
	mad.lo.s32 	%r179, %r178, %r177, %r225;
	add.s64 	%rd68, %rd1, %rd65;
	ld.global.u32 	%r180, [%rd68];
	mad.lo.s32 	%r181, %r180, %r177, %r226;
	mul.lo.s32 	%r182, %r177, %r176;
	sub.s32 	%r183, %r227, %r182;
	add.s32 	%r214, %r214, -2;
	mul.wide.u32 	%rd69, %r214, 4;
	add.s64 	%rd70, %rd3, %rd69;
	ld.global.u32 	%r184, [%rd70];
	div.s32 	%r185, %r183, %r184;
	add.s64 	%rd71, %rd2, %rd69;
	ld.global.u32 	%r186, [%rd71];
	mad.lo.s32 	%r225, %r186, %r185, %r179;
	add.s64 	%rd72, %rd1, %rd69;
	ld.global.u32 	%r187, [%rd72];
	mad.lo.s32 	%r226, %r187, %r185, %r181;
	mul.lo.s32 	%r188, %r185, %r184;
	sub.s32 	%r227, %r183, %r188;
$L__BB20_13:
	and.b32  	%r189, %r59, 1;
	setp.eq.b32 	%p11, %r189, 1;
	@%p11 bra 	$L__BB20_15;
	add.s32 	%r190, %r214, -1;
	mul.wide.u32 	%rd73, %r190, 4;
	add.s64 	%rd74, %rd3, %rd73;
	ld.global.u32 	%r191, [%rd74];
	div.s32 	%r192, %r227, %r191;
	add.s64 	%rd75, %rd2, %rd73;
	ld.global.u32 	%r193, [%rd75];
	mad.lo.s32 	%r225, %r193, %r192, %r225;
	add.s64 	%rd76, %rd1, %rd73;
	ld.global.u32 	%r194, [%rd76];
	mad.lo.s32 	%r226, %r194, %r192, %r226;
	mul.lo.s32 	%r195, %r192, %r191;
	sub.s32 	%r227, %r227, %r195;
$L__BB20_15:
	add.s32 	%r196, %r227, %r225;
	add.s32 	%r197, %r227, %r226;
	mul.wide.s32 	%rd77, %r196, 4;
	add.s64 	%rd78, %rd6, %rd77;
	ld.global.f32 	%f4, [%rd78];
	mul.wide.s32 	%rd79, %r197, 4;
	add.s64 	%rd80, %rd5, %rd79;
	ld.global.f32 	%f5, [%rd80];
	setp.ge.f32 	%p12, %f4, %f5;
	selp.f32 	%f6, 0f3F800000, 0f00000000, %p12;
	mul.wide.s32 	%rd81, %r198, 4;
	add.s64 	%rd82, %rd4, %rd81;
	st.global.f32 	[%rd82], %f6;
	add.s32 	%r198, %r198, %r3;
	setp.lt.s32 	%p13, %r198, %r58;
	@%p13 bra 	$L__BB20_3;
	bra.uni 	$L__BB20_17;
$L__BB20_16:
	mul.wide.s32 	%rd13, %r198, 4;
	add.s64 	%rd14, %rd6, %rd13;
	ld.global.f32 	%f1, [%rd14];
	add.s64 	%rd15, %rd5, %rd13;
	ld.global.f32 	%f2, [%rd15];
	setp.ge.f32 	%p3, %f1, %f2;
	selp.f32 	%f3, 0f3F800000, 0f00000000, %p3;
	add.s64 	%rd16, %rd4, %rd13;
	st.global.f32 	[%rd16], %f3;
	add.s32 	%r198, %r198, %r3;
	setp.lt.s32 	%p4, %r198, %r58;
	@%p4 bra 	$L__BB20_16;
$L__BB20_17:
	ret;

}
	// .globl	_Z9_ge_64_17PdS_S_PiS0_S0_ii
.visible .entry _Z9_ge_64_17PdS_S_PiS0_S0_ii(
	.param .u64 .ptr .align 1 _Z9_ge_64_17PdS_S_PiS0_S0_ii_param_0,
	.param .u64 .ptr .align 1 _Z9_ge_64_17PdS_S_PiS0_S0_ii_param_1,
	.param .u64 .ptr .align 1 _Z9_ge_64_17PdS_S_PiS0_S0_ii_param_2,
	.param .u64 .ptr .align 1 _Z9_ge_64_17PdS_S_PiS0_S0_ii_param_3,
	.param .u64 .ptr .align 1 _Z9_ge_64_17PdS_S_PiS0_S0_ii_param_4,
	.param .u64 .ptr .align 1 _Z9_ge_64_17PdS_S_PiS0_S0_ii_param_5,
	.param .u32 _Z9_ge_64_17PdS_S_PiS0_S0_ii_param_6,
	.param .u32 _Z9_ge_64_17PdS_S_PiS0_S0_ii_param_7
)
{
	.reg .pred 	%p<14>;
	.reg .b32 	%r<229>;
	.reg .b64 	%rd<83>;
	.reg .b64 	%fd<7>;

	ld.param.u64 	%rd7, [_Z9_ge_64_17PdS_S_PiS0_S0_ii_param_0];
	ld.param.u64 	%rd8, [_Z9_ge_64_17PdS_S_PiS0_S0_ii_param_1];
	ld.param.u64 	%rd9, [_Z9_ge_64_17PdS_S_PiS0_S0_ii_param_2];
	ld.param.u64 	%rd10, [_Z9_ge_64_17PdS_S_PiS0_S0_ii_param_3];
	ld.param.u64 	%rd11, [_Z9_ge_64_17PdS_S_PiS0_S0_ii_param_4];
	ld.param.u64 	%rd12, [_Z9_ge_64_17PdS_S_PiS0_S0_ii_param_5];
	ld.param.u32 	%r58, [_Z9_ge_64_17PdS_S_PiS0_S0_ii_param_6];
	ld.param.u32 	%r59, [_Z9_ge_64_17PdS_S_PiS0_S0_ii_param_7];
	cvta.to.global.u64 	%rd1, %rd11;
	cvta.to.global.u64 	%rd2, %rd10;
	cvta.to.global.u64 	%rd3, %rd12;
	cvta.to.global.u64 	%rd4, %rd9;
	cvta.to.global.u64 	%rd5, %rd8;
	cvta.to.global.u64 	%rd6, %rd7;
	mov.u32 	%r60, %tid.x;
	mov.u32 	%r61, %ctaid.x;
	mov.u32 	%r1, %ntid.x;
	mad.lo.s32 	%r198, %r61, %r1, %r60;
	setp.ge.s32 	%p1, %r198, %r58;
	@%p1 bra 	$L__BB21_17;
	setp.gt.s32 	%p2, %r59, 1;
	mov.u32 	%r62, %nctaid.x;
	mul.lo.s32 	%r3, %r1, %r62;
	@%p2 bra 	$L__BB21_2;
	bra.uni 	$L__BB21_16;
$L__BB21_2:
	add.s32 	%r63, %r59, -1;
	and.b32  	%r5, %r63, 7;
	add.s32 	%r4, %r5, -1;
	and.b32  	%r64, %r63, -8;
	neg.s32 	%r6, %r64;
$L__BB21_3:
	add.s32 	%r67, %r59, -2;
	setp.lt.u32 	%p5, %r67, 7;
	mov.b32 	%r226, 0;
	mov.u32 	%r214, %r59;
	mov.u32 	%r227, %r198;
	mov.u32 	%r225, %r226;
	@%p5 bra 	$L__BB21_7;
	add.s32 	%r200, %r59, -4;
	mov.b32 	%r226, 0;
	mov.u32 	%r199, %r6;
	mov.u32 	%r227, %r198;
$L__BB21_5:
	.pragma "nounroll";
	add.s32 	%r69, %r200, 3;
	mul.wide.u32 	%rd17, %r69, 4;
	add.s64 	%rd18, %rd3, %rd17;
	ld.global.u32 	%r70, [%rd18];
	div.s32 	%r71, %r227, %r70;
	add.s64 	%rd19, %rd2, %rd17;
	ld.global.u32 	%r72, [%rd19];
	mad.lo.s32 	%r73, %r72, %r71, %r225;
	add.s64 	%rd20, %rd1, %rd17;
	ld.global.u32 	%r74, [%rd20];
	mad.lo.s32 	%r75, %r74, %r71, %r226;
	mul.lo.s32 	%r76, %r71, %r70;
	sub.s32 	%r77, %r227, %r76;
	add.s32 	%r78, %r200, 2;
	mul.wide.u32 	%rd21, %r78, 4;
	add.s64 	%rd22, %rd3, %rd21;
	ld.global.u32 	%r79, [%rd22];
	div.s32 	%r80, %r77, %r79;
	add.s64 	%rd23, %rd2, %rd21;
	ld.global.u32 	%r81, [%rd23];
	mad.lo.s32 	%r82, %r81, %r80, %r73;
	add.s64 	%rd24, %rd1, %rd21;
	ld.global.u32 	%r83, [%rd24];
	mad.lo.s32 	%r84, %r83, %r80, %r75;
	mul.lo.s32 	%r85, %r80, %r79;
	sub.s32 	%r86, %r77, %r85;
	add.s32 	%r87, %r200, 1;
	mul.wide.u32 	%rd25, %r87, 4;
	add.s64 	%rd26, %rd3, %rd25;
	ld.global.u32 	%r88, [%rd26];
	div.s32 	%r89, %r86, %r88;
	add.s64 	%rd27, %rd2, %rd25;
	ld.global.u32 	%r90, [%rd27];
	mad.lo.s32 	%r91, %r90, %r89, %r82;
	add.s64 	%rd28, %rd1, %rd25;
	ld.global.u32 	%r92, [%rd28];
	mad.lo.s32 	%r93, %r92, %r89, %r84;
	mul.lo.s32 	%r94, %r89, %r88;
	sub.s32 	%r95, %r86, %r94;
	add.s32 	%r96, %r200, -4;
	mul.wide.u32 	%rd29, %r200, 4;
	add.s64 	%rd30, %rd3, %rd29;
	ld.global.u32 	%r97, [%rd30];
	div.s32 	%r98, %r95, %r97;
	add.s64 	%rd31, %rd2, %rd29;
	ld.global.u32 	%r99, [%rd31];
	mad.lo.s32 	%r100, %r99, %r98, %r91;
	add.s64 	%rd32, %rd1, %rd29;
	ld.global.u32 	%r101, [%rd32];
	mad.lo.s32 	%r102, %r101, %r98, %r93;
	mul.lo.s32 	%r103, %r98, %r97;
	sub.s32 	%r104, %r95, %r103;
	add.s32 	%r105, %r200, -1;
	mul.wide.u32 	%rd33, %r105, 4;
	add.s64 	%rd34, %rd3, %rd33;
	ld.global.u32 	%r106, [%rd34];
	div.s32 	%r107, %r104, %r106;
	add.s64 	%rd35, %rd2, %rd33;
	ld.global.u32 	%r108, [%rd35];
	mad.lo.s32 	%r109, %r108, %r107, %r100;
	add.s64 	%rd36, %rd1, %rd33;
	ld.global.u32 	%r110, [%rd36];
	mad.lo.s32 	%r111, %r110, %r107, %r102;
	mul.lo.s32 	%r112, %r107, %r106;
	sub.s32 	%r113, %r104, %r112;
	add.s32 	%r114, %r200, -2;
	mul.wide.u32 	%rd37, %r114, 4;
	add.s64 	%rd38, %rd3, %rd37;
	ld.global.u32 	%r115, [%rd38];
	div.s32 	%r116, %r113, %r115;
	add.s64 	%rd39, %rd2, %rd37;
	ld.global.u32 	%r117, [%rd39];
	mad.lo.s32 	%r118, %r117, %r116, %r109;
	add.s64 	%rd40, %rd1, %rd37;
	ld.global.u32 	%r119, [%rd40];
	mad.lo.s32 	%r120, %r119, %r116, %r111;
	mul.lo.s32 	%r121, %r116, %r115;
	sub.s32 	%r122, %r113, %r121;
	add.s32 	%r123, %r200, -3;
	mul.wide.u32 	%rd41, %r123, 4;
	add.s64 	%rd42, %rd3, %rd41;
	ld.global.u32 	%r124, [%rd42];
	div.s32 	%r125, %r122, %r124;
	add.s64 	%rd43, %rd2, %rd41;
	ld.global.u32 	%r126, [%rd43];
	mad.lo.s32 	%r127, %r126, %r125, %r118;
	add.s64 	%rd44, %rd1, %rd41;
	ld.global.u32 	%r128, [%rd44];
	mad.lo.s32 	%r129, %r128, %r125, %r120;
	mul.lo.s32 	%r130, %r125, %r124;
	sub.s32 	%r131, %r122, %r130;
	mul.wide.u32 	%rd45, %r96, 4;
	add.s64 	%rd46, %rd3, %rd45;
	ld.global.u32 	%r132, [%rd46];
	div.s32 	%r133, %r131, %r132;
	add.s64 	%rd47, %rd2, %rd45;
	ld.global.u32 	%r134, [%rd47];
	mad.lo.s32 	%r225, %r134, %r133, %r127;
	add.s64 	%rd48, %rd1, %rd45;
	ld.global.u32 	%r135, [%rd48];
	mad.lo.s32 	%r226, %r135, %r133, %r129;
	mul.lo.s32 	%r136, %r133, %r132;
	sub.s32 	%r227, %r131, %r136;
	add.s32 	%r200, %r200, -8;
	add.s32 	%r199, %r199, 8;
	setp.ne.s32 	%p6, %r199, 0;
	@%p6 bra 	$L__BB21_5;
	add.s32 	%r214, %r200, 4;
$L__BB21_7:
	setp.eq.s32 	%p7, %r5, 0;
	@%p7 bra 	$L__BB21_15;
	setp.lt.u32 	%p8, %r4, 3;
	@%p8 bra 	$L__BB21_10;
	add.s32 	%r138, %r214, -1;
	mul.wide.u32 	%rd49, %r138, 4;
	add.s64 	%rd50, %rd3, %rd49;
	ld.global.u32 	%r139, [%rd50];
	div.s32 	%r140, %r227, %r139;
	add.s64 	%rd51, %rd2, %rd49;
	ld.global.u32 	%r141, [%rd51];
	mad.lo.s32 	%r142, %r141, %r140, %r225;
	add.s64 	%rd52, %rd1, %rd49;
	ld.global.u32 	%r143, [%rd52];
	mad.lo.s32 	%r144, %r143, %r140, %r226;
	mul.lo.s32 	%r145, %r140, %r139;
	sub.s32 	%r146, %r227, %r145;
	add.s32 	%r147, %r214, -2;
	mul.wide.u32 	%rd53, %r147, 4;
	add.s64 	%rd54, %rd3, %rd53;
	ld.global.u32 	%r148, [%rd54];
	div.s32 	%r149, %r146, %r148;
	add.s64 	%rd55, %rd2, %rd53;
	ld.global.u32 	%r150, [%rd55];
	mad.lo.s32 	%r151, %r150, %r149, %r142;
	add.s64 	%rd56, %rd1, %rd53;
	ld.global.u32 	%r152, [%rd56];
	mad.lo.s32 	%r153, %r152, %r149, %r144;
	mul.lo.s32 	%r154, %r149, %r148;
	sub.s32 	%r155, %r146, %r154;
	add.s32 	%r156, %r214, -3;
	mul.wide.u32 	%rd57, %r156, 4;
	add.s64 	%rd58, %rd3, %rd57;
	ld.global.u32 	%r157, [%rd58];
	div.s32 	%r158, %r155, %r157;
	add.s64 	%rd59, %rd2, %rd57;
	ld.global.u32 	%r159, [%rd59];
	mad.lo.s32 	%r160, %r159, %r158, %r151;
	add.s64 	%rd60, %rd1, %rd57;
	ld.global.u32 	%r161, [%rd60];
	mad.lo.s32 	%r162, %r161, %r158, %r153;
	mul.lo.s32 	%r163, %r158, %r157;
	sub.s32 	%r164, %r155, %r163;
	add.s32 	%r214, %r214, -4;
	mul.wide.u32 	%rd61, %r214, 4;
	add.s64 	%rd62, %rd3, %rd61;
	ld.global.u32 	%r165, [%rd62];
	div.s32 	%r166, %r164, %r165;
	add.s64 	%rd63, %rd2, %rd61;
	ld.global.u32 	%r167, [%rd63];
	mad.lo.s32 	%r225, %r167, %r166, %r160;
	add.s64 	%rd64, %rd1, %rd61;
	ld.global.u32 	%r168, [%rd64];
	mad.lo.s32 	%r226, %r168, %r166, %r162;
	mul.lo.s32 	%r169, %r166, %r165;
	sub.s32 	%r227, %r164, %r169;
$L__BB21_10:
	add.s32 	%r170, %r59, -1;
	and.b32  	%r171, %r170, 3;
	setp.eq.s32 	%p9, %r171, 0;
	@%p9 bra 	$L__BB21_15;
	setp.eq.s32 	%p10, %r171, 1;
	@%p10 bra 	$L__BB21_13;
	add.s32 	%r175, %r214, -1;
	mul.wide.u32 	%rd65, %r175, 4;
	add.s64 	%rd66, %rd3, %rd65;
	ld.global.u32 	%r176, [%rd66];
	div.s32 	%r177, %r227, %r176;
	add.s64 	%rd67, %rd2, %rd65;
	ld.global.u32 	%r178, [%rd67];
	mad.lo.s32 	%r179, %r178, %r177, %r225;
	add.s64 	%rd68, %rd1, %rd65;
	ld.global.u32 	%r180, [%rd68];
	mad.lo.s32 	%r181, %r180, %r177, %r226;
	mul.lo.s32 	%r182, %r177, %r176;
	sub.s32 	%r183, %r227, %r182;
	add.s32 	%r214, %r214, -2;
	mul.wide.u32 	%rd69, %r214, 4;
	add.s64 	%rd70, %rd3, %rd69;
	ld.global.u32 	%r184, [%rd70];
	div.s32 	%r185, %r183, %r184;
	add.s64 	%rd71, %rd2, %rd69;
	ld.global.u32 	%r186, [%rd71];
	mad.lo.s32 	%r225, %r186, %r185, %r179;
	add.s64 	%rd72, %rd1, %rd69;
	ld.global.u32 	%r187, [%rd72];
	mad.lo.s32 	%r226, %r187, %r185, %r181;
	mul.lo.s32 	%r188, %r185, %r184;
	sub.s32 	%r227, %r183, %r188;
$L__BB21_13:
	and.b32  	%r189, %r59, 1;
	setp.eq.b32 	%p11, %r189, 1;
	@%p11 bra 	$L__BB21_15;
	add.s32 	%r190, %r214, -1;
	mul.wide.u32 	%rd73, %r190, 4;
	add.s64 	%rd74, %rd3, %rd73;
	ld.global.u32 	%r191, [%rd74];
	div.s32 	%r192, %r227, %r191;
	add.s64 	%rd75, %rd2, %rd73;
	ld.global.u32 	%r193, [%rd75];
	mad.lo.s32 	%r225, %r193, %r192, %r225;
	add.s64 	%rd76, %rd1, %rd73;
	ld.global.u32 	%r194, [%rd76];
	mad.lo.s32 	%r226, %r194, %r192, %r226;
	mul.lo.s32 	%r195, %r192, %r191;
	sub.s32 	%r227, %r227, %r195;
$L__BB21_15:
	add.s32 	%r196, %r227, %r225;
	add.s32 	%r197, %r227, %r226;
	mul.wide.s32 	%rd77, %r196, 8;
	add.s64 	%rd78, %rd6, %rd77;
	ld.global.f64 	%fd4, [%rd78];
	mul.wide.s32 	%rd79, %r197, 8;
	add.s64 	%rd80, %rd5, %rd79;
	ld.global.f64 	%fd5, [%rd80];
	setp.ge.f64 	%p12, %fd4, %fd5;
	selp.f64 	%fd6, 0d3FF0000000000000, 0d0000000000000000, %p12;
	mul.wide.s32 	%rd81, %r198, 8;
	add.s64 	%rd82, %rd4, %rd81;
	st.global.f64 	[%rd82], %fd6;
	add.s32 	%r198, %r198, %r3;
	setp.lt.s32 	%p13, %r198, %r58;
	@%p13 bra 	$L__BB21_3;
	bra.uni 	$L__BB21_17;
$L__BB21_16:
	mul.wide.s32 	%rd13, %r198, 8;
	add.s64 	%rd14, %rd6, %rd13;
	ld.global.f64 	%fd1, [%rd14];
	add.s64 	%rd15, %rd5, %rd13;
	ld.global.f64 	%fd2, [%rd15];
	setp.ge.f64 	%p3, %fd1, %fd2;
	selp.f64 	%fd3, 0d3FF0000000000000, 0d0000000000000000, %p3;
	add.s64 	%rd16, %rd4, %rd13;
	st.global.f64 	[%rd16], %fd3;
	add.s32 	%r198, %r198, %r3;
	setp.lt.s32 	%p4, %r198, %r58;
	@%p4 bra 	$L__BB21_16;
$L__BB21_17:
	ret;

}
	// .globl	_Z9_lt_32_17PfS_S_PiS0_S0_ii
.visible .entry _Z9_lt_32_17PfS_S_PiS0_S0_ii(
	.param .u64 .ptr .align 1 _Z9_lt_32_17PfS_S_PiS0_S0_ii_param_0,
	.param .u64 .ptr .align 1 _Z9_lt_32_17PfS_S_PiS0_S0_ii_param_1,
	.param .u64 .ptr .align 1 _Z9_lt_32_17PfS_S_PiS0_S0_ii_param_2,
	.param .u64 .ptr .align 1 _Z9_lt_32_17PfS_S_PiS0_S0_ii_param_3,
	.param .u64 .ptr .align 1 _Z9_lt_32_17PfS_S_PiS0_S0_ii_param_4,
	.param .u64 .ptr .align 1 _Z9_lt_32_17PfS_S_PiS0_S0_ii_param_5,
	.param .u32 _Z9_lt_32_17PfS_S_PiS0_S0_ii_param_6,
	.param .u32 _Z9_lt_32_17PfS_S_PiS0_S0_ii_param_7
)
{
	.reg .pred 	%p<14>;
	.reg .b32 	%r<229>;
	.reg .b32 	%f<7>;
	.reg .b64 	%rd<83>;

	ld.param.u64 	%rd7, [_Z9_lt_32_17PfS_S_PiS0_S0_ii_param_0];
	ld.param.u64 	%rd8, [_Z9_lt_32_17PfS_S_PiS0_S0_ii_param_1];
	ld.param.u64 	%rd9, [_Z9_lt_32_17PfS_S_PiS0_S0_ii_param_2];
	ld.param.u64 	%rd10, [_Z9_lt_32_17PfS_S_PiS0_S0_ii_param_3];
	ld.param.u64 	%rd11, [_Z9_lt_32_17PfS_S_PiS0_S0_ii_param_4];
	ld.param.u64 	%rd12, [_Z9_lt_32_17PfS_S_PiS0_S0_ii_param_5];
	ld.param.u32 	%r58, [_Z9_lt_32_17PfS_S_PiS0_S0_ii_param_6];
	ld.param.u32 	%r59, [_Z9_lt_32_17PfS_S_PiS0_S0_ii_param_7];
	cvta.to.global.u64 	%rd1, %rd11;
	cvta.to.global.u64 	%rd2, %rd10;
	cvta.to.global.u64 	%rd3, %rd12;
	cvta.to.global.u64 	%rd4, %rd9;
	cvta.to.global.u64 	%rd5, %rd8;
	cvta.to.global.u64 	%rd6, %rd7;
	mov.u32 	%r60, %tid.x;
	mov.u32 	%r61, %ctaid.x;
	mov.u32 	%r1, %ntid.x;
	mad.lo.s32 	%r198, %r61, %r1, %r60;
	setp.ge.s32 	%p1, %r198, %r58;
	@%p1 bra 	$L__BB22_17;
	setp.gt.s32 	%p2, %r59, 1;
	mov.u32 	%r62, %nctaid.x;
	mul.lo.s32 	%r3, %r1, %r62;
	@%p2 bra 	$L__BB22_2;
	bra.uni 	$L__BB22_16;
$L__BB22_2:
	add.s32 	%r63, %r59, -1;
	and.b32  	%r5, %r63, 7;
	add.s32 	%r4, %r5, -1;
	and.b32  	%r64, %r63, -8;
	neg.s32 	%r6, %r64;
$L__BB22_3:
	add.s32 	%r67, %r59, -2;
	setp.lt.u32 	%p5, %r67, 7;
	mov.b32 	%r226, 0;
	mov.u32 	%r214, %r59;
	mov.u32 	%r227, %r198;
	mov.u32 	%r225, %r226;
	@%p5 bra 	$L__BB22_7;
	add.s32 	%r200, %r59, -4;
	mov.b32 	%r226, 0;
	mov.u32 	%r199, %r6;
	mov.u32 	%r227, %r198;
$L__BB22_5:
	.pragma "nounroll";
	add.s32 	%r69, %r200, 3;
	mul.wide.u32 	%rd17, %r69, 4;
	add.s64 	%rd18, %rd3, %rd17;
	ld.global.u32 	%r70, [%rd18];
	div.s32 	%r71, %r227, %r70;
	add.s64 	%rd19, %rd2, %rd17;
	ld.global.u32 	%r72, [%rd19];
	mad.lo.s32 	%r73, %r72, %r71, %r225;
	add.s64 	%rd20, %rd1, %rd17;
	ld.global.u32 	%r74, [%rd20];
	mad.lo.s32 	%r75, %r74, %r71, %r226;
	mul.lo.s32 	%r76, %r71, %r70;
	sub.s32 	%r77, %r227, %r76;
	add.s32 	%r78, %r200, 2;
	mul.wide.u32 	%rd21, %r78, 4;
	add.s64 	%rd22, %rd3, %rd21;
	ld.global.u32 	%r79, [%rd22];
	div.s32 	%r80, %r77, %r79;
	add.s64 	%rd23, %rd2, %rd21;
	ld.global.u32 	%r81, [%rd23];
	mad.lo.s32 	%r82, %r81, %r80, %r73;
	add.s64 	%rd24, %rd1, %rd21;
	ld.global.u32 	%r83, [%rd24];
	mad.lo.s32 	%r84, %r83, %r80, %r75;
	mul.lo.s32 	%r85, %r80, %r79;
	sub.s32 	%r86, %r77, %r85;
	add.s32 	%r87, %r200, 1;
	mul.wide.u32 	%rd25, %r87, 4;
	add.s64 	%rd26, %rd3, %rd25;
	ld.global.u32 	%r88, [%rd26];
	div.s32 	%r89, %r86, %r88;
	add.s64 	%rd27, %rd2, %rd25;
	ld.global.u32 	%r90, [%rd27];
	mad.lo.s32 	%r91, %r90, %r89, %r82;
	add.s64 	%rd28, %rd1, %rd25;
	ld.global.u32 	%r92, [%rd28];
	mad.lo.s32 	%r93, %r92, %r89, %r84;
	mul.lo.s32 	%r94, %r89, %r88;
	sub.s32 	%r95, %r86, %r94;
	add.s32 	%r96, %r200, -4;
	mul.wide.u32 	%rd29, %r200, 4;
	add.s64 	%rd30, %rd3, %rd29;
	ld.global.u32 	%r97, [%rd30];
	div.s32 	%r98, %r95, %r97;
	add.s64 	%rd31, %rd2, %rd29;
	ld.global.u32 	%r99, [%rd31];
	mad.lo.s32 	%r100, %r99, %r98, %r91;
	add.s64 	%rd32, %rd1, %rd29;
	ld.global.u32 	%r101, [%rd32];
	mad.lo.s32 	%r102, %r101, %r98, %r93;
	mul.lo.s32 	%r103, %r98, %r97;
	sub.s32 	%r104, %r95, %r103;
	add.s32 	%r105, %r200, -1;
	mul.wide.u32 	%rd33, %r105, 4;
	add.s64 	%rd34, %rd3, %rd33;
	ld.global.u32 	%r106, [%rd34];
	div.s32 	%r107, %r104, %r106;
	add.s64 	%rd35, %rd2, %rd33;
	ld.global.u32 	%r108, [%rd35];
	mad.lo.s32 	%r109, %r108, %r107, %r100;
	add.s64 	%rd36, %rd1, %rd33;
	ld.global.u32 	%r110, [%rd36];
	mad.lo.s32 	%r111, %r110, %r107, %r102;
	mul.lo.s32 	%r112, %r107, %r106;
	sub.s32 	%r113, %r104, %r112;
	add.s32 	%r114, %r200, -2;
	mul.wide.u32 	%rd37, %r114, 4;
	add.s64 	%rd38, %rd3, %rd37;
	ld.global.u32 	%r115, [%rd38];
	div.s32 	%r116, %r113, %r115;
	add.s64 	%rd39, %rd2, %rd37;
	ld.global.u32 	%r117, [%rd39];
	mad.lo.s32 	%r118, %r117, %r116, %r109;
	add.s64 	%rd40, %rd1, %rd37;
	ld.global.u32 	%r119, [%rd40];
	mad.lo.s32 	%r120, %r119, %r116, %r111;
	mul.lo.s32 	%r121, %r116, %r115;
	sub.s32 	%r122, %r113, %r121;
	add.s32 	%r123, %r200, -3;
	mul.wide.u32 	%rd41, %r123, 4;
	add.s64 	%rd42, %rd3, %rd41;
	ld.global.u32 	%r124, [%rd42];
	div.s32 	%r125, %r122, %r124;
	add.s64 	%rd43, %rd2, %rd41;
	ld.global.u32 	%r126, [%rd43];
	mad.lo.s32 	%r127, %r126, %r125, %r118;
	add.s64 	%rd44, %rd1, %rd41;
	ld.global.u32 	%r128, [%rd44];
	mad.lo.s32 	%r129, %r128, %r125, %r120;
	mul.lo.s32 	%r130, %r125, %r124;
	sub.s32 	%r131, %r122, %r130;
	mul.wide.u32 	%rd45, %r96, 4;
	add.s64 	%rd46, %rd3, %rd45;
	ld.global.u32 	%r132, [%rd46];
	div.s32 	%r133, %r131, %r132;
	add.s64 	%rd47, %rd2, %rd45;
	ld.global.u32 	%r134, [%rd47];
	mad.lo.s32 	%r225, %r134, %r133, %r127;
	add.s64 	%rd48, %rd1, %rd45;
	ld.global.u32 	%r135, [%rd48];
	mad.lo.s32 	%r226, %r135, %r133, %r129;
	mul.lo.s32 	%r136, %r133, %r132;
	sub.s32 	%r227, %r131, %r136;
	add.s32 	%r200, %r200, -8;
	add.s32 	%r199, %r199, 8;
	setp.ne.s32 	%p6, %r199, 0;
	@%p6 bra 	$L__BB22_5;
	add.s32 	%r214, %r200, 4;
$L__BB22_7:
	setp.eq.s32 	%p7, %r5, 0;
	@%p7 bra 	$L__BB22_15;
	setp.lt.u32 	%p8, %r4, 3;
	@%p8 bra 	$L__BB22_10;
	add.s32 	%r138, %r214, -1;
	mul.wide.u32 	%rd49, %r138, 4;
	add.s64 	%rd50, %rd3, %rd49;
	ld.global.u32 	%r139, [%rd50];
	div.s32 	%r140, %r227, %r139;
	add.s64 	%rd51, %rd2, %rd49;
	ld.global.u32 	%r141, [%rd51];
	mad.lo.s32 	%r142, %r141, %r140, %r225;
	add.s64 	%rd52, %rd1, %rd49;
	ld.global.u32 	%r143, [%rd52];
	mad.lo.s32 	%r144, %r143, %r140, %r226;
	mul.lo.s32 	%r145, %r140, %r139;
	sub.s32 	%r146, %r227, %r145;
	add.s32 	%r147, %r214, -2;
	mul.wide.u32 	%rd53, %r147, 4;
	add.s64 	%rd54, %rd3, %rd53;
	ld.global.u32 	%r148, [%rd54];
	div.s32 	%r149, %r146, %r148;
	add.s64 	%rd55, %rd2, %rd53;
	ld.global.u32 	%r150, [%rd55];
	mad.lo.s32 	%r151, %r150, %r149, %r142;
	add.s64 	%rd56, %rd1, %rd53;
	ld.global.u32 	%r152, [%rd56];
	mad.lo.s32 	%r153, %r152, %r149, %r144;
	mul.lo.s32 	%r154, %r149, %r148;
	sub.s32 	%r155, %r146, %r154;
	add.s32 	%r156, %r214, -3;
	mul.wide.u32 	%rd57, %r156, 4;
	add.s64 	%rd58, %rd3, %rd57;
	ld.global.u32 	%r157, [%rd58];
	div.s32 	%r158, %r155, %r157;
	add.s64 	%rd59, %rd2, %rd57;
	ld.global.u32 	%r159, [%rd59];
	mad.lo.s32 	%r160, %r159, %r158, %r151;
	add.s64 	%rd60, %rd1, %rd57;
	ld.global.u32 	%r161, [%rd60];
	mad.lo.s32 	%r162, %r161, %r158, %r153;
	mul.lo.s32 	%r163, %r158, %r157;
	sub.s32 	%r164, %r155, %r163;
	add.s32 	%r214, %r214, -4;
	mul.wide.u32 	%rd61, %r214, 4;
	add.s64 	%rd62, %rd3, %rd61;
	ld.global.u32 	%r165, [%rd62];
	div.s32 	%r166, %r164, %r165;
	add.s64 	%rd63, %rd2, %rd61;
	ld.global.u32 	%r167, [%rd63];
	mad.lo.s32 	%r225, %r167, %r166, %r160;
	add.s64 	%rd64, %rd1, %rd61;
	ld.global.u32 	%r168, [%rd64];
	mad.lo.s32 	%r226, %r168, %r166, %r162;
	mul.lo.s32 	%r169, %r166, %r165;
	sub.s32 	%r227, %r164, %r169;
$L__BB22_10:
	add.s32 	%r170, %r59, -1;
	and.b32  	%r171, %r170, 3;
	setp.eq.s32 	%p9, %r171, 0;
	@%p9 bra 	$L__BB22_15;
	setp.eq.s32 	%p10, %r171, 1;
	@%p10 bra 	$L__BB22_13;
	add.s32 	%r175, %r214, -1;
	mul.wide.u32 	%rd65, %r175, 4;
	add.s64 	%rd66, %rd3, %rd65;
	ld.global.u32 	%r176, [%rd66];
	div.s32 	%r177, %r227, %r176;
	add.s64 	%rd67, %rd2, %rd65;
	ld.global.u32 	%r178, [%rd67];
	mad.lo.s32 	%r179, %r178, %r177, %r225;
	add.s64 	%rd68, %rd1, %rd65;
	ld.global.u32 	%r180, [%rd68];
	mad.lo.s32 	%r181, %r180, %r177, %r226;
	mul.lo.s32 	%r182, %r177, %r176;
	sub.s32 	%r183, %r227, %r182;
	add.s32 	%r214, %r214, -2;
	mul.wide.u32 	%rd69, %r214, 4;
	add.s64 	%rd70, %rd3, %rd69;
	ld.global.u32 	%r184, [%rd70];
	div.s32 	%r185, %r183, %r184;
	add.s64 	%rd71, %rd2, %rd69;
	ld.global.u32 	%r186, [%rd71];
	mad.lo.s32 	%r225, %r186, %r185, %r179;
	add.s64 	%rd72, %rd1, %rd69;
	ld.global.u32 	%r187, [%rd72];
	mad.lo.s32 	%r226, %r187, %r185, %r181;
	mul.lo.s32 	%r188, %r185, %r184;
	sub.s32 	%r227, %r183, %r188;
$L__BB22_13:
	and.b32  	%r189, %r59, 1;
	setp.eq.b32 	%p11, %r189, 1;
	@%p11 bra 	$L__BB22_15;
	add.s32 	%r190, %r214, -1;
	mul.wide.u32 	%rd73, %r190, 4;
	add.s64 	%rd74, %rd3, %rd73;
	ld.global.u32 	%r191, [%rd74];
	div.s32 	%r192, %r227, %r191;
	add.s64 	%rd75, %rd2, %rd73;
	ld.global.u32 	%r193, [%rd75];
	mad.lo.s32 	%r225, %r193, %r192, %r225;
	add.s64 	%rd76, %rd1, %rd73;
	ld.global.u32 	%r194, [%rd76];
	mad.lo.s32 	%r226, %r194, %r192, %r226;
	mul.lo.s32 	%r195, %r192, %r191;
	sub.s32 	%r227, %r227, %r195;
$L__BB22_15:
	add.s32 	%r196, %r227, %r225;
	add.s32 	%r197, %r227, %r226;
	mul.wide.s32 	%rd77, %r196, 4;
	add.s64 	%rd78, %rd6, %rd77;
	ld.global.f32 	%f4, [%rd78];
	mul.wide.s32 	%rd79, %r197, 4;
	add.s64 	%rd80, %rd5, %rd79;
	ld.global.f32 	%f5, [%rd80];
	setp.lt.f32 	%p12, %f4, %f5;
	selp.f32 	%f6, 0f3F800000, 0f00000000, %p12;
	mul.wide.s32 	%rd81, %r198, 4;
	add.s64 	%rd82, %rd4, %rd81;
	st.global.f32 	[%rd82], %f6;
	add.s32 	%r198, %r198, %r3;
	setp.lt.s32 	%p13, %r198, %r58;
	@%p13 bra 	$L__BB22_3;
	bra.uni 	$L__BB22_17;
$L__BB22_16:
	mul.wide.s32 	%rd13, %r198, 4;
	add.s64 	%rd14, %rd6, %rd13;
	ld.global.f32 	%f1, [%rd14];
	add.s64 	%rd15, %rd5, %rd13;
	ld.global.f32 	%f2, [%rd15];
	setp.lt.f32 	%p3, %f1, %f2;
	selp.f32 	%f3, 0f3F800000, 0f00000000, %p3;
	add.s64 	%rd16, %rd4, %rd13;
	st.global.f32 	[%rd16], %f3;
	add.s32 	%r198, %r198, %r3;
	setp.lt.s32 	%p4, %r198, %r58;
	@%p4 bra 	$L__BB22_16;
$L__BB22_17:
	ret;

}
	// .globl	_Z9_lt_64_17PdS_S_PiS0_S0_ii
.visible .entry _Z9_lt_64_17PdS_S_PiS0_S0_ii(
	.param .u64 .ptr .align 1 _Z9_lt_64_17PdS_S_PiS0_S0_ii_param_0,
	.param .u64 .ptr .align 1 _Z9_lt_64_17PdS_S_PiS0_S0_ii_param_1,
	.param .u64 .ptr .align 1 _Z9_lt_64_17PdS_S_PiS0_S0_ii_param_2,
	.param .u64 .ptr .align 1 _Z9_lt_64_17PdS_S_PiS0_S0_ii_param_3,
	.param .u64 .ptr .align 1 _Z9_lt_64_17PdS_S_PiS0_S0_ii_param_4,
	.param .u64 .ptr .align 1 _Z9_lt_64_17PdS_S_PiS0_S0_ii_param_5,
	.param .u32 _Z9_lt_64_17PdS_S_PiS0_S0_ii_param_6,
	.param .u32 _Z9_lt_64_17PdS_S_PiS0_S0_ii_param_7
)
{
	.reg .pred 	%p<14>;
	.reg .b32 	%r<229>;
	.reg .b64 	%rd<83>;
	.reg .b64 	%fd<7>;

	ld.param.u64 	%rd7, [_Z9_lt_64_17PdS_S_PiS0_S0_ii_param_0];
	ld.param.u64 	%rd8, [_Z9_lt_64_17PdS_S_PiS0_S0_ii_param_1];
	ld.param.u64 	%rd9, [_Z9_lt_64_17PdS_S_PiS0_S0_ii_param_2];
	ld.param.u64 	%rd10, [_Z9_lt_64_17PdS_S_PiS0_S0_ii_param_3];
	ld.param.u64 	%rd11, [_Z9_lt_64_17PdS_S_PiS0_S0_ii_param_4];
	ld.param.u64 	%rd12, [_Z9_lt_64_17PdS_S_PiS0_S0_ii_param_5];
	ld.param.u32 	%r58, [_Z9_lt_64_17PdS_S_PiS0_S0_ii_param_6];
	ld.param.u32 	%r59, [_Z9_lt_64_17PdS_S_PiS0_S0_ii_param_7];
	cvta.to.global.u64 	%rd1, %rd11;
	cvta.to.global.u64 	%rd2, %rd10;
	cvta.to.global.u64 	%rd3, %rd12;
	cvta.to.global.u64 	%rd4, %rd9;
	cvta.to.global.u64 	%rd5, %rd8;
	cvta.to.global.u64 	%rd6, %rd7;
	mov.u32 	%r60, %tid.x;
	mov.u32 	%r61, %ctaid.x;
	mov.u32 	%r1, %ntid.x;
	mad.lo.s32 	%r198, %r61, %r1, %r60;
	setp.ge.s32 	%p1, %r198, %r58;
	@%p1 bra 	$L__BB23_17;
	setp.gt.s32 	%p2, %r59, 1;
	mov.u32 	%r62, %nctaid.x;
	mul.lo.s32 	%r3, %r1, %r62;
	@%p2 bra 	$L__BB23_2;
	bra.uni 	$L__BB23_16;
$L__BB23_2:
	add.s32 	%r63, %r59, -1;
	and.b32  	%r5, %r63, 7;
	add.s32 	%r4, %r5, -1;
	and.b32  	%r64, %r63, -8;
	neg.s32 	%r6, %r64;
$L__BB23_3:
	add.s32 	%r67, %r59, -2;
	setp.lt.u32 	%p5, %r67, 7;
	mov.b32 	%r226, 0;
	mov.u32 	%r214, %r59;
	mov.u32 	%r227, %r198;
	mov.u32 	%r225, %r226;
	@%p5 bra 	$L__BB23_7;
	add.s32 	%r200, %r59, -4;
	mov.b32 	%r226, 0;
	mov.u32 	%r199, %r6;
	mov.u32 	%r227, %r198;
$L__BB23_5:
	.pragma "nounroll";
	add.s32 	%r69, %r200, 3;
	mul.wide.u32 	%rd17, %r69, 4;
	add.s64 	%rd18, %rd3, %rd17;
	ld.global.u32 	%r70, [%rd18];
	div.s32 	%r71, %r227, %r70;
	add.s64 	%rd19, %rd2, %rd17;
	ld.global.u32 	%r72, [%rd19];
	mad.lo.s32 	%r73, %r72, %r71, %r225;
	add.s64 	%rd20, %rd1, %rd17;
	ld.global.u32 	%r74, [%rd20];
	mad.lo.s32 	%r75, %r74, %r71, %r226;
	mul.lo.s32 	%r76, %r71, %r70;
	sub.s32 	%r77, %r227, %r76;
	add.s32 	%r78, %r200, 2;
	mul.wide.u32 	%rd21, %r78, 4;
	add.s64 	%rd22, %rd3, %rd21;
	ld.global.u32 	%r79, [%rd22];
	div.s32 	%r80, %r77, %r79;
	add.s64 	%rd23, %rd2, %rd21;
	ld.global.u32 	%r81, [%rd23];
	mad.lo.s32 	%r82, %r81, %r80, %r73;
	add.s64 	%rd24, %rd1, %rd21;
	ld.global.u32 	%r83, [%rd24];
	mad.lo.s32 	%r84, %r83, %r80, %r75;
	mul.lo.s32 	%r85, %r80, %r79;
	sub.s32 	%r86, %r77, %r85;
	add.s32 	%r87, %r200, 1;
	mul.wide.u32 	%rd25, %r87, 4;
	add.s64 	%rd26, %rd3, %rd25;
	ld.global.u32 	%r88, [%rd26];
	div.s32 	%r89, %r86, %r88;
	add.s64 	%rd27, %rd2, %rd25;
	ld.global.u32 	%r90, [%rd27];
	mad.lo.s32 	%r91, %r90, %r89, %r82;
	add.s64 	%rd28, %rd1, %rd25;
	ld.global.u32 	%r92, [%rd28];
	mad.lo.s32 	%r93, %r92, %r89, %r84;
	mul.lo.s32 	%r94, %r89, %r88;
	sub.s32 	%r95, %r86, %r94;
	add.s32 	%r96, %r200, -4;
	mul.wide.u32 	%rd29, %r200, 4;
	add.s64 	%rd30, %rd3, %rd29;
	ld.global.u32 	%r97, [%rd30];
	div.s32 	%r98, %r95, %r97;
	add.s64 	%rd31, %rd2, %rd29;
	ld.global.u32 	%r99, [%rd31];
	mad.lo.s32 	%r100, %r99, %r98, %r91;
	add.s64 	%rd32, %rd1, %rd29;
	ld.global.u32 	%r101, [%rd32];
	mad.lo.s32 	%r102, %r101, %r98, %r93;
	mul.lo.s32 	%r103, %r98, %r97;
	sub.s32 	%r104, %r95, %r103;
	add.s32 	%r105, %r200, -1;
	mul.wide.u32 	%rd33, %r105, 4;
	add.s64 	%rd34, %rd3, %rd33;
	ld.global.u32 	%r106, [%rd34];
	div.s32 	%r107, %r104, %r106;
	add.s64 	%rd35, %rd2, %rd33;
	ld.global.u32 	%r108, [%rd35];
	mad.lo.s32 	%r109, %r108, %r107, %r100;
	add.s64 	%rd36, %rd1, %rd33;
	ld.global.u32 	%r110, [%rd36];
	mad.lo.s32 	%r111, %r110, %r107, %r102;
	mul.lo.s32 	%r112, %r107, %r106;
	sub.s32 	%r113, %r104, %r112;
	add.s32 	%r114, %r200, -2;
	mul.wide.u32 	%rd37, %r114, 4;
	add.s64 	%rd38, %rd3, %rd37;
	ld.global.u32 	%r115, [%rd38];
	div.s32 	%r116, %r113, %r115;
	add.s64 	%rd39, %rd2, %rd37;
	ld.global.u32 	%r117, [%rd39];
	mad.lo.s32 	%r118, %r117, %r116, %r109;
	add.s64 	%rd40, %rd1, %rd37;
	ld.global.u32 	%r119, [%rd40];
	mad.lo.s32 	%r120, %r119, %r116, %r111;
	mul.lo.s32 	%r121, %r116, %r115;
	sub.s32 	%r122, %r113, %r121;
	add.s32 	%r123, %r200, -3;
	mul.wide.u32 	%rd41, %r123, 4;
	add.s64 	%rd42, %rd3, %rd41;
	ld.global.u32 	%r124, [%rd42];
	div.s32 	%r125, %r122, %r124;
	add.s64 	%rd43, %rd2, %rd41;
	ld.global.u32 	%r126, [%rd43];
	mad.lo.s32 	%r127, %r126, %r125, %r118;
	add.s64 	%rd44, %rd1, %rd41;
	ld.global.u32 	%r128, [%rd44];
	mad.lo.s32 	%r129, %r128, %r125, %r120;
	mul.lo.s32 	%r130, %r125, %r124;
	sub.s32 	%r131, %r122, %r130;
	mul.wide.u32 	%rd45, %r96, 4;
	add.s64 	%rd46, %rd3, %rd45;
	ld.global.u32 	%r132, [%rd46];
	div.s32 	%r133, %r131, %r132;
	add.s64 	%rd47, %rd2, %rd45;
	ld.global.u32 	%r134, [%rd47];
	mad.lo.s32 	%r225, %r134, %r133, %r127;
	add.s64 	%rd48, %rd1, %rd45;
	ld.global.u32 	%r135, [%rd48];
	mad.lo.s32 	%r226, %r135, %r133, %r129;
	mul.lo.s32 	%r136, %r133, %r132;
	sub.s32 	%r227, %r131, %r136;
	add.s32 	%r200, %r200, -8;
	add.s32 	%r199, %r199, 8;
	setp.ne.s32 	%p6, %r199, 0;
	@%p6 bra 	$L__BB23_5;
	add.s32 	%r214, %r200, 4;
$L__BB23_7:
	setp.eq.s32 	%p7, %r5, 0;
	@%p7 bra 	$L__BB23_15;
	setp.lt.u32 	%p8, %r4, 3;
	@%p8 bra 	$L__BB23_10;
	add.s32 	%r138, %r214, -1;
	mul.wide.u32 	%rd49, %r138, 4;
	add.s64 	%rd50, %rd3, %rd49;
	ld.global.u32 	%r139, [%rd50];
	div.s32 	%r140, %r227, %r139;
	add.s64 	%rd51, %rd2, %rd49;
	ld.global.u32 	%r141, [%rd51];
	mad.lo.s32 	%r142, %r141, %r140, %r225;
	add.s64 	%rd52, %rd1, %rd49;
	ld.global.u32 	%r143, [%rd52];
	mad.lo.s32 	%r144, %r143, %r140, %r226;
	mul.lo.s32 	%r145, %r140, %r139;
	sub.s32 	%r146, %r227, %r145;
	add.s32 	%r147, %r214, -2;
	mul.wide.u32 	%rd53, %r147, 4;
	add.s64 	%rd54, %rd3, %rd53;
	ld.global.u32 	%r148, [%rd54];
	div.s32 	%r149, %r146, %r148;
	add.s64 	%rd55, %rd2, %rd53;
	ld.global.u32 	%r150, [%rd55];
	mad.lo.s32 	%r151, %r150, %r149, %r142;
	add.s64 	%rd56, %rd1, %rd53;
	ld.global.u32 	%r152, [%rd56];
	mad.lo.s32 	%r153, %r152, %r149, %r144;
	mul.lo.s32 	%r154, %r149, %r148;
	sub.s32 	%r155, %r146, %r154;
	add.s32 	%r156, %r214, -3;
	mul.wide.u32 	%rd57, %r156, 4;
	add.s64 	%rd58, %rd3, %rd57;
	ld.global.u32 	%r157, [%rd58];
	div.s32 	%r158, %r155, %r157;
	add.s64 	%rd59, %rd2, %rd57;
	ld.global.u32 	%r159, [%rd59];
	mad.lo.s32 	%r160, %r159, %r158, %r151;
	add.s64 	%rd60, %rd1, %rd57;
	ld.global.u32 	%r161, [%rd60];
	mad.lo.s32 	%r162, %r161, %r158, %r153;
	mul.lo.s32 	%r163, %r158, %r157;
	sub.s32 	%r164, %r155, %r163;
	add.s32 	%r214, %r214, -4;
	mul.wide.u32 	%rd61, %r214, 4;
	add.s64 	%rd62, %rd3, %rd61;
	ld.global.u32 	%r165, [%rd62];
	div.s32 	%r166, %r164, %r165;
	add.s64 	%rd63, %rd2, %rd61;
	ld.global.u32 	%r167, [%rd63];
	mad.lo.s32 	%r225, %r167, %r166, %r160;
	add.s64 	%rd64, %rd1, %rd61;
	ld.global.u32 	%r168, [%rd64];
	mad.lo.s32 	%r226, %r168, %r166, %r162;
	mul.lo.s32 	%r169, %r166, %r165;
	sub.s32 	%r227, %r164, %r169;
$L__BB23_10:
	add.s32 	%r170, %r59, -1;
	and.b32  	%r171, %r170, 3;
	setp.eq.s32 	%p9, %r171, 0;
	@%p9 bra 	$L__BB23_15;
	setp.eq.s32 	%p10, %r171, 1;
	@%p10 bra 	$L__BB23_13;
	add.s32 	%r175, %r214, -1;
	mul.wide.u32 	%rd65, %r175, 4;
	add.s64 	%rd66, %rd3, %rd65;
	ld.global.u32 	%r176, [%rd66];
	div.s32 	%r177, %r227, %r176;
	add.s64 	%rd67, %rd2, %rd65;
	ld.global.u32 	%r178, [%rd67];
	mad.lo.s32 	%r179, %r178, %r177, %r225;
	add.s64 	%rd68, %rd1, %rd65;
	ld.global.u32 	%r180, [%rd68];
	mad.lo.s32 	%r181, %r180, %r177, %r226;
	mul.lo.s32 	%r182, %r177, %r176;
	sub.s32 	%r183, %r227, %r182;
	add.s32 	%r214, %r214, -2;
	mul.wide.u32 	%rd69, %r214, 4;
	add.s64 	%rd70, %rd3, %rd69;
	ld.global.u32 	%r184, [%rd70];
	div.s32 	%r185, %r183, %r184;
	add.s64 	%rd71, %rd2, %rd69;
	ld.global.u32 	%r186, [%rd71];
	mad.lo.s32 	%r225, %r186, %r185, %r179;
	add.s64 	%rd72, %rd1, %rd69;
	ld.global.u32 	%r187, [%rd72];
	mad.lo.s32 	%r226, %r187, %r185, %r181;
	mul.lo.s32 	%r188, %r185, %r184;
	sub.s32 	%r227, %r183, %r188;
$L__BB23_13:
	and.b32  	%r189, %r59, 1;
	setp.eq.b32 	%p11, %r189, 1;
	@%p11 bra 	$L__BB23_15;
	add.s32 	%r190, %r214, -1;
	mul.wide.u32 	%rd73, %r190, 4;
	add.s64 	%rd74, %rd3, %rd73;
	ld.global.u32 	%r191, [%rd74];
	div.s32 	%r192, %r227, %r191;
	add.s64 	%rd75, %rd2, %rd73;
	ld.global.u32 	%r193, [%rd75];
	mad.lo.s32 	%r225, %r193, %r192, %r225;
	add.s64 	%rd76, %rd1, %rd73;
	ld.global.u32 	%r194, [%rd76];
	mad.lo.s32 	%r226, %r194, %r192, %r226;
	mul.lo.s32 	%r195, %r192, %r191;
	sub.s32 	%r227, %r227, %r195;
$L__BB23_15:
	add.s32 	%r196, %r227, %r225;
	add.s32 	%r197, %r227, %r226;
	mul.wide.s32 	%rd77, %r196, 8;
	add.s64 	%rd78, %rd6, %rd77;
	ld.global.f64 	%fd4, [%rd78];
	mul.wide.s32 	%rd79, %r197, 8;
	add.s64 	%rd80, %rd5, %rd79;
	ld.global.f64 	%fd5, [%rd80];
	setp.lt.f64 	%p12, %fd4, %fd5;
	selp.f64 	%fd6, 0d3FF0000000000000, 0d0000000000000000, %p12;
	mul.wide.s32 	%rd81, %r198, 8;
	add.s64 	%rd82, %rd4, %rd81;
	st.global.f64 	[%rd82], %fd6;
	add.s32 	%r198, %r198, %r3;
	setp.lt.s32 	%p13, %r198, %r58;
	@%p13 bra 	$L__BB23_3;
	bra.uni 	$L__BB23_17;
$L__BB23_16:
	mul.wide.s32 	%rd13, %r198, 8;
	add.s64 	%rd14, %rd6, %rd13;
	ld.global.f64 	%fd1, [%rd14];
	add.s64 	%rd15, %rd5, %rd13;
	ld.global.f64 	%fd2, [%rd15];
	setp.lt.f64 	%p3, %fd1, %fd2;
	selp.f64 	%fd3, 0d3FF0000000000000, 0d0000000000000000, %p3;
	add.s64 	%rd16, %rd4, %rd13;
	st.global.f64 	[%rd16], %fd3;
	add.s32 	%r198, %r198, %r3;
	setp.lt.s32 	%p4, %r198, %r58;
	@%p4 bra 	$L__BB23_16;
$L__BB23_17:
	ret;

}
	// .globl	_Z9_le_32_17PfS_S_PiS0_S0_ii
.visible .entry _Z9_le_32_17PfS_S_PiS0_S0_ii(
	.param .u64 .ptr .align 1 _Z9_le_32_17PfS_S_PiS0_S0_ii_param_0,
	.param .u64 .ptr .align 1 _Z9_le_32_17PfS_S_PiS0_S0_ii_param_1,
	.param .u64 .ptr .align 1 _Z9_le_32_17PfS_S_PiS0_S0_ii_param_2,
	.param .u64 .ptr .align 1 _Z9_le_32_17PfS_S_PiS0_S0_ii_param_3,
	.param .u64 .ptr .align 1 _Z9_le_32_17PfS_S_PiS0_S0_ii_param_4,
	.param .u64 .ptr .align 1 _Z9_le_32_17PfS_S_PiS0_S0_ii_param_5,
	.param .u32 _Z9_le_32_17PfS_S_PiS0_S0_ii_param_6,
	.param .u32 _Z9_le_32_17PfS_S_PiS0_S0_ii_param_7
)
{
	.reg .pred 	%p<14>;
	.reg .b32 	%r<229>;
	.reg .b32 	%f<7>;
	.reg .b64 	%rd<83>;

	ld.param.u64 	%rd7, [_Z9_le_32_17PfS_S_PiS0_S0_ii_param_0];
	ld.param.u64 	%rd8, [_Z9_le_32_17PfS_S_PiS0_S0_ii_param_1];
	ld.param.u64 	%rd9, [_Z9_le_32_17PfS_S_PiS0_S0_ii_param_2];
	ld.param.u64 	%rd10, [_Z9_le_32_17PfS_S_PiS0_S0_ii_param_3];
	ld.param.u64 	%rd11, [_Z9_le_32_17PfS_S_PiS0_S0_ii_param_4];
	ld.param.u64 	%rd12, [_Z9_le_32_17PfS_S_PiS0_S0_ii_param_5];
	ld.param.u32 	%r58, [_Z9_le_32_17PfS_S_PiS0_S0_ii_param_6];
	ld.param.u32 	%r59, [_Z9_le_32_17PfS_S_PiS0_S0_ii_param_7];
	cvta.to.global.u64 	%rd1, %rd11;
	cvta.to.global.u64 	%rd2, %rd10;
	cvta.to.global.u64 	%rd3, %rd12;
	cvta.to.global.u64 	%rd4, %rd9;
	cvta.to.global.u64 	%rd5, %rd8;
	cvta.to.global.u64 	%rd6, %rd7;
	mov.u32 	%r60, %tid.x;
	mov.u32 	%r61, %ctaid.x;
	mov.u32 	%r1, %ntid.x;
	mad.lo.s32 	%r198, %r61, %r1, %r60;
	setp.ge.s32 	%p1, %r198, %r58;
	@%p1 bra 	$L__BB24_17;
	setp.gt.s32 	%p2, %r59, 1;
	mov.u32 	%r62, %nctaid.x;
	mul.lo.s32 	%r3, %r1, %r62;
	@%p2 bra 	$L__BB24_2;
	bra.uni 	$L__BB24_16;
$L__BB24_2:
	add.s32 	%r63, %r59, -1;
	and.b32  	%r5, %r63, 7;
	add.s32 	%r4, %r5, -1;
	and.b32  	%r64, %r63, -8;
	neg.s32 	%r6, %r64;
$L__BB24_3:
	add.s32 	%r67, %r59, -2;
	setp.lt.u32 	%p5, %r67, 7;
	mov.b32 	%r226, 0;
	mov.u32 	%r214, %r59;
	mov.u32 	%r227, %r198;
	mov.u32 	%r225, %r226;
	@%p5 bra 	$L__BB24_7;
	add.s32 	%r200, %r59, -4;
	mov.b32 	%r226, 0;
	mov.u32 	%r199, %r6;
	mov.u32 	%r227, %r198;
$L__BB24_5:
	.pragma "nounroll";
	add.s32 	%r69, %r200, 3;
	mul.wide.u32 	%rd17, %r69, 4;
	add.s64 	%rd18, %rd3, %rd17;
	ld.global.u32 	%r70, [%rd18];
	div.s32 	%r71, %r227, %r70;
	add.s64 	%rd19, %rd2, %rd17;
	ld.global.u32 	%r72, [%rd19];
	mad.lo.s32 	%r73, %r72, %r71, %r225;
	add.s64 	%rd20, %rd1, %rd17;
	ld.global.u32 	%r74, [%rd20];
	mad.lo.s32 	%r75, %r74, %r71, %r226;
	mul.lo.s32 	%r76, %r71, %r70;
	sub.s32 	%r77, %r227, %r76;
	add.s32 	%r78, %r200, 2;
	mul.wide.u32 	%rd21, %r78, 4;
	add.s64 	%rd22, %rd3, %rd21;
	ld.global.u32 	%r79, [%rd22];
	div.s32 	%r80, %r77, %r79;
	add.s64 	%rd23, %rd2, %rd21;
	ld.global.u32 	%r81, [%rd23];
	mad.lo.s32 	%r82, %r81, %r80, %r73;
	add.s64 	%rd24, %rd1, %rd21;
	ld.global.u32 	%r83, [%rd24];
	mad.lo.s32 	%r84, %r83, %r80, %r75;
	mul.lo.s32 	%r85, %r80, %r79;
	sub.s32 	%r86, %r77, %r85;
	add.s32 	%r87, %r200, 1;
	mul.wide.u32 	%rd25, %r87, 4;
	add.s64 	%rd26, %rd3, %rd25;
	ld.global.u32 	%r88, [%rd26];
	div.s32 	%r89, %r86, %r88;
	add.s64 	%rd27, %rd2, %rd25;
	ld.global.u32 	%r90, [%rd27];
	mad.lo.s32 	%r91, %r90, %r89, %r82;
	add.s64 	%rd28, %rd1, %rd25;
	ld.global.u32 	%r92, [%rd28];
	mad.lo.s32 	%r93, %r92, %r89, %r84;
	mul.lo.s32 	%r94, %r89, %r88;
	sub.s32 	%r95, %r86, %r94;
	add.s32 	%r96, %r200, -4;
	mul.wide.u32 	%rd29, %r200, 4;
	add.s64 	%rd30, %rd3, %rd29;
	ld.global.u32 	%r97, [%rd30];
	div.s32 	%r98, %r95, %r97;
	add.s64 	%rd31, %rd2, %rd29;
	ld.global.u32 	%r99, [%rd31];
	mad.lo.s32 	%r100, %r99, %r98, %r91;
	add.s64 	%rd32, %rd1, %rd29;
	ld.global.u32 	%r101, [%rd32];
	mad.lo.s32 	%r102, %r101, %r98, %r93;
	mul.lo.s32 	%r103, %r98, %r97;
	sub.s32 	%r104, %r95, %r103;
	add.s32 	%r105, %r200, -1;
	mul.wide.u32 	%rd33, %r105, 4;
	add.s64 	%rd34, %rd3, %rd33;
	ld.global.u32 	%r106, [%rd34];
	div.s32 	%r107, %r104, %r106;
	add.s64 	%rd35, %rd2, %rd33;
	ld.global.u32 	%r108, [%rd35];
	mad.lo.s32 	%r109, %r108, %r107, %r100;
	add.s64 	%rd36, %rd1, %rd33;
	ld.global.u32 	%r110, [%rd36];
	mad.lo.s32 	%r111, %r110, %r107, %r102;
	mul.lo.s32 	%r112, %r107, %r106;
	sub.s32 	%r113, %r104, %r112;
	add.s32 	%r114, %r200, -2;
	mul.wide.u32 	%rd37, %r114, 4;
	add.s64 	%rd38, %rd3, %rd37;
	ld.global.u32 	%r115, [%rd38];
	div.s32 	%r116, %r113, %r115;
	add.s64 	%rd39, %rd2, %rd37;
	ld.global.u32 	%r117, [%rd39];
	mad.lo.s32 	%r118, %r117, %r116, %r109;
	add.s64 	%rd40, %rd1, %rd37;
	ld.global.u32 	%r119, [%rd40];
	mad.lo.s32 	%r120, %r119, %r116, %r111;
	mul.lo.s32 	%r121, %r116, %r115;
	sub.s32 	%r122, %r113, %r121;
	add.s32 	%r123, %r200, -3;
	mul.wide.u32 	%rd41, %r123, 4;
	add.s64 	%rd42, %rd3, %rd41;
	ld.global.u32 	%r124, [%rd42];
	div.s32 	%r125, %r122, %r124;
	add.s64 	%rd43, %rd2, %rd41;
	ld.global.u32 	%r126, [%rd43];
	mad.lo.s32 	%r127, %r126, %r125, %r118;
	add.s64 	%rd44, %rd1, %rd41;
	ld.global.u32 	%r128, [%rd44];
	mad.lo.s32 	%r129, %r128, %r125, %r120;
	mul.lo.s32 	%r130, %r125, %r124;
	sub.s32 	%r131, %r122, %r130;
	mul.wide.u32 	%rd45, %r96, 4;
	add.s64 	%rd46, %rd3, %rd45;
	ld.global.u32 	%r132, [%rd46];
	div.s32 	%r133, %r131, %r132;
	add.s64 	%rd47, %rd2, %rd45;
	ld.global.u32 	%r134, [%rd47];
	mad.lo.s32 	%r225, %r134, %r133, %r127;
	add.s64 	%rd48, %rd1, %rd45;
	ld.global.u32 	%r135, [%rd48];
	mad.lo.s32 	%r226, %r135, %r133, %r129;
	mul.lo.s32 	%r136, %r133, %r132;
	sub.s32 	%r227, %r131, %r136;
	add.s32 	%r200, %r200, -8;
	add.s32 	%r199, %r199, 8;
	setp.ne.s32 	%p6, %r199, 0;
	@%p6 bra 	$L__BB24_5;
	add.s32 	%r214, %r200, 4;
$L__BB24_7:
	setp.eq.s32 	%p7, %r5, 0;
	@%p7 bra 	$L__BB24_15;
	setp.lt.u32 	%p8, %r4, 3;
	@%p8 bra 	$L__BB24_10;
	add.s32 	%r138, %r214, -1;
	mul.wide.u32 	%rd49, %r138, 4;
	add.s64 	%rd50, %rd3, %rd49;
	ld.global.u32 	%r139, [%rd50];
	div.s32 	%r140, %r227, %r139;
	add.s64 	%rd51, %rd2, %rd49;
	ld.global.u32 	%r141, [%rd51];
	mad.lo.s32 	%r142, %r141, %r140, %r225;
	add.s64 	%rd52, %rd1, %rd49;
	ld.global.u32 	%r143, [%rd52];
	mad.lo.s32 	%r144, %r143, %r140, %r226;
	mul.lo.s32 	%r145, %r140, %r139;
	sub.s32 	%r146, %r227, %r145;
	add.s32 	%r147, %r214, -2;
	mul.wide.u32 	%rd53, %r147, 4;
	add.s64 	%rd54, %rd3, %rd53;
	ld.global.u32 	%r148, [%rd54];
	div.s32 	%r149, %r146, %r148;
	add.s64 	%rd55, %rd2, %rd53;
	ld.global.u32 	%r150, [%rd55];
	mad.lo.s32 	%r151, %r150, %r149, %r142;
	add.s64 	%rd56, %rd1, %rd53;
	ld.global.u32 	%r152, [%rd56];
	mad.lo.s32 	%r153, %r152, %r149, %r144;
	mul.lo.s32 	%r154, %r149, %r148;
	sub.s32 	%r155, %r146, %r154;
	add.s32 	%r156, %r214, -3;
	mul.wide.u32 	%rd57, %r156, 4;
	add.s64 	%rd58, %rd3, %rd57;
	ld.global.u32 	%r157, [%rd58];
	div.s32 	%r158, %r155, %r157;
	add.s64 	%rd59, %rd2, %rd57;
	ld.global.u32 	%r159, [%rd59];
	mad.lo.s32 	%r160, %r159, %r158, %r151;
	add.s64 	%rd60, %rd1, %rd57;
	ld.global.u32 	%r161, [%rd60];
	mad.lo.s32 	%r162, %r161, %r158, %r153;
	mul.lo.s32 	%r163, %r158, %r157;
	sub.s32 	%r164, %r155, %r163;
	add.s32 	%r214, %r214, -4;
	mul.wide.u32 	%rd61, %r214, 4;
	add.s64 	%rd62, %rd3, %rd61;
	ld.global.u32 	%r165, [%rd62];
	div.s32 	%r166, %r164, %r165;
	add.s64 	%rd63, %rd2, %rd61;
	ld.global.u32 	%r167, [%rd63];
	mad.lo.s32 	%r225, %r167, %r166, %r160;
	add.s64 	%rd64, %rd1, %rd61;
	ld.global.u32 	%r168, [%rd64];
	mad.lo.s32 	%r226, %r168, %r166, %r162;
	mul.lo.s32 	%r169, %r166, %r165;
	sub.s32 	%r227, %r164, %r169;
$L__BB24_10:
	add.s32 	%r170, %r59, -1;
	and.b32  	%r171, %r170, 3;
	setp.eq.s32 	%p9, %r171, 0;
	@%p9 bra 	$L__BB24_15;
	setp.eq.s32 	%p10, %r171, 1;
	@%p10 bra 	$L__BB24_13;
	add.s32 	%r175, %r214, -1;
	mul.wide.u32 	%rd65, %r175, 4;
	add.s64 	%rd66, %rd3, %rd65;
	ld.global.u32 	%r176, [%rd66];
	div.s32 	%r177, %r227, %r176;
	add.s64 	%rd67, %rd2, %rd65;
	ld.global.u32 	%r178, [%rd67];
	mad.lo.s32 	%r179, %r178, %r177, %r225;
	add.s64 	%rd68, %rd1, %rd65;
	ld.global.u32 	%r180, [%rd68];
	mad.lo.s32 	%r181, %r180, %r177, %r226;
	mul.lo.s32 	%r182, %r177, %r176;
	sub.s32 	%r183, %r227, %r182;
	add.s32 	%r214, %r214, -2;
	mul.wide.u32 	%rd69, %r214, 4;
	add.s64 	%rd70, %rd3, %rd69;
	ld.global.u32 	%r184, [%rd70];
	div.s32 	%r185, %r183, %r184;
	add.s64 	%rd71, %rd2, %rd69;
	ld.global.u32 	%r186, [%rd71];
	mad.lo.s32 	%r225, %r186, %r185, %r179;
	add.s64 	%rd72, %rd1, %rd69;
	ld.global.u32 	%r187, [%rd72];
	mad.lo.s32 	%r226, %r187, %r185, %r181;
	mul.lo.s32 	%r188, %r185, %r184;
	sub.s32 	%r227, %r183, %r188;
$L__BB24_13:
	and.b32  	%r189, %r59, 1;
	setp.eq.b32 	%p11, %r189, 1;
	@%p11 bra 	$L__BB24_15;
	add.s32 	%r190, %r214, -1;
	mul.wide.u32 	%rd73, %r190, 4;
	add.s64 	%rd74, %rd3, %rd73;
	ld.global.u32 	%r191, [%rd74];
	div.s32 	%r192, %r227, %r191;
	add.s64 	%rd75, %rd2, %rd73;
	ld.global.u32 	%r193, [%rd75];
	mad.lo.s32 	%r225, %r193, %r192, %r225;
	add.s64 	%rd76, %rd1, %rd73;
	ld.global.u32 	%r194, [%rd76];
	mad.lo.s32 	%r226, %r194, %r192, %r226;
	mul.lo.s32 	%r195, %r192, %r191;
	sub.s32 	%r227, %r227, %r195;
$L__BB24_15:
	add.s32 	%r196, %r227, %r225;
	add.s32 	%r197, %r227, %r226;
	mul.wide.s32 	%rd77, %r196, 4;
	add.s64 	%rd78, %rd6, %rd77;
	ld.global.f32 	%f4, [%rd78];
	mul.wide.s32 	%rd79, %r197, 4;
	add.s64 	%rd80, %rd5, %rd79;
	ld.global.f32 	%f5, [%rd80];
	setp.le.f32 	%p12, %f4, %f5;
	selp.f32 	%f6, 0f3F800000, 0f00000000, %p12;
	mul.wide.s32 	%rd81, %r198, 4;
	add.s64 	%rd82, %rd4, %rd81;
	st.global.f32 	[%rd82], %f6;
	add.s32 	%r198, %r198, %r3;
	setp.lt.s32 	%p13, %r198, %r58;
	@%p13 bra 	$L__BB24_3;
	bra.uni 	$L__BB24_17;
$L__BB24_16:
	mul.wide.s32 	%rd13, %r198, 4;
	add.s64 	%rd14, %rd6, %rd13;
	ld.global.f32 	%f1, [%rd14];
	add.s64 	%rd15, %rd5, %rd13;
	ld.global.f32 	%f2, [%rd15];
	setp.le.f32 	%p3, %f1, %f2;
	selp.f32 	%f3, 0f3F800000, 0f00000000, %p3;
	add.s64 	%rd16, %rd4, %rd13;
	st.global.f32 	[%rd16], %f3;
	add.s32 	%r198, %r198, %r3;
	setp.lt.s32 	%p4, %r198, %r58;
	@%p4 bra 	$L__BB24_16;
$L__BB24_17:
	ret;

}
	// .globl	_Z9_le_64_17PdS_S_PiS0_S0_ii
.visible .entry _Z9_le_64_17PdS_S_PiS0_S0_ii(
	.param .u64 .ptr .align 1 _Z9_le_64_17PdS_S_PiS0_S0_ii_param_0,
	.param .u64 .ptr .align 1 _Z9_le_64_17PdS_S_PiS0_S0_ii_param_1,
	.param .u64 .ptr .align 1 _Z9_le_64_17PdS_S_PiS0_S0_ii_param_2,
	.param .u64 .ptr .align 1 _Z9_le_64_17PdS_S_PiS0_S0_ii_param_3,
	.param .u64 .ptr .align 1 _Z9_le_64_17PdS_S_PiS0_S0_ii_param_4,
	.param .u64 .ptr .align 1 _Z9_le_64_17PdS_S_PiS0_S0_ii_param_5,
	.param .u32 _Z9_le_64_17PdS_S_PiS0_S0_ii_param_6,
	.param .u32 _Z9_le_64_17PdS_S_PiS0_S0_ii_param_7
)
{
	.reg .pred 	%p<14>;
	.reg .b32 	%r<229>;
	.reg .b64 	%rd<83>;
	.reg .b64 	%fd<7>;

	ld.param.u64 	%rd7, [_Z9_le_64_17PdS_S_PiS0_S0_ii_param_0];
	ld.param.u64 	%rd8, [_Z9_le_64_17PdS_S_PiS0_S0_ii_param_1];
	ld.param.u64 	%rd9, [_Z9_le_64_17PdS_S_PiS0_S0_ii_param_2];
	ld.param.u64 	%rd10, [_Z9_le_64_17PdS_S_PiS0_S0_ii_param_3];
	ld.param.u64 	%rd11, [_Z9_le_64_17PdS_S_PiS0_S0_ii_param_4];
	ld.param.u64 	%rd12, [_Z9_le_64_17PdS_S_PiS0_S0_ii_param_5];
	ld.param.u32 	%r58, [_Z9_le_64_17PdS_S_PiS0_S0_ii_param_6];
	ld.param.u32 	%r59, [_Z9_le_64_17PdS_S_PiS0_S0_ii_param_7];
	cvta.to.global.u64 	%rd1, %rd11;
	cvta.to.global.u64 	%rd2, %rd10;
	cvta.to.global.u64 	%rd3, %rd12;
	cvta.to.global.u64 	%rd4, %rd9;
	cvta.to.global.u64 	%rd5, %rd8;
	cvta.to.global.u64 	%rd6, %rd7;
	mov.u32 	%r60, %tid.x;
	mov.u32 	%r61, %ctaid.x;
	mov.u32 	%r1, %ntid.x;
	mad.lo.s32 	%r198, %r61, %r1, %r60;
	setp.ge.s32 	%p1, %r198, %r58;
	@%p1 bra 	$L__BB25_17;
	setp.gt.s32 	%p2, %r59, 1;
	mov.u32 	%r62, %nctaid.x;
	mul.lo.s32 	%r3, %r1, %r62;
	@%p2 bra 	$L__BB25_2;
	bra.uni 	$L__BB25_16;
$L__BB25_2:
	add.s32 	%r63, %r59, -1;
	and.b32  	%r5, %r63, 7;
	add.s32 	%r4, %r5, -1;
	and.b32  	%r64, %r63, -8;
	neg.s32 	%r6, %r64;
$L__BB25_3:
	add.s32 	%r67, %r59, -2;
	setp.lt.u32 	%p5, %r67, 7;
	mov.b32 	%r226, 0;
	mov.u32 	%r214, %r59;
	mov.u32 	%r227, %r198;
	mov.u32 	%r225, %r226;
	@%p5 bra 	$L__BB25_7;
	add.s32 	%r200, %r59, -4;
	mov.b32 	%r226, 0;
	mov.u32 	%r199, %r6;
	mov.u32 	%r227, %r198;
$L__BB25_5:
	.pragma "nounroll";
	add.s32 	%r69, %r200, 3;
	mul.wide.u32 	%rd17, %r69, 4;
	add.s64 	%rd18, %rd3, %rd17;
	ld.global.u32 	%r70, [%rd18];
	div.s32 	%r71, %r227, %r70;
	add.s64 	%rd19, %rd2, %rd17;
	ld.global.u32 	%r72, [%rd19];
	mad.lo.s32 	%r73, %r72, %r71, %r225;
	add.s64 	%rd20, %rd1, %rd17;
	ld.global.u32 	%r74, [%rd20];
	mad.lo.s32 	%r75, %r74, %r71, %r226;
	mul.lo.s32 	%r76, %r71, %r70;
	sub.s32 	%r77, %r227, %r76;
	add.s32 	%r78, %r200, 2;
	mul.wide.u32 	%rd21, %r78, 4;
	add.s64 	%rd22, %rd3, %rd21;
	ld.global.u32 	%r79, [%rd22];
	div.s32 	%r80, %r77, %r79;
	add.s64 	%rd23, %rd2, %rd21;
	ld.global.u32 	%r81, [%rd23];
	mad.lo.s32 	%r82, %r81, %r80, %r73;
	add.s64 	%rd24, %rd1, %rd21;
	ld.global.u32 	%r83, [%rd24];
	mad.lo.s32 	%r84, %r83, %r80, %r75;
	mul.lo.s32 	%r85, %r80, %r79;
	sub.s32 	%r86, %r77, %r85;
	add.s32 	%r87, %r200, 1;
	mul.wide.u32 	%rd25, %r87, 4;
	add.s64 	%rd26, %rd3, %rd25;
	ld.global.u32 	%r88, [%rd26];
	div.s32 	%r89, %r86, %r88;
	add.s64 	%rd27, %rd2, %rd25;
	ld.global.u32 	%r90, [%rd27];
	mad.lo.s32 	%r91, %r90, %r89, %r82;
	add.s64 	%rd28, %rd1, %rd25;
	ld.global.u32 	%r92, [%rd28];
	mad.lo.s32 	%r93, %r92, %r89, %r84;
	mul.lo.s32 	%r94, %r89, %r88;
	sub.s32 	%r95, %r86, %r94;
	add.s32 	%r96, %r200, -4;
	mul.wide.u32 	%rd29, %r200, 4;
	add.s64 	%rd30, %rd3, %rd29;
	ld.global.u32 	%r97, [%rd30];
	div.s32 	%r98, %r95, %r97;
	add.s64 	%rd31, %rd2, %rd29;
	ld.global.u32 	%r99, [%rd31];
	mad.lo.s32 	%r100, %r99, %r98, %r91;
	add.s64 	%rd32, %rd1, %rd29;
	ld.global.u32 	%r101, [%rd32];
	mad.lo.s32 	%r102, %r101, %r98, %r93;
	mul.lo.s32 	%r103, %r98, %r97;
	sub.s32 	%r104, %r95, %r103;
	add.s32 	%r105, %r200, -1;
	mul.wide.u32 	%rd33, %r105, 4;
	add.s64 	%rd34, %rd3, %rd33;
	ld.global.u32 	%r106, [%rd34];
	div.s32 	%r107, %r104, %r106;
	add.s64 	%rd35, %rd2, %rd33;
	ld.global.u32 	%r108, [%rd35];
	mad.lo.s32 	%r109, %r108, %r107, %r100;
	add.s64 	%rd36, %rd1, %rd33;
	ld.global.u32 	%r110, [%rd36];
	mad.lo.s32 	%r111, %r110, %r107, %r102;
	mul.lo.s32 	%r112, %r107, %r106;
	sub.s32 	%r113, %r104, %r112;
	add.s32 	%r114, %r200, -2;
	mul.wide.u32 	%rd37, %r114, 4;
	add.s64 	%rd38, %rd3, %rd37;
	ld.global.u32 	%r115, [%rd38];
	div.s32 	%r116, %r113, %r115;
	add.s64 	%rd39, %rd2, %rd37;
	ld.global.u32 	%r117, [%rd39];
	mad.lo.s32 	%r118, %r117, %r116, %r109;
	add.s64 	%rd40, %rd1, %rd37;
	ld.global.u32 	%r119, [%rd40];
	mad.lo.s32 	%r120, %r119, %r116, %r111;
	mul.lo.s32 	%r121, %r116, %r115;
	sub.s32 	%r122, %r113, %r121;
	add.s32 	%r123, %r200, -3;
	mul.wide.u32 	%rd41, %r123, 4;
	add.s64 	%rd42, %rd3, %rd41;
	ld.global.u32 	%r124, [%rd42];
	div.s32 	%r125, %r122, %r124;
	add.s64 	%rd43, %rd2, %rd41;
	ld.global.u32 	%r126, [%rd43];
	mad.lo.s32 	%r127, %r126, %r125, %r118;
	add.s64 	%rd44, %rd1, %rd41;
	ld.global.u32 	%r128, [%rd44];
	mad.lo.s32 	%r129, %r128, %r125, %r120;
	mul.lo.s32 	%r130, %r125, %r124;
	sub.s32 	%r131, %r122, %r130;
	mul.wide.u32 	%rd45, %r96, 4;
	add.s64 	%rd46, %rd3, %rd45;
	ld.global.u32 	%r132, [%rd46];
	div.s32 	%r133, %r131, %r132;
	add.s64 	%rd47, %rd2, %rd45;
	ld.global.u32 	%r134, [%rd47];
	mad.lo.s32 	%r225, %r134, %r133, %r127;
	add.s64 	%rd48, %rd1, %rd45;
	ld.global.u32 	%r135, [%rd48];
	mad.lo.s32 	%r226, %r135, %r133, %r129;
	mul.lo.s32 	%r136, %r133, %r132;
	sub.s32 	%r227, %r131, %r136;
	add.s32 	%r200, %r200, -8;
	add.s32 	%r199, %r199, 8;
	setp.ne.s32 	%p6, %r199, 0;
	@%p6 bra 	$L__BB25_5;
	add.s32 	%r214, %r200, 4;
$L__BB25_7:
	setp.eq.s32 	%p7, %r5, 0;
	@%p7 bra 	$L__BB25_15;
	setp.lt.u32 	%p8, %r4, 3;
	@%p8 bra 	$L__BB25_10;
	add.s32 	%r138, %r214, -1;
	mul.wide.u32 	%rd49, %r138, 4;
	add.s64 	%rd50, %rd3, %rd49;
	ld.global.u32 	%r139, [%rd50];
	div.s32 	%r140, %r227, %r139;
	add.s64 	%rd51, %rd2, %rd49;
	ld.global.u32 	%r141, [%rd51];
	mad.lo.s32 	%r142, %r141, %r140, %r225;
	add.s64 	%rd52, %rd1, %rd49;
	ld.global.u32 	%r143, [%rd52];
	mad.lo.s32 	%r144, %r143, %r140, %r226;
	mul.lo.s32 	%r145, %r140, %r139;
	sub.s32 	%r146, %r227, %r145;
	add.s32 	%r147, %r214, -2;
	mul.wide.u32 	%rd53, %r147, 4;
	add.s64 	%rd54, %rd3, %rd53;
	ld.global.u32 	%r148, [%rd54];
	div.s32 	%r149, %r146, %r148;
	add.s64 	%rd55, %rd2, %rd53;
	ld.global.u32 	%r150, [%rd55];
	mad.lo.s32 	%r151, %r150, %r149, %r142;
	add.s64 	%rd56, %rd1, %rd53;
	ld.global.u32 	%r152, [%rd56];
	mad.lo.s32 	%r153, %r152, %r149, %r144;
	mul.lo.s32 	%r154, %r149, %r148;
	sub.s32 	%r155, %r146, %r154;
	add.s32 	%r156, %r214, -3;
	mul.wide.u32 	%rd57, %r156, 4;
	add.s64 	%rd58, %rd3, %rd57;
	ld.global.u32 	%r157, [%rd58];
	div.s32 	%r158, %r155, %r157;
	add.s64 	%rd59, %rd2, %rd57;
	ld.global.u32 	%r159, [%rd59];
	mad.lo.s32 	%r160, %r159, %r158, %r151;
	add.s64 	%rd60, %rd1, %rd57;
	ld.global.u32 	%r161, [%rd60];
	mad.lo.s32 	%r162, %r161, %r158, %r153;
	mul.lo.s32 	%r163, %r158, %r157;
	sub.s32 	%r164, %r155, %r163;
	add.s32 	%r214, %r214, -4;
	mul.wide.u32 	%rd61, %r214, 4;
	add.s64 	%rd62, %rd3, %rd61;
	ld.global.u32 	%r165, [%rd62];
	div.s32 	%r166, %r164, %r165;
	add.s64 	%rd63, %rd2, %rd61;
	ld.global.u32 	%r167, [%rd63];
	mad.lo.s32 	%r225, %r167, %r166, %r160;
	add.s64 	%rd64, %rd1, %rd61;
	ld.global.u32 	%r168, [%rd64];
	mad.lo.s32 	%r226, %r168, %r166, %r162;
	mul.lo.s32 	%r169, %r166, %r165;
	sub.s32 	%r227, %r164, %r169;
$L__BB25_10:
	add.s32 	%r170, %r59, -1;
	and.b32  	%r171, %r170, 3;
	setp.eq.s32 	%p9, %r171, 0;
	@%p9 bra 	$L__BB25_15;
	setp.eq.s32 	%p10, %r171, 1;
	@%p10 bra 	$L__BB25_13;
	add.s32 	%r175, %r214, -1;
	mul.wide.u32 	%rd65, %r175, 4;
	add.s64 	%rd66, %rd3, %rd65;
	ld.global.u32 	%r176, [%rd66];
	div.s32 	%r177, %r227, %r176;
	add.s64 	%rd67, %rd2, %rd65;
	ld.global.u32 	%r178, [%rd67];
	mad.lo.s32 	%r179, %r178, %r177, %r225;
	add.s64 	%rd68, %rd1, %rd65;
	ld.global.u32 	%r180, [%rd68];
	mad.lo.s32 	%r181, %r180, %r177, %r226;
	mul.lo.s32 	%r182, %r177, %r176;
	sub.s32 	%r183, %r227, %r182;
	add.s32 	%r214, %r214, -2;
	mul.wide.u32 	%rd69, %r214, 4;
	add.s64 	%rd70, %rd3, %rd69;
	ld.global.u32 	%r184, [%rd70];
	div.s32 	%r185, %r183, %r184;
	add.s64 	%rd71, %rd2, %rd69;
	ld.global.u32 	%r186, [%rd71];
	mad.lo.s32 	%r225, %r186, %r185, %r179;
	add.s64 	%rd72, %rd1, %rd69;
	ld.global.u32 	%r187, [%rd72];
	mad.lo.s32 	%r226, %r187, %r185, %r181;
	mul.lo.s32 	%r188, %r185, %r184;
	sub.s32 	%r227, %r183, %r188;
$L__BB25_13:
	and.b32  	%r189, %r59, 1;
	setp.eq.b32 	%p11, %r189, 1;
	@%p11 bra 	$L__BB25_15;
	add.s32 	%r190, %r214, -1;
	mul.wide.u32 	%rd73, %r190, 4;
	add.s64 	%rd74, %rd3, %rd73;
	ld.global.u32 	%r191, [%rd74];
	div.s32 	%r192, %r227, %r191;
	add.s64 	%rd75, %rd2, %rd73;
	ld.global.u32 	%r193, [%rd75];
	mad.lo.s32 	%r225, %r193, %r192, %r225;
	add.s64 	%rd76, %rd1, %rd73;
	ld.global.u32 	%r194, [%rd76];
	mad.lo.s32 	%r226, %r194, %r192, %r226;
	mul.lo.s32 	%r195, %r192, %r191;
	sub.s32 	%r227, %r227, %r195;
$L__BB25_15:
	add.s32 	%r196, %r227, %r225;
	add.s32 	%r197, %r227, %r226;
	mul.wide.s32 	%rd77, %r196, 8;
	add.s64 	%rd78, %rd6, %rd77;
	ld.global.f64 	%fd4, [%rd78];
	mul.wide.s32 	%rd79, %r197, 8;
	add.s64 	%rd80, %rd5, %rd79;
	ld.global.f64 	%fd5, [%rd80];
	setp.le.f64 	%p12, %fd4, %fd5;
	selp.f64 	%fd6, 0d3FF0000000000000, 0d0000000000000000, %p12;
	mul.wide.s32 	%rd81, %r198, 8;
	add.s64 	%rd82, %rd4, %rd81;
	st.global.f64 	[%rd82], %fd6;
	add.s32 	%r198, %r198, %r3;
	setp.lt.s32 	%p13, %r198, %r58;
	@%p13 bra 	$L__BB25_3;
	bra.uni 	$L__BB25_17;
$L__BB25_16:
	mul.wide.s32 	%rd13, %r198, 8;
	add.s64 	%rd14, %rd6, %rd13;
	ld.global.f64 	%fd1, [%rd14];
	add.s64 	%rd15, %rd5, %rd13;
	ld.global.f64 	%fd2, [%rd15];
	setp.le.f64 	%p3, %fd1, %fd2;
	selp.f64 	%fd3, 0d3FF0000000000000, 0d0000000000000000, %p3;
	add.s64 	%rd16, %rd4, %rd13;
	st.global.f64 	[%rd16], %fd3;
	add.s32 	%r198, %r198, %r3;
	setp.lt.s32 	%p4, %r198, %r58;
	@%p4 bra 	$L__BB25_16;
$L__BB25_17:
	ret;

}
	// .globl	_Z15_invxback_32_17PfS_S_PiS0_S0_ii
.visible .entry _Z15_invxback_32_17PfS_S_PiS0_S0_ii(
	.param .u64 .ptr .align 1 _Z15_invxback_32_17PfS_S_PiS0_S0_ii_param_0,
	.param .u64 .ptr .align 1 _Z15_invxback_32_17PfS_S_PiS0_S0_ii_param_1,
	.param .u64 .ptr .align 1 _Z15_invxback_32_17PfS_S_PiS0_S0_ii_param_2,
	.param .u64 .ptr .align 1 _Z15_invxback_32_17PfS_S_PiS0_S0_ii_param_3,
	.param .u64 .ptr .align 1 _Z15_invxback_32_17PfS_S_PiS0_S0_ii_param_4,
	.param .u64 .ptr .align 1 _Z15_invxback_32_17PfS_S_PiS0_S0_ii_param_5,
	.param .u32 _Z15_invxback_32_17PfS_S_PiS0_S0_ii_param_6,
	.param .u32 _Z15_invxback_32_17PfS_S_PiS0_S0_ii_param_7
)
{
	.reg .pred 	%p<12>;
	.reg .b32 	%r<229>;
	.reg .b32 	%f<11>;
	.reg .b64 	%rd<83>;

	ld.param.u64 	%rd7, [_Z15_invxback_32_17PfS_S_PiS0_S0_ii_param_0];
	ld.param.u64 	%rd8, [_Z15_invxback_32_17PfS_S_PiS0_S0_ii_param_1];
	ld.param.u64 	%rd9, [_Z15_invxback_32_17PfS_S_PiS0_S0_ii_param_2];
	ld.param.u64 	%rd10, [_Z15_invxback_32_17PfS_S_PiS0_S0_ii_param_3];
	ld.param.u64 	%rd11, [_Z15_invxback_32_17PfS_S_PiS0_S0_ii_param_4];
	ld.param.u64 	%rd12, [_Z15_invxback_32_17PfS_S_PiS0_S0_ii_param_5];
	ld.param.u32 	%r58, [_Z15_invxback_32_17PfS_S_PiS0_S0_ii_param_6];
	ld.param.u32 	%r59, [_Z15_invxback_32_17PfS_S_PiS0_S0_ii_param_7];
	cvta.to.global.u64 	%rd1, %rd11;
	cvta.to.global.u64 	%rd2, %rd10;
	cvta.to.global.u64 	%rd3, %rd12;
	cvta.to.global.u64 	%rd4, %rd9;
	cvta.to.global.u64 	%rd5, %rd8;
	cvta.to.global.u64 	%rd6, %rd7;
	mov.u32 	%r60, %tid.x;
	mov.u32 	%r61, %ctaid.x;
	mov.u32 	%r1, %ntid.x;
	mad.lo.s32 	%r198, %r61, %r1, %r60;
	setp.ge.s32 	%p1, %r198, %r58;
	@%p1 bra 	$L__BB26_17;
	setp.gt.s32 	%p2, %r59, 1;
	mov.u32 	%r62, %nctaid.x;
	mul.lo.s32 	%r3, %r1, %r62;
	@%p2 bra 	$L__BB26_2;
	bra.uni 	$L__BB26_16;
$L__BB26_2:
	add.s32 	%r63, %r59, -1;
	and.b32  	%r5, %r63, 7;
	add.s32 	%r4, %r5, -1;
	and.b32  	%r64, %r63, -8;
	neg.s32 	%r6, %r64;
$L__BB26_3:
	add.s32 	%r67, %r59, -2;
	setp.lt.u32 	%p4, %r67, 7;
	mov.b32 	%r226, 0;
	mov.u32 	%r214, %r59;
	mov.u32 	%r227, %r198;
	mov.u32 	%r225, %r226;
	@%p4 bra 	$L__BB26_7;
	add.s32 	%r200, %r59, -4;
	mov.b32 	%r226, 0;
	mov.u32 	%r199, %r6;
	mov.u32 	%r227, %r198;
$L__BB26_5:
	.pragma "nounroll";
	add.s32 	%r69, %r200, 3;
	mul.wide.u32 	%rd17, %r69, 4;
	add.s64 	%rd18, %rd3, %rd17;
	ld.global.u32 	%r70, [%rd18];
	div.s32 	%r71, %r227, %r70;
	add.s64 	%rd19, %rd2, %rd17;
	ld.global.u32 	%r72, [%rd19];
	mad.lo.s32 	%r73, %r72, %r71, %r225;
	add.s64 	%rd20, %rd1, %rd17;
	ld.global.u32 	%r74, [%rd20];
	mad.lo.s32 	%r75, %r74, %r71, %r226;
	mul.lo.s32 	%r76, %r71, %r70;
	sub.s32 	%r77, %r227, %r76;
	add.s32 	%r78, %r200, 2;
	mul.wide.u32 	%rd21, %r78, 4;
	add.s64 	%rd22, %rd3, %rd21;
	ld.global.u32 	%r79, [%rd22];
	div.s32 	%r80, %r77, %r79;
	add.s64 	%rd23, %rd2, %rd21;
	ld.global.u32 	%r81, [%rd23];
	mad.lo.s32 	%r82, %r81, %r80, %r73;
	add.s64 	%rd24, %rd1, %rd21;
	ld.global.u32 	%r83, [%rd24];
	mad.lo.s32 	%r84, %r83, %r80, %r75;
	mul.lo.s32 	%r85, %r80, %r79;
	sub.s32 	%r86, %r77, %r85;
	add.s32 	%r87, %r200, 1;
	mul.wide.u32 	%rd25, %r87, 4;
	add.s64 	%rd26, %rd3, %rd25;
	ld.global.u32 	%r88, [%rd26];
	div.s32 	%r89, %r86, %r88;
	add.s64 	%rd27, %rd2, %rd25;
	ld.global.u32 	%r90, [%rd27];
	mad.lo.s32 	%r91, %r90, %r89, %r82;
	add.s64 	%rd28, %rd1, %rd25;
	ld.global.u32 	%r92, [%rd28];
	mad.lo.s32 	%r93, %r92, %r89, %r84;
	mul.lo.s32 	%r94, %r89, %r88;
	sub.s32 	%r95, %r86, %r94;
	add.s32 	%r96, %r200, -4;
	mul.wide.u32 	%rd29, %r200, 4;
	add.s64 	%rd30, %rd3, %rd29;
	ld.global.u32 	%r97, [%rd30];
	div.s32 	%r98, %r95, %r97;
	add.s64 	%rd31, %rd2, %rd29;
	ld.global.u32 	%r99, [%rd31];
	mad.lo.s32 	%r100, %r99, %r98, %r91;
	add.s64 	%rd32, %rd1, %rd29;
	ld.global.u32 	%r101, [%rd32];
	mad.lo.s32 	%r102, %r101, %r98, %r93;
	mul.lo.s32 	%r103, %r98, %r97;
	sub.s32 	%r104, %r95, %r103;
	add.s32 	%r105, %r200, -1;
	mul.wide.u32 	%rd33, %r105, 4;
	add.s64 	%rd34, %rd3, %rd33;
	ld.global.u32 	%r106, [%rd34];
	div.s32 	%r107, %r104, %r106;
	add.s64 	%rd35, %rd2, %rd33;
	ld.global.u32 	%r108, [%rd35];
	mad.lo.s32 	%r109, %r108, %r107, %r100;
	add.s64 	%rd36, %rd1, %rd33;
	ld.global.u32 	%r110, [%rd36];
	mad.lo.s32 	%r111, %r110, %r107, %r102;
	mul.lo.s32 	%r112, %r107, %r106;
	sub.s32 	%r113, %r104, %r112;
	add.s32 	%r114, %r200, -2;
	mul.wide.u32 	%rd37, %r114, 4;
	add.s64 	%rd38, %rd3, %rd37;
	ld.global.u32 	%r115, [%rd38];
	div.s32 	%r116, %r113, %r115;
	add.s64 	%rd39, %rd2, %rd37;
	ld.global.u32 	%r117, [%rd39];
	mad.lo.s32 	%r118, %r117, %r116, %r109;
	add.s64 	%rd40, %rd1, %rd37;
	ld.global.u32 	%r119, [%rd40];
	mad.lo.s32 	%r120, %r119, %r116, %r111;
	mul.lo.s32 	%r121, %r116, %r115;
	sub.s32 	%r122, %r113, %r121;
	add.s32 	%r123, %r200, -3;
	mul.wide.u32 	%rd41, %r123, 4;
	add.s64 	%rd42, %rd3, %rd41;
	ld.global.u32 	%r124, [%rd42];
	div.s32 	%r125, %r122, %r124;
	add.s64 	%rd43, %rd2, %rd41;
	ld.global.u32 	%r126, [%rd43];
	mad.lo.s32 	%r127, %r126, %r125, %r118;
	add.s64 	%rd44, %rd1, %rd41;
	ld.global.u32 	%r128, [%rd44];
	mad.lo.s32 	%r129, %r128, %r125, %r120;
	mul.lo.s32 	%r130, %r125, %r124;
	sub.s32 	%r131, %r122, %r130;
	mul.wide.u32 	%rd45, %r96, 4;
	add.s64 	%rd46, %rd3, %rd45;
	ld.global.u32 	%r132, [%rd46];
	div.s32 	%r133, %r131, %r132;
	add.s64 	%rd47, %rd2, %rd45;
	ld.global.u32 	%r134, [%rd47];
	mad.lo.s32 	%r225, %r134, %r133, %r127;
	add.s64 	%rd48, %rd1, %rd45;
	ld.global.u32 	%r135, [%rd48];
	mad.lo.s32 	%r226, %r135, %r133, %r129;
	mul.lo.s32 	%r136, %r133, %r132;
	sub.s32 	%r227, %r131, %r136;
	add.s32 	%r200, %r200, -8;
	add.s32 	%r199, %r199, 8;
	setp.ne.s32 	%p5, %r199, 0;
	@%p5 bra 	$L__BB26_5;
	add.s32 	%r214, %r200, 4;
$L__BB26_7:
	setp.eq.s32 	%p6, %r5, 0;
	@%p6 bra 	$L__BB26_15;
	setp.lt.u32 	%p7, %r4, 3;
	@%p7 bra 	$L__BB26_10;
	add.s32 	%r138, %r214, -1;
	mul.wide.u32 	%rd49, %r138, 4;
	add.s64 	%rd50, %rd3, %rd49;
	ld.global.u32 	%r139, [%rd50];
	div.s32 	%r140, %r227, %r139;
	add.s64 	%rd51, %rd2, %rd49;
	ld.global.u32 	%r141, [%rd51];
	mad.lo.s32 	%r142, %r141, %r140, %r225;
	add.s64 	%rd52, %rd1, %rd49;
	ld.global.u32 	%r143, [%rd52];
	mad.lo.s32 	%r144, %r143, %r140, %r226;
	mul.lo.s32 	%r145, %r140, %r139;
	sub.s32 	%r146, %r227, %r145;
	add.s32 	%r147, %r214, -2;
	mul.wide.u32 	%rd53, %r147, 4;
	add.s64 	%rd54, %rd3, %rd53;
	ld.global.u32 	%r148, [%rd54];
	div.s32 	%r149, %r146, %r148;
	add.s64 	%rd55, %rd2, %rd53;
	ld.global.u32 	%r150, [%rd55];
	mad.lo.s32 	%r151, %r150, %r149, %r142;
	add.s64 	%rd56, %rd1, %rd53;
	ld.global.u32 	%r152, [%rd56];
	mad.lo.s32 	%r153, %r152, %r149, %r144;
	mul.lo.s32 	%r154, %r149, %r148;
	sub.s32 	%r155, %r146, %r154;
	add.s32 	%r156, %r214, -3;
	mul.wide.u32 	%rd57, %r156, 4;
	add.s64 	%rd58, %rd3, %rd57;
	ld.global.u32 	%r157, [%rd58];
	div.s32 	%r158, %r155, %r157;
	add.s64 	%rd59, %rd2, %rd57;
	ld.global.u32 	%r159, [%rd59];
	mad.lo.s32 	%r160, %r159, %r158, %r151;
	add.s64 	%rd60, %rd1, %rd57;
	ld.global.u32 	%r161, [%rd60];
	mad.lo.s32 	%r162, %r161, %r158, %r153;
	mul.lo.s32 	%r163, %r158, %r157;
	sub.s32 	%r164, %r155, %r163;
	add.s32 	%r214, %r214, -4;
	mul.wide.u32 	%rd61, %r214, 4;
	add.s64 	%rd62, %rd3, %rd61;
	ld.global.u32 	%r165, [%rd62];
	div.s32 	%r166, %r164, %r165;
	add.s64 	%rd63, %rd2, %rd61;
	ld.global.u32 	%r167, [%rd63];
	mad.lo.s32 	%r225, %r167, %r166, %r160;
	add.s64 	%rd64, %rd1, %rd61;
	ld.global.u32 	%r168, [%rd64];
	mad.lo.s32 	%r226, %r168, %r166, %r162;
	mul.lo.s32 	%r169, %r166, %r165;
	sub.s32 	%r227, %r164, %r169;
$L__BB26_10:
	add.s32 	%r170, %r59, -1;
	and.b32  	%r171, %r170, 3;
	setp.eq.s32 	%p8, %r171, 0;
	@%p8 bra 	$L__BB26_15;
	setp.eq.s32 	%p9, %r171, 1;
	@%p9 bra 	$L__BB26_13;
	add.s32 	%r175, %r214, -1;
	mul.wide.u32 	%rd65, %r175, 4;
	add.s64 	%rd66, %rd3, %rd65;
	ld.global.u32 	%r176, [%rd66];
	div.s32 	%r177, %r227, %r176;
	add.s64 	%rd67, %rd2, %rd65;
	ld.global.u32 	%r178, [%rd67];
	mad.lo.s32 	%r179, %r178, %r177, %r225;
	add.s64 	%rd68, %rd1, %rd65;
	ld.global.u32 	%r180, [%rd68];
	mad.lo.s32 	%r181, %r180, %r177, %r226;
	mul.lo.s32 	%r182, %r177, %r176;
	sub.s32 	%r183, %r227, %r182;
	add.s32 	%r214, %r214, -2;
	mul.wide.u32 	%rd69, %r214, 4;
	add.s64 	%rd70, %rd3, %rd69;
	ld.global.u32 	%r184, [%rd70];
	div.s32 	%r185, %r183, %r184;
	add.s64 	%rd71, %rd2, %rd69;
	ld.global.u32 	%r186, [%rd71];
	mad.lo.s32 	%r225, %r186, %r185, %r179;
	add.s64 	%rd72, %rd1, %rd69;
	ld.global.u32 	%r187, [%rd72];
	mad.lo.s32 	%r226, %r187, %r185, %r181;
	mul.lo.s32 	%r188, %r185, %r184;
	sub.s32 	%r227, %r183, %r188;
$L__BB26_13:
	and.b32  	%r189, %r59, 1;
	setp.eq.b32 	%p10, %r189, 1;
	@%p10 bra 	$L__BB26_15;
	add.s32 	%r190, %r214, -1;
	mul.wide.u32 	%rd73, %r190, 4;
	add.s64 	%rd74, %rd3, %rd73;
	ld.global.u32 	%r191, [%rd74];
	div.s32 	%r192, %r227, %r191;
	add.s64 	%rd75, %rd2, %rd73;
	ld.global.u32 	%r193, [%rd75];
	mad.lo.s32 	%r225, %r193, %r192, %r225;
	add.s64 	%rd76, %rd1, %rd73;
	ld.global.u32 	%r194, [%rd76];
	mad.lo.s32 	%r226, %r194, %r192, %r226;
	mul.lo.s32 	%r195, %r192, %r191;
	sub.s32 	%r227, %r227, %r195;
$L__BB26_15:
	add.s32 	%r196, %r227, %r225;
	add.s32 	%r197, %r227, %r226;
	mul.wide.s32 	%rd77, %r196, 4;
	add.s64 	%rd78, %rd6, %rd77;
	ld.global.f32 	%f6, [%rd78];
	mul.wide.s32 	%rd79, %r197, 4;
	add.s64 	%rd80, %rd5, %rd79;
	ld.global.f32 	%f7, [%rd80];
	neg.f32 	%f8, %f6;
	mul.f32 	%f9, %f7, %f8;
	mul.f32 	%f10, %f7, %f9;
	mul.wide.s32 	%rd81, %r198, 4;
	add.s64 	%rd82, %rd4, %rd81;
	st.global.f32 	[%rd82], %f10;
	add.s32 	%r198, %r198, %r3;
	setp.lt.s32 	%p11, %r198, %r58;
	@%p11 bra 	$L__BB26_3;
	bra.uni 	$L__BB26_17;
$L__BB26_16:
	mul.wide.s32 	%rd13, %r198, 4;
	add.s64 	%rd14, %rd6, %rd13;
	ld.global.f32 	%f1, [%rd14];
	add.s64 	%rd15, %rd5, %rd13;
	ld.global.f32 	%f2, [%rd15];
	neg.f32 	%f3, %f1;
	mul.f32 	%f4, %f2, %f3;
	mul.f32 	%f5, %f2, %f4;
	add.s64 	%rd16, %rd4, %rd13;
	st.global.f32 	[%rd16], %f5;
	add.s32 	%r198, %r198, %r3;
	setp.lt.s32 	%p3, %r198, %r58;
	@%p3 bra 	$L__BB26_16;
$L__BB26_17:
	ret;

}
	// .globl	_Z15_invxback_64_17PdS_S_PiS0_S0_ii
.visible .entry _Z15_invxback_64_17PdS_S_PiS0_S0_ii(
	.param .u64 .ptr .align 1 _Z15_invxback_64_17PdS_S_PiS0_S0_ii_param_0,
	.param .u64 .ptr .align 1 _Z15_invxback_64_17PdS_S_PiS0_S0_ii_param_1,
	.param .u64 .ptr .align 1 _Z15_invxback_64_17PdS_S_PiS0_S0_ii_param_2,
	.param .u64 .ptr .align 1 _Z15_invxback_64_17PdS_S_PiS0_S0_ii_param_3,
	.param .u64 .ptr .align 1 _Z15_invxback_64_17PdS_S_PiS0_S0_ii_param_4,
	.param .u64 .ptr .align 1 _Z15_invxback_64_17PdS_S_PiS0_S0_ii_param_5,
	.param .u32 _Z15_invxback_64_17PdS_S_PiS0_S0_ii_param_6,
	.param .u32 _Z15_invxback_64_17PdS_S_PiS0_S0_ii_param_7
)
{
	.reg .pred 	%p<12>;
	.reg .b32 	%r<229>;
	.reg .b64 	%rd<83>;
	.reg .b64 	%fd<11>;

	ld.param.u64 	%rd7, [_Z15_invxback_64_17PdS_S_PiS0_S0_ii_param_0];
	ld.param.u64 	%rd8, [_Z15_invxback_64_17PdS_S_PiS0_S0_ii_param_1];
	ld.param.u64 	%rd9, [_Z15_invxback_64_17PdS_S_PiS0_S0_ii_param_2];
	ld.param.u64 	%rd10, [_Z15_invxback_64_17PdS_S_PiS0_S0_ii_param_3];
	ld.param.u64 	%rd11, [_Z15_invxback_64_17PdS_S_PiS0_S0_ii_param_4];
	ld.param.u64 	%rd12, [_Z15_invxback_64_17PdS_S_PiS0_S0_ii_param_5];
	ld.param.u32 	%r58, [_Z15_invxback_64_17PdS_S_PiS0_S0_ii_param_6];
	ld.param.u32 	%r59, [_Z15_invxback_64_17PdS_S_PiS0_S0_ii_param_7];
	cvta.to.global.u64 	%rd1, %rd11;
	cvta.to.global.u64 	%rd2, %rd10;
	cvta.to.global.u64 	%rd3, %rd12;
	cvta.to.global.u64 	%rd4, %rd9;
	cvta.to.global.u64 	%rd5, %rd8;
	cvta.to.global.u64 	%rd6, %rd7;
	mov.u32 	%r60, %tid.x;
	mov.u32 	%r61, %ctaid.x;
	mov.u32 	%r1, %ntid.x;
	mad.lo.s32 	%r198, %r61, %r1, %r60;
	setp.ge.s32 	%p1, %r198, %r58;
	@%p1 bra 	$L__BB27_17;
	setp.gt.s32 	%p2, %r59, 1;
	mov.u32 	%r62, %nctaid.x;
	mul.lo.s32 	%r3, %r1, %r62;
	@%p2 bra 	$L__BB27_2;
	bra.uni 	$L__BB27_16;
$L__BB27_2:
	add.s32 	%r63, %r59, -1;
	and.b32  	%r5, %r63, 7;
	add.s32 	%r4, %r5, -1;
	and.b32  	%r64, %r63, -8;
	neg.s32 	%r6, %r64;
$L__BB27_3:
	add.s32 	%r67, %r59, -2;
	setp.lt.u32 	%p4, %r67, 7;
	mov.b32 	%r226, 0;
	mov.u32 	%r214, %r59;
	mov.u32 	%r227, %r198;
	mov.u32 	%r225, %r226;
	@%p4 bra 	$L__BB27_7;
	add.s32 	%r200, %r59, -4;
	mov.b32 	%r226, 0;
	mov.u32 	%r199, %r6;
	mov.u32 	%r227, %r198;
$L__BB27_5:
	.pragma "nounroll";
	add.s32 	%r69, %r200, 3;
	mul.wide.u32 	%rd17, %r69, 4;
	add.s64 	%rd18, %rd3, %rd17;
	ld.global.u32 	%r70, [%rd18];
	div.s32 	%r71, %r227, %r70;
	add.s64 	%rd19, %rd2, %rd17;
	ld.global.u32 	%r72, [%rd19];
	mad.lo.s32 	%r73, %r72, %r71, %r225;
	add.s64 	%rd20, %rd1, %rd17;
	ld.global.u32 	%r74, [%rd20];
	mad.lo.s32 	%r75, %r74, %r71, %r226;
	mul.lo.s32 	%r76, %r71, %r70;
	sub.s32 	%r77, %r227, %r76;
	add.s32 	%r78, %r200, 2;
	mul.wide.u32 	%rd21, %r78, 4;
	add.s64 	%rd22, %rd3, %rd21;
	ld.global.u32 	%r79, [%rd22];
	div.s32 	%r80, %r77, %r79;
	add.s64 	%rd23, %rd2, %rd21;
	ld.global.u32 	%r81, [%rd23];
	mad.lo.s32 	%r82, %r81, %r80, %r73;
	add.s64 	%rd24, %rd1, %rd21;
	ld.global.u32 	%r83, [%rd24];
	mad.lo.s32 	%r84, %r83, %r80, %r75;
	mul.lo.s32 	%r85, %r80, %r79;
	sub.s32 	%r86, %r77, %r85;
	add.s32 	%r87, %r200, 1;
	mul.wide.u32 	%rd25, %r87, 4;
	add.s64 	%rd26, %rd3, %rd25;
	ld.global.u32 	%r88, [%rd26];
	div.s32 	%r89, %r86, %r88;
	add.s64 	%rd27, %rd2, %rd25;
	ld.global.u32 	%r90, [%rd27];
	mad.lo.s32 	%r91, %r90, %r89, %r82;
	add.s64 	%rd28, %rd1, %rd25;
	ld.global.u32 	%r92, [%rd28];
	mad.lo.s32 	%r93, %r92, %r89, %r84;
	mul.lo.s32 	%r94, %r89, %r88;
	sub.s32 	%r95, %r86, %r94;
	add.s32 	%r96, %r200, -4;
	mul.wide.u32 	%rd29, %r200, 4;
	add.s64 	%rd30, %rd3, %rd29;
	ld.global.u32 	%r97, [%rd30];
	div.s32 	%r98, %r95, %r97;
	add.s64 	%rd31, %rd2, %rd29;
	ld.global.u32 	%r99, [%rd31];
	mad.lo.s32 	%r100, %r99, %r98, %r91;
	add.s64 	%rd32, %rd1, %rd29;
	ld.global.u32 	%r101, [%rd32];
	mad.lo.s32 	%r102, %r101, %r98, %r93;
	mul.lo.s32 	%r103, %r98, %r97;
	sub.s32 	%r104, %r95, %r103;
	add.s32 	%r105, %r200, -1;
	mul.wide.u32 	%rd33, %r105, 4;
	add.s64 	%rd34, %rd3, %rd33;
	ld.global.u32 	%r106, [%rd34];
	div.s32 	%r107, %r104, %r106;
	add.s64 	%rd35, %rd2, %rd33;
	ld.global.u32 	%r108, [%rd35];
	mad.lo.s32 	%r109, %r108, %r107, %r100;
	add.s64 	%rd36, %rd1, %rd33;
	ld.global.u32 	%r110, [%rd36];
	mad.lo.s32 	%r111, %r110, %r107, %r102;
	mul.lo.s32 	%r112, %r107, %r106;
	sub.s32 	%r113, %r104, %r112;
	add.s32 	%r114, %r200, -2;
	mul.wide.u32 	%rd37, %r114, 4;
	add.s64 	%rd38, %rd3, %rd37;
	ld.global.u32 	%r115, [%rd38];
	div.s32 	%r116, %r113, %r115;
	add.s64 	%rd39, %rd2, %rd37;
	ld.global.u32 	%r117, [%rd39];
	mad.lo.s32 	%r118, %r117, %r116, %r109;
	add.s64 	%rd40, %rd1, %rd37;
	ld.global.u32 	%r119, [%rd40];
	mad.lo.s32 	%r120, %r119, %r116, %r111;
	mul.lo.s32 	%r121, %r116, %r115;
	sub.s32 	%r122, %r113, %r121;
	add.s32 	%r123, %r200, -3;
	mul.wide.u32 	%rd41, %r123, 4;
	add.s64 	%rd42, %rd3, %rd41;
	ld.global.u32 	%r124, [%rd42];
	div.s32 	%r125, %r122, %r124;
	add.s64 	%rd43, %rd2, %rd41;
	ld.global.u32 	%r126, [%rd43];
	mad.lo.s32 	%r127, %r126, %r125, %r118;
	add.s64 	%rd44, %rd1, %rd41;
	ld.global.u32 	%r128, [%rd44];
	mad.lo.s32 	%r129, %r128, %r125, %r120;
	mul.lo.s32 	%r130, %r125, %r124;
	sub.s32 	%r131, %r122, %r130;
	mul.wide.u32 	%rd45, %r96, 4;
	add.s64 	%rd46, %rd3, %rd45;
	ld.global.u32 	%r132, [%rd46];
	div.s32 	%r133, %r131, %r132;
	add.s64 	%rd47, %rd2, %rd45;
	ld.global.u32 	%r134, [%rd47];
	mad.lo.s32 	%r225, %r134, %r133, %r127;
	add.s64 	%rd48, %rd1, %rd45;
	ld.global.u32 	%r135, [%rd48];
	mad.lo.s32 	%r226, %r135, %r133, %r129;
	mul.lo.s32 	%r136, %r133, %r132;
	sub.s32 	%r227, %r131, %r136;
	add.s32 	%r200, %r200, -8;
	add.s32 	%r199, %r199, 8;
	setp.ne.s32 	%p5, %r199, 0;
	@%p5 bra 	$L__BB27_5;
	add.s32 	%r214, %r200, 4;
$L__BB27_7:
	setp.eq.s32 	%p6, %r5, 0;
	@%p6 bra 	$L__BB27_15;
	setp.lt.u32 	%p7, %r4, 3;
	@%p7 bra 	$L__BB27_10;
	add.s32 	%r138, %r214, -1;
	mul.wide.u32 	%rd49, %r138, 4;
	add.s64 	%rd50, %rd3, %rd49;
	ld.global.u32 	%r139, [%rd50];
	div.s32 	%r140, %r227, %r139;
	add.s64 	%rd51, %rd2, %rd49;
	ld.global.u32 	%r141, [%rd51];
	mad.lo.s32 	%r142, %r141, %r140, %r225;
	add.s64 	%rd52, %rd1, %rd49;
	ld.global.u32 	%r143, [%rd52];
	mad.lo.s32 	%r144, %r143, %r140, %r226;
	mul.lo.s32 	%r145, %r140, %r139;
	sub.s32 	%r146, %r227, %r145;
	add.s32 	%r147, %r214, -2;
	mul.wide.u32 	%rd53, %r147, 4;
	add.s64 	%rd54, %rd3, %rd53;
	ld.global.u32 	%r148, [%rd54];
	div.s32 	%r149, %r146, %r148;
	add.s64 	%rd55, %rd2, %rd53;
	ld.global.u32 	%r150, [%rd55];
	mad.lo.s32 	%r151, %r150, %r149, %r142;
	add.s64 	%rd56, %rd1, %rd53;
	ld.global.u32 	%r152, [%rd56];
	mad.lo.s32 	%r153, %r152, %r149, %r144;
	mul.lo.s32 	%r154, %r149, %r148;
	sub.s32 	%r155, %r146, %r154;
	add.s32 	%r156, %r214, -3;
	mul.wide.u32 	%rd57, %r156, 4;
	add.s64 	%rd58, %rd3, %rd57;
	ld.global.u32 	%r157, [%rd58];
	div.s32 	%r158, %r155, %r157;
	add.s64 	%rd59, %rd2, %rd57;
	ld.global.u32 	%r159, [%rd59];
	mad.lo.s32 	%r160, %r159, %r158, %r151;
	add.s64 	%rd60, %rd1, %rd57;
	ld.global.u32 	%r161, [%rd60];
	mad.lo.s32 	%r162, %r161, %r158, %r153;
	mul.lo.s32 	%r163, %r158, %r157;
	sub.s32 	%r164, %r155, %r163;
	add.s32 	%r214, %r214, -4;
	mul.wide.u32 	%rd61, %r214, 4;
	add.s64 	%rd62, %rd3, %rd61;
	ld.global.u32 	%r165, [%rd62];
	div.s32 	%r166, %r164, %r165;
	add.s64 	%rd63, %rd2, %rd61;
	ld.global.u32 	%r167, [%rd63];
	mad.lo.s32 	%r225, %r167, %r166, %r160;
	add.s64 	%rd64, %rd1, %rd61;
	ld.global.u32 	%r168, [%rd64];
	mad.lo.s32 	%r226, %r168, %r166, %r162;
	mul.lo.s32 	%r169, %r166, %r165;
	sub.s32 	%r227, %r164, %r169;
$L__BB27_10:
	add.s32 	%r170, %r59, -1;
	and.b32  	%r171, %r170, 3;
	setp.eq.s32 	%p8, %r171, 0;
	@%p8 bra 	$L__BB27_15;
	setp.eq.s32 	%p9, %r171, 1;
	@%p9 bra 	$L__BB27_13;
	add.s32 	%r175, %r214, -1;
	mul.wide.u32 	%rd65, %r175, 4;
	add.s64 	%rd66, %rd3, %rd65;
	ld.global.u32 	%r176, [%rd66];
	div.s32 	%r177, %r227, %r176;
	add.s64 	%rd67, %rd2, %rd65;
	ld.global.u32 	%r178, [%rd67];
	mad.lo.s32 	%r179, %r178, %r177, %r225;
	add.s64 	%rd68, %rd1, %rd65;
	ld.global.u32 	%r180, [%rd68];
	mad.lo.s32 	%r181, %r180, %r177, %r226;
	mul.lo.s32 	%r182, %r177, %r176;
	sub.s32 	%r183, %r227, %r182;
	add.s32 	%r214, %r214, -2;
	mul.wide.u32 	%rd69, %r214, 4;
	add.s64 	%rd70, %rd3, %rd69;
	ld.global.u32 	%r184, [%rd70];
	div.s32 	%r185, %r183, %r184;
	add.s64 	%rd71, %rd2, %rd69;
	ld.global.u32 	%r186, [%rd71];
	mad.lo.s32 	%r225, %r186, %r185, %r179;
	add.s64 	%rd72, %rd1, %rd69;
	ld.global.u32 	%r187, [%rd72];
	mad.lo.s32 	%r226, %r187, %r185, %r181;
	mul.lo.s32 	%r188, %r185, %r184;
	sub.s32 	%r227, %r183, %r188;
$L__BB27_13:
	and.b32  	%r189, %r59, 1;
	setp.eq.b32 	%p10, %r189, 1;
	@%p10 bra 	$L__BB27_15;
	add.s32 	%r190, %r214, -1;
	mul.wide.u32 	%rd73, %r190, 4;
	add.s64 	%rd74, %rd3, %rd73;
	ld.global.u32 	%r191, [%rd74];
	div.s32 	%r192, %r227, %r191;
	add.s64 	%rd75, %rd2, %rd73;
	ld.global.u32 	%r193, [%rd75];
	mad.lo.s32 	%r225, %r193, %r192, %r225;
	add.s64 	%rd76, %rd1, %rd73;
	ld.global.u32 	%r194, [%rd76];
	mad.lo.s32 	%r226, %r194, %r192, %r226;
	mul.lo.s32 	%r195, %r192, %r191;
	sub.s32 	%r227, %r227, %r195;
$L__BB27_15:
	add.s32 	%r196, %r227, %r225;
	add.s32 	%r197, %r227, %r226;
	mul.wide.s32 	%rd77, %r196, 8;
	add.s64 	%rd78, %rd6, %rd77;
	ld.global.f64 	%fd6, [%rd78];
	mul.wide.s32 	%rd79, %r197, 8;
	add.s64 	%rd80, %rd5, %rd79;
	ld.global.f64 	%fd7, [%rd80];
	neg.f64 	%fd8, %fd6;
	mul.f64 	%fd9, %fd7, %fd8;
	mul.f64 	%fd10, %fd7, %fd9;
	mul.wide.s32 	%rd81, %r198, 8;
	add.s64 	%rd82, %rd4, %rd81;
	st.global.f64 	[%rd82], %fd10;
	add.s32 	%r198, %r198, %r3;
	setp.lt.s32 	%p11, %r198, %r58;
	@%p11 bra 	$L__BB27_3;
	bra.uni 	$L__BB27_17;
$L__BB27_16:
	mul.wide.s32 	%rd13, %r198, 8;
	add.s64 	%rd14, %rd6, %rd13;
	ld.global.f64 	%fd1, [%rd14];
	add.s64 	%rd15, %rd5, %rd13;
	ld.global.f64 	%fd2, [%rd15];
	neg.f64 	%fd3, %fd1;
	mul.f64 	%fd4, %fd2, %fd3;
	mul.f64 	%fd5, %fd2, %fd4;
	add.s64 	%rd16, %rd4, %rd13;
	st.global.f64 	[%rd16], %fd5;
	add.s32 	%r198, %r198, %r3;
	setp.lt.s32 	%p3, %r198, %r58;
	@%p3 bra 	$L__BB27_16;
$L__BB27_17:
	ret;

}
	// .globl	_Z15_reluback_32_17PfS_S_PiS0_S0_ii
.visible .entry _Z15_reluback_32_17PfS_S_PiS0_S0_ii(
	.param .u64 .ptr .align 1 _Z15_reluback_32_17PfS_S_PiS0_S0_ii_param_0,
	.param .u64 .ptr .align 1 _Z15_reluback_32_17PfS_S_PiS0_S0_ii_param_1,
	.param .u64 .ptr .align 1 _Z15_reluback_32_17PfS_S_PiS0_S0_ii_param_2,
	.param .u64 .ptr .align 1 _Z15_reluback_32_17PfS_S_PiS0_S0_ii_param_3,
	.param .u64 .ptr .align 1 _Z15_reluback_32_17PfS_S_PiS0_S0_ii_param_4,
	.param .u64 .ptr .align 1 _Z15_reluback_32_17PfS_S_PiS0_S0_ii_param_5,
	.param .u32 _Z15_reluback_32_17PfS_S_PiS0_S0_ii_param_6,
	.param .u32 _Z15_reluback_32_17PfS_S_PiS0_S0_ii_param_7
)
{
	.reg .pred 	%p<14>;
	.reg .b32 	%r<229>;
	.reg .b32 	%f<7>;
	.reg .b64 	%rd<83>;

	ld.param.u64 	%rd7, [_Z15_reluback_32_17PfS_S_PiS0_S0_ii_param_0];
	ld.param.u64 	%rd8, [_Z15_reluback_32_17PfS_S_PiS0_S0_ii_param_1];
	ld.param.u64 	%rd9, [_Z15_reluback_32_17PfS_S_PiS0_S0_ii_param_2];
	ld.param.u64 	%rd10, [_Z15_reluback_32_17PfS_S_PiS0_S0_ii_param_3];
	ld.param.u64 	%rd11, [_Z15_reluback_32_17PfS_S_PiS0_S0_ii_param_4];
	ld.param.u64 	%rd12, [_Z15_reluback_32_17PfS_S_PiS0_S0_ii_param_5];
	ld.param.u32 	%r58, [_Z15_reluback_32_17PfS_S_PiS0_S0_ii_param_6];
	ld.param.u32 	%r59, [_Z15_reluback_32_17PfS_S_PiS0_S0_ii_param_7];
	cvta.to.global.u64 	%rd1, %rd11;
	cvta.to.global.u64 	%rd2, %rd10;
	cvta.to.global.u64 	%rd3, %rd12;
	cvta.to.global.u64 	%rd4, %rd9;
	cvta.to.global.u64 	%rd5, %rd8;
	cvta.to.global.u64 	%rd6, %rd7;
	mov.u32 	%r60, %tid.x;
	mov.u32 	%r61, %ctaid.x;
	mov.u32 	%r1, %ntid.x;
	mad.lo.s32 	%r198, %r61, %r1, %r60;
	setp.ge.s32 	%p1, %r198, %r58;
	@%p1 bra 	$L__BB28_17;
	setp.gt.s32 	%p2, %r59, 1;
	mov.u32 	%r62, %nctaid.x;
	mul.lo.s32 	%r3, %r1, %r62;
	@%p2 bra 	$L__BB28_2;
	bra.uni 	$L__BB28_16;
$L__BB28_2:
	add.s32 	%r63, %r59, -1;
	and.b32  	%r5, %r63, 7;
	add.s32 	%r4, %r5, -1;
	and.b32  	%r64, %r63, -8;
	neg.s32 	%r6, %r64;
$L__BB28_3:
	add.s32 	%r67, %r59, -2;
	setp.lt.u32 	%p5, %r67, 7;
	mov.b32 	%r226, 0;
	mov.u32 	%r214, %r59;
	mov.u32 	%r227, %r198;
	mov.u32 	%r225, %r226;
	@%p5 bra 	$L__BB28_7;
	add.s32 	%r200, %r59, -4;
	mov.b32 	%r226, 0;
	mov.u32 	%r199, %r6;
	mov.u32 	%r227, %r198;
$L__BB28_5:
	.pragma "nounroll";
	add.s32 	%r69, %r200, 3;
	mul.wide.u32 	%rd17, %r69, 4;
	add.s64 	%rd18, %rd3, %rd17;
	ld.global.u32 	%r70, [%rd18];
	div.s32 	%r71, %r227, %r70;
	add.s64 	%rd19, %rd2, %rd17;
	ld.global.u32 	%r72, [%rd19];
	mad.lo.s32 	%r73, %r72, %r71, %r225;
	add.s64 	%rd20, %rd1, %rd17;
	ld.global.u32 	%r74, [%rd20];
	mad.lo.s32 	%r75, %r74, %r71, %r226;
	mul.lo.s32 	%r76, %r71, %r70;
	sub.s32 	%r77, %r227, %r76;
	add.s32 	%r78, %r200, 2;
	mul.wide.u32 	%rd21, %r78, 4;
	add.s64 	%rd22, %rd3, %rd21;
	ld.global.u32 	%r79, [%rd22];
	div.s32 	%r80, %r77, %r79;
	add.s64 	%rd23, %rd2, %rd21;
	ld.global.u32 	%r81, [%rd23];
	mad.lo.s32 	%r82, %r81, %r80, %r73;
	add.s64 	%rd24, %rd1, %rd21;
	ld.global.u32 	%r83, [%rd24];
	mad.lo.s32 	%r84, %r83, %r80, %r75;
	mul.lo.s32 	%r85, %r80, %r79;
	sub.s32 	%r86, %r77, %r85;
	add.s32 	%r87, %r200, 1;
	mul.wide.u32 	%rd25, %r87, 4;
	add.s64 	%rd26, %rd3, %rd25;
	ld.global.u32 	%r88, [%rd26];
	div.s32 	%r89, %r86, %r88;
	add.s64 	%rd27, %rd2, %rd25;
	ld.global.u32 	%r90, [%rd27];
	mad.lo.s32 	%r91, %r90, %r89, %r82;
	add.s64 	%rd28, %rd1, %rd25;
	ld.global.u32 	%r92, [%rd28];
	mad.lo.s32 	%r93, %r92, %r89, %r84;
	mul.lo.s32 	%r94, %r89, %r88;
	sub.s32 	%r95, %r86, %r94;
	add.s32 	%r96, %r200, -4;
	mul.wide.u32 	%rd29, %r200, 4;
	add.s64 	%rd30, %rd3, %rd29;
	ld.global.u32 	%r97, [%rd30];
	div.s32 	%r98, %r95, %r97;
	add.s64 	%rd31, %rd2, %rd29;
	ld.global.u32 	%r99, [%rd31];
	mad.lo.s32 	%r100, %r99, %r98, %r91;
	add.s64 	%rd32, %rd1, %rd29;
	ld.global.u32 	%r101, [%rd32];
	mad.lo.s32 	%r102, %r101, %r98, %r93;
	mul.lo.s32 	%r103, %r98, %r97;
	sub.s32 	%r104, %r95, %r103;
	add.s32 	%r105, %r200, -1;
	mul.wide.u32 	%rd33, %r105, 4;
	add.s64 	%rd34, %rd3, %rd33;
	ld.global.u32 	%r106, [%rd34];
	div.s32 	%r107, %r104, %r106;
	add.s64 	%rd35, %rd2, %rd33;
	ld.global.u32 	%r108, [%rd35];
	mad.lo.s32 	%r109, %r108, %r107, %r100;
	add.s64 	%rd36, %rd1, %rd33;
	ld.global.u32 	%r110, [%rd36];
	mad.lo.s32 	%r111, %r110, %r107, %r102;
	mul.lo.s32 	%r112, %r107, %r106;
	sub.s32 	%r113, %r104, %r112;
	add.s32 	%r114, %r200, -2;
	mul.wide.u32 	%rd37, %r114, 4;
	add.s64 	%rd38, %rd3, %rd37;
	ld.global.u32 	%r115, [%rd38];
	div.s32 	%r116, %r113, %r115;
	add.s64 	%rd39, %rd2, %rd37;
	ld.global.u32 	%r117, [%rd39];
	mad.lo.s32 	%r118, %r117, %r116, %r109;
	add.s64 	%rd40, %rd1, %rd37;
	ld.global.u32 	%r119, [%rd40];
	mad.lo.s32 	%r120, %r119, %r116, %r111;
	mul.lo.s32 	%r121, %r116, %r115;
	sub.s32 	%r122, %r113, %r121;
	add.s32 	%r123, %r200, -3;
	mul.wide.u32 	%rd41, %r123, 4;
	add.s64 	%rd42, %rd3, %rd41;
	ld.global.u32 	%r124, [%rd42];
	div.s32 	%r125, %r122, %r124;
	add.s64 	%rd43, %rd2, %rd41;
	ld.global.u32 	%r126, [%rd43];
	mad.lo.s32 	%r127, %r126, %r125, %r118;
	add.s64 	%rd44, %rd1, %rd41;
	ld.global.u32 	%r128, [%rd44];
	mad.lo.s32 	%r129, %r128, %r125, %r120;
	mul.lo.s32 	%r130, %r125, %r124;
	sub.s32 	%r131, %r122, %r130;
	mul.wide.u32 	%rd45, %r96, 4;
	add.s64 	%rd46, %rd3, %rd45;
	ld.global.u32 	%r132, [%rd46];
	div.s32 	%r133, %r131, %r132;
	add.s64 	%rd47, %rd2, %rd45;
	ld.global.u32 	%r134, [%rd47];
	mad.lo.s32 	%r225, %r134, %r133, %r127;
	add.s64 	%rd48, %rd1, %rd45;
	ld.global.u32 	%r135, [%rd48];
	mad.lo.s32 	%r226, %r135, %r133, %r129;
	mul.lo.s32 	%r136, %r133, %r132;
	sub.s32 	%r227, %r131, %r136;
	add.s32 	%r200, %r200, -8;
	add.s32 	%r199, %r199, 8;
	setp.ne.s32 	%p6, %r199, 0;
	@%p6 bra 	$L__BB28_5;
	add.s32 	%r214, %r200, 4;
$L__BB28_7:
	setp.eq.s32 	%p7, %r5, 0;
	@%p7 bra 	$L__BB28_15;
	setp.lt.u32 	%p8, %r4, 3;
	@%p8 bra 	$L__BB28_10;
	add.s32 	%r138, %r214, -1;
	mul.wide.u32 	%rd49, %r138, 4;
	add.s64 	%rd50, %rd3, %rd49;
	ld.global.u32 	%r139, [%rd50];
	div.s32 	%r140, %r227, %r139;
	add.s64 	%rd51, %rd2, %rd49;
	ld.global.u32 	%r141, [%rd51];
	mad.lo.s32 	%r142, %r141, %r140, %r225;
	add.s64 	%rd52, %rd1, %rd49;
	ld.global.u32 	%r143, [%rd52];
	mad.lo.s32 	%r144, %r143, %r140, %r226;
	mul.lo.s32 	%r145, %r140, %r139;
	sub.s32 	%r146, %r227, %r145;
	add.s32 	%r147, %r214, -2;
	mul.wide.u32 	%rd53, %r147, 4;
	add.s64 	%rd54, %rd3, %rd53;
	ld.global.u32 	%r148, [%rd54];
	div.s32 	%r149, %r146, %r148;
	add.s64 	%rd55, %rd2, %rd53;
	ld.global.u32 	%r150, [%rd55];
	mad.lo.s32 	%r151, %r150, %r149, %r142;
	add.s64 	%rd56, %rd1, %rd53;
	ld.global.u32 	%r152, [%rd56];
	mad.lo.s32 	%r153, %r152, %r149, %r144;
	mul.lo.s32 	%r154, %r149, %r148;
	sub.s32 	%r155, %r146, %r154;
	add.s32 	%r156, %r214, -3;
	mul.wide.u32 	%rd57, %r156, 4;
	add.s64 	%rd58, %rd3, %rd57;
	ld.global.u32 	%r157, [%rd58];
	div.s32 	%r158, %r155, %r157;
	add.s64 	%rd59, %rd2, %rd57;
	ld.global.u32 	%r159, [%rd59];
	mad.lo.s32 	%r160, %r159, %r158, %r151;
	add.s64 	%rd60, %rd1, %rd57;
	ld.global.u32 	%r161, [%rd60];
	mad.lo.s32 	%r162, %r161, %r158, %r153;
	mul.lo.s32 	%r163, %r158, %r157;
	sub.s32 	%r164, %r155, %r163;
	add.s32 	%r214, %r214, -4;
	mul.wide.u32 	%rd61, %r214, 4;
	add.s64 	%rd62, %rd3, %rd61;
	ld.global.u32 	%r165, [%rd62];
	div.s32 	%r166, %r164, %r165;
	add.s64 	%rd63, %rd2, %rd61;
	ld.global.u32 	%r167, [%rd63];
	mad.lo.s32 	%r225, %r167, %r166, %r160;
	add.s64 	%rd64, %rd1, %rd61;
	ld.global.u32 	%r168, [%rd64];
	mad.lo.s32 	%r226, %r168, %r166, %r162;
	mul.lo.s32 	%r169, %r166, %r165;
	sub.s32 	%r227, %r164, %r169;
$L__BB28_10:
	add.s32 	%r170, %r59, -1;
	and.b32  	%r171, %r170, 3;
	setp.eq.s32 	%p9, %r171, 0;
	@%p9 bra 	$L__BB28_15;
	setp.eq.s32 	%p10, %r171, 1;
	@%p10 bra 	$L__BB28_13;
	add.s32 	%r175, %r214, -1;
	mul.wide.u32 	%rd65, %r175, 4;
	add.s64 	%rd66, %rd3, %rd65;
	ld.global.u32 	%r176, [%rd66];
	div.s32 	%r177, %r227, %r176;
	add.s64 	%rd67, %rd2, %rd65;
	ld.global.u32 	%r178, [%rd67];
	mad.lo.s32 	%r179, %r178, %r177, %r225;
	add.s64 	%rd68, %rd1, %rd65;
	ld.global.u32 	%r180, [%rd68];
	mad.lo.s32 	%r181, %r180, %r177, %r226;
	mul.lo.s32 	%r182, %r177, %r176;
	sub.s32 	%r183, %r227, %r182;
	add.s32 	%r214, %r214, -2;
	mul.wide.u32 	%rd69, %r214, 4;
	add.s64 	%rd70, %rd3, %rd69;
	ld.global.u32 	%r184, [%rd70];
	div.s32 	%r185, %r183, %r184;
	add.s64 	%rd71, %rd2, %rd69;
	ld.global.u32 	%r186, [%rd71];
	mad.lo.s32 	%r225, %r186, %r185, %r179;
	add.s64 	%rd72, %rd1, %rd69;
	ld.global.u32 	%r187, [%rd72];
	mad.lo.s32 	%r226, %r187, %r185, %r181;
	mul.lo.s32 	%r188, %r185, %r184;
	sub.s32 	%r227, %r183, %r188;
$L__BB28_13:
	and.b32  	%r189, %r59, 1;
	setp.eq.b32 	%p11, %r189, 1;
	@%p11 bra 	$L__BB28_15;
	add.s32 	%r190, %r214, -1;
	mul.wide.u32 	%rd73, %r190, 4;
	add.s64 	%rd74, %rd3, %rd73;
	ld.global.u32 	%r191, [%rd74];
	div.s32 	%r192, %r227, %r191;
	add.s64 	%rd75, %rd2, %rd73;
	ld.global.u32 	%r193, [%rd75];
	mad.lo.s32 	%r225, %r193, %r192, %r225;
	add.s64 	%rd76, %rd1, %rd73;
	ld.global.u32 	%r194, [%rd76];
	mad.lo.s32 	%r226, %r194, %r192, %r226;
	mul.lo.s32 	%r195, %r192, %r191;
	sub.s32 	%r227, %r227, %r195;
$L__BB28_15:
	add.s32 	%r196, %r227, %r225;
	add.s32 	%r197, %r227, %r226;
	mul.wide.s32 	%rd77, %r196, 4;
	add.s64 	%rd78, %rd6, %rd77;
	ld.global.f32 	%f4, [%rd78];
	mul.wide.s32 	%rd79, %r197, 4;
	add.s64 	%rd80, %rd5, %rd79;
	ld.global.f32 	%f5, [%rd80];
	setp.gt.f32 	%p12, %f5, 0f00000000;
	selp.f32 	%f6, %f4, 0f00000000, %p12;
	mul.wide.s32 	%rd81, %r198, 4;
	add.s64 	%rd82, %rd4, %rd81;
	st.global.f32 	[%rd82], %f6;
	add.s32 	%r198, %r198, %r3;
	setp.lt.s32 	%p13, %r198, %r58;
	@%p13 bra 	$L__BB28_3;
	bra.uni 	$L__BB28_17;
$L__BB28_16:
	mul.wide.s32 	%rd13, %r198, 4;
	add.s64 	%rd14, %rd6, %rd13;
	ld.global.f32 	%f1, [%rd14];
	add.s64 	%rd15, %rd5, %rd13;
	ld.global.f32 	%f2, [%rd15];
	setp.gt.f32 	%p3, %f2, 0f00000000;
	selp.f32 	%f3, %f1, 0f00000000, %p3;
	add.s64 	%rd16, %rd4, %rd13;
	st.global.f32 	[%rd16], %f3;
	add.s32 	%r198, %r198, %r3;
	setp.lt.s32 	%p4, %r198, %r58;
	@%p4 bra 	$L__BB28_16;
$L__BB28_17:
	ret;

}
	// .globl	_Z15_reluback_64_17PdS_S_PiS0_S0_ii
.visible .entry _Z15_reluback_64_17PdS_S_PiS0_S0_ii(
	.param .u64 .ptr .align 1 _Z15_reluback_64_17PdS_S_PiS0_S0_ii_param_0,
	.param .u64 .ptr .align 1 _Z15_reluback_64_17PdS_S_PiS0_S0_ii_param_1,
	.param .u64 .ptr .align 1 _Z15_reluback_64_17PdS_S_PiS0_S0_ii_param_2,
	.param .u64 .ptr .align 1 _Z15_reluback_64_17PdS_S_PiS0_S0_ii_param_3,
	.param .u64 .ptr .align 1 _Z15_reluback_64_17PdS_S_PiS0_S0_ii_param_4,
	.param .u64 .ptr .align 1 _Z15_reluback_64_17PdS_S_PiS0_S0_ii_param_5,
	.param .u32 _Z15_reluback_64_17PdS_S_PiS0_S0_ii_param_6,
	.param .u32 _Z15_reluback_64_17PdS_S_PiS0_S0_ii_param_7
)
{
	.reg .pred 	%p<14>;
	.reg .b32 	%r<229>;
	.reg .b64 	%rd<83>;
	.reg .b64 	%fd<7>;

	ld.param.u64 	%rd7, [_Z15_reluback_64_17PdS_S_PiS0_S0_ii_param_0];
	ld.param.u64 	%rd8, [_Z15_reluback_64_17PdS_S_PiS0_S0_ii_param_1];
	ld.param.u64 	%rd9, [_Z15_reluback_64_17PdS_S_PiS0_S0_ii_param_2];
	ld.param.u64 	%rd10, [_Z15_reluback_64_17PdS_S_PiS0_S0_ii_param_3];
	ld.param.u64 	%rd11, [_Z15_reluback_64_17PdS_S_PiS0_S0_ii_param_4];
	ld.param.u64 	%rd12, [_Z15_reluback_64_17PdS_S_PiS0_S0_ii_param_5];
	ld.param.u32 	%r58, [_Z15_reluback_64_17PdS_S_PiS0_S0_ii_param_6];
	ld.param.u32 	%r59, [_Z15_reluback_64_17PdS_S_PiS0_S0_ii_param_7];
	cvta.to.global.u64 	%rd1, %rd11;
	cvta.to.global.u64 	%rd2, %rd10;
	cvta.to.global.u64 	%rd3, %rd12;
	cvta.to.global.u64 	%rd4, %rd9;
	cvta.to.global.u64 	%rd5, %rd8;
	cvta.to.global.u64 	%rd6, %rd7;
	mov.u32 	%r60, %tid.x;
	mov.u32 	%r61, %ctaid.x;
	mov.u32 	%r1, %ntid.x;
	mad.lo.s32 	%r198, %r61, %r1, %r60;
	setp.ge.s32 	%p1, %r198, %r58;
	@%p1 bra 	$L__BB29_17;
	setp.gt.s32 	%p2, %r59, 1;
	mov.u32 	%r62, %nctaid.x;
	mul.lo.s32 	%r3, %r1, %r62;
	@%p2 bra 	$L__BB29_2;
	bra.uni 	$L__BB29_16;
$L__BB29_2:
	add.s32 	%r63, %r59, -1;
	and.b32  	%r5, %r63, 7;
	add.s32 	%r4, %r5, -1;
	and.b32  	%r64, %r63, -8;
	neg.s32 	%r6, %r64;
$L__BB29_3:
	add.s32 	%r67, %r59, -2;
	setp.lt.u32 	%p5, %r67, 7;
	mov.b32 	%r226, 0;
	mov.u32 	%r214, %r59;
	mov.u32 	%r227, %r198;
	mov.u32 	%r225, %r226;
	@%p5 bra 	$L__BB29_7;
	add.s32 	%r200, %r59, -4;
	mov.b32 	%r226, 0;
	mov.u32 	%r199, %r6;
	mov.u32 	%r227, %r198;
$L__BB29_5:
	.pragma "nounroll";
	add.s32 	%r69, %r200, 3;
	mul.wide.u32 	%rd17, %r69, 4;
	add.s64 	%rd18, %rd3, %rd17;
	ld.global.u32 	%r70, [%rd18];
	div.s32 	%r71, %r227, %r70;
	add.s64 	%rd19, %rd2, %rd17;
	ld.global.u32 	%r72, [%rd19];
	mad.lo.s32 	%r73, %r72, %r71, %r225;
	add.s64 	%rd20, %rd1, %rd17;
	ld.global.u32 	%r74, [%rd20];
	mad.lo.s32 	%r75, %r74, %r71, %r226;
	mul.lo.s32 	%r76, %r71, %r70;
	sub.s32 	%r77, %r227, %r76;
	add.s32 	%r78, %r200, 2;
	mul.wide.u32 	%rd21, %r78, 4;
	add.s64 	%rd22, %rd3, %rd21;
	ld.global.u32 	%r79, [%rd22];
	div.s32 	%r80, %r77, %r79;
	add.s64 	%rd23, %rd2, %rd21;
	ld.global.u32 	%r81, [%rd23];
	mad.lo.s32 	%r82, %r81, %r80, %r73;
	add.s64 	%rd24, %rd1, %rd21;
	ld.global.u32 	%r83, [%rd24];
	mad.lo.s32 	%r84, %r83, %r80, %r75;
	mul.lo.s32 	%r85, %r80, %r79;
	sub.s32 	%r86, %r77, %r85;
	add.s32 	%r87, %r200, 1;
	mul.wide.u32 	%rd25, %r87, 4;
	add.s64 	%rd26, %rd3, %rd25;
	ld.global.u32 	%r88, [%rd26];
	div.s32 	%r89, %r86, %r88;
	add.s64 	%rd27, %rd2, %rd25;
	ld.global.u32 	%r90, [%rd27];
	mad.lo.s32 	%r91, %r90, %r89, %r82;
	add.s64 	%rd28, %rd1, %rd25;
	ld.global.u32 	%r92, [%rd28];
	mad.lo.s32 	%r93, %r92, %r89, %r84;
	mul.lo.s32 	%r94, %r89, %r88;
	sub.s32 	%r95, %r86, %r94;
	add.s32 	%r96, %r200, -4;
	mul.wide.u32 	%rd29, %r200, 4;
	add.s64 	%rd30, %rd3, %rd29;
	ld.global.u32 	%r97, [%rd30];
	div.s32 	%r98, %r95, %r97;
	add.s64 	%rd31, %rd2, %rd29;
	ld.global.u32 	%r99, [%rd31];
	mad.lo.s32 	%r100, %r99, %r98, %r91;
	add.s64 	%rd32, %rd1, %rd29;
	ld.global.u32 	%r101, [%rd32];
	mad.lo.s32 	%r102, %r101, %r98, %r93;
	mul.lo.s32 	%r103, %r98, %r97;
	sub.s32 	%r104, %r95, %r103;
	add.s32 	%r105, %r200, -1;
	mul.wide.u32 	%rd33, %r105, 4;
	add.s64 	%rd34, %rd3, %rd33;
	ld.global.u32 	%r106, [%rd34];
	div.s32 	%r107, %r104, %r106;
	add.s64 	%rd35, %rd2, %rd33;
	ld.global.u32 	%r108, [%rd35];
	mad.lo.s32 	%r109, %r108, %r107, %r100;
	add.s64 	%rd36, %rd1, %rd33;
	ld.global.u32 	%r110, [%rd36];
	mad.lo.s32 	%r111, %r110, %r107, %r102;
	mul.lo.s32 	%r112, %r107, %r106;
	sub.s32 	%r113, %r104, %r112;
	add.s32 	%r114, %r200, -2;
	mul.wide.u32 	%rd37, %r114, 4;
	add.s64 	%rd38, %rd3, %rd37;
	ld.global.u32 	%r115, [%rd38];
	div.s32 	%r116, %r113, %r115;
	add.s64 	%rd39, %rd2, %rd37;
	ld.global.u32 	%r117, [%rd39];
	mad.lo.s32 	%r118, %r117, %r116, %r109;
	add.s64 	%rd40, %rd1, %rd37;
	ld.global.u32 	%r119, [%rd40];
	mad.lo.s32 	%r120, %r119, %r116, %r111;
	mul.lo.s32 	%r121, %r116, %r115;
	sub.s32 	%r122, %r113, %r121;
	add.s32 	%r123, %r200, -3;
	mul.wide.u32 	%rd41, %r123, 4;
	add.s64 	%rd42, %rd3, %rd41;
	ld.global.u32 	%r124, [%rd42];
	div.s32 	%r125, %r122, %r124;
	add.s64 	%rd43, %rd2, %rd41;
	ld.global.u32 	%r126, [%rd43];
	mad.lo.s32 	%r127, %r126, %r125, %r118;
	add.s64 	%rd44, %rd1, %rd41;
	ld.global.u32 	%r128, [%rd44];
	mad.lo.s32 	%r129, %r128, %r125, %r120;
	mul.lo.s32 	%r130, %r125, %r124;
	sub.s32 	%r131, %r122, %r130;
	mul.wide.u32 	%rd45, %r96, 4;
	add.s64 	%rd46, %rd3, %rd45;
	ld.global.u32 	%r132, [%rd46];
	div.s32 	%r133, %r131, %r132;
	add.s64 	%rd47, %rd2, %rd45;
	ld.global.u32 	%r134, [%rd47];
	mad.lo.s32 	%r225, %r134, %r133, %r127;
	add.s64 	%rd48, %rd1, %rd45;
	ld.global.u32 	%r135, [%rd48];
	mad.lo.s32 	%r226, %r135, %r133, %r129;
	mul.lo.s32 	%r136, %r133, %r132;
	sub.s32 	%r227, %r131, %r136;
	add.s32 	%r200, %r200, -8;
	add.s32 	%r199, %r199, 8;
	setp.ne.s32 	%p6, %r199, 0;
	@%p6 bra 	$L__BB29_5;
	add.s32 	%r214, %r200, 4;
$L__BB29_7:
	setp.eq.s32 	%p7, %r5, 0;
	@%p7 bra 	$L__BB29_15;
	setp.lt.u32 	%p8, %r4, 3;
	@%p8 bra 	$L__BB29_10;
	add.s32 	%r138, %r214, -1;
	mul.wide.u32 	%rd49, %r138, 4;
	add.s64 	%rd50, %rd3, %rd49;
	ld.global.u32 	%r139, [%rd50];
	div.s32 	%r140, %r227, %r139;
	add.s64 	%rd51, %rd2, %rd49;
	ld.global.u32 	%r141, [%rd51];
	mad.lo.s32 	%r142, %r141, %r140, %r225;
	add.s64 	%rd52, %rd1, %rd49;
	ld.global.u32 	%r143, [%rd52];
	mad.lo.s32 	%r144, %r143, %r140, %r226;
	mul.lo.s32 	%r145, %r140, %r139;
	sub.s32 	%r146, %r227, %r145;
	add.s32 	%r147, %r214, -2;
	mul.wide.u32 	%rd53, %r147, 4;
	add.s64 	%rd54, %rd3, %rd53;
	ld.global.u32 	%r148, [%rd54];
	div.s32 	%r149, %r146, %r148;
	add.s64 	%rd55, %rd2, %rd53;
	ld.global.u32 	%r150, [%rd55];
	mad.lo.s32 	%r151, %r150, %r149, %r142;
	add.s64 	%rd56, %rd1, %rd53;
	ld.global.u32 	%r152, [%rd56];
	mad.lo.s32 	%r153, %r152, %r149, %r144;
	mul.lo.s32 	%r154, %r149, %r148;
	sub.s32 	%r155, %r146, %r154;
	add.s32 	%r156, %r214, -3;
	mul.wide.u32 	%rd57, %r156, 4;
	add.s64 	%rd58, %rd3, %rd57;
	ld.global.u32 	%r157, [%rd58];
	div.s32 	%r158, %r155, %r157;
	add.s64 	%rd59, %rd2, %rd57;
	ld.global.u32 	%r159, [%rd59];
	mad.lo.s32 	%r160, %r159, %r158, %r151;
	add.s64 	%rd60, %rd1, %rd57;
	ld.global.u32 	%r161, [%rd60];
	mad.lo.s32 	%r162, %r161, %r158, %r153;
	mul.lo.s32 	%r163, %r158, %r157;
	sub.s32 	%r164, %r155, %r163;
	add.s32 	%r214, %r214, -4;
	mul.wide.u32 	%rd61, %r214, 4;
	add.s64 	%rd62, %rd3, %rd61;
	ld.global.u32 	%r165, [%rd62];
	div.s32 	%r166, %r164, %r165;
	add.s64 	%rd63, %rd2, %rd61;
	ld.global.u32 	%r167, [%rd63];
	mad.lo.s32 	%r225, %r167, %r166, %r160;
	add.s64 	%rd64, %rd1, %rd61;
	ld.global.u32 	%r168, [%rd64];
	mad.lo.s32 	%r226, %r168, %r166, %r162;
	mul.lo.s32 	%r169, %r166, %r165;
	sub.s32 	%r227, %r164, %r169;
$L__BB29_10:
	add.s32 	%r170, %r59, -1;
	and.b32  	%r171, %r170, 3;
	setp.eq.s32 	%p9, %r171, 0;
	@%p9 bra 	$L__BB29_15;
	setp.eq.s32 	%p10, %r171, 1;
	@%p10 bra 	$L__BB29_13;
	add.s32 	%r175, %r214, -1;
	mul.wide.u32 	%rd65, %r175, 4;
	add.s64 	%rd66, %rd3, %rd65;
	ld.global.u32 	%r176, [%rd66];
	div.s32 	%r177, %r227, %r176;
	add.s64 	%rd67, %rd2, %rd65;
	ld.global.u32 	%r178, [%rd67];
	mad.lo.s32 	%r179, %r178, %r177, %r225;
	add.s64 	%rd68, %rd1, %rd65;
	ld.global.u32 	%r180, [%rd68];
	mad.lo.s32 	%r181, %r180, %r177, %r226;
	mul.lo.s32 	%r182, %r177, %r176;
	sub.s32 	%r183, %r227, %r182;
	add.s32 	%r214, %r214, -2;
	mul.wide.u32 	%rd69, %r214, 4;
	add.s64 	%rd70, %rd3, %rd69;
	ld.global.u32 	%r184, [%rd70];
	div.s32 	%r185, %r183, %r184;
	add.s64 	%rd71, %rd2, %rd69;
	ld.global.u32 	%r186, [%rd71];
	mad.lo.s32 	%r225, %r186, %r185, %r179;
	add.s64 	%rd72, %rd1, %rd69;
	ld.global.u32 	%r187, [%rd72];
	mad.lo.s32 	%r226, %r187, %r185, %r181;
	mul.lo.s32 	%r188, %r185, %r184;
	sub.s32 	%r227, %r183, %r188;
$L__BB29_13:
	and.b32  	%r189, %r59, 1;
	setp.eq.b32 	%p11, %r189, 1;
	@%p11 bra 	$L__BB29_15;
	add.s32 	%r190, %r214, -1;
	mul.wide.u32 	%rd73, %r190, 4;
	add.s64 	%rd74, %rd3, %rd73;
	ld.global.u32 	%r191, [%rd74];
	div.s32 	%r192, %r227, %r191;
	add.s64 	%rd75, %rd2, %rd73;
	ld.global.u32 	%r193, [%rd75];
	mad.lo.s32 	%r225, %r193, %r192, %r225;
	add.s64 	%rd76, %rd1, %rd73;
	ld.global.u32 	%r194, [%rd76];
	mad.lo.s32 	%r226, %r194, %r192, %r226;
	mul.lo.s32 	%r195, %r192, %r191;
	sub.s32 	%r227, %r227, %r195;
$L__BB29_15:
	add.s32 	%r196, %r227, %r225;
	add.s32 	%r197, %r227, %r226;
	mul.wide.s32 	%rd77, %r196, 8;
	add.s64 	%rd78, %rd6, %rd77;
	ld.global.f64 	%fd4, [%rd78];
	mul.wide.s32 	%rd79, %r197, 8;
	add.s64 	%rd80, %rd5, %rd79;
	ld.global.f64 	%fd5, [%rd80];
	setp.gt.f64 	%p12, %fd5, 0d0000000000000000;
	selp.f64 	%fd6, %fd4, 0d0000000000000000, %p12;
	mul.wide.s32 	%rd81, %r198, 8;
	add.s64 	%rd82, %rd4, %rd81;
	st.global.f64 	[%rd82], %fd6;
	add.s32 	%r198, %r198, %r3;
	setp.lt.s32 	%p13, %r198, %r58;
	@%p13 bra 	$L__BB29_3;
	bra.uni 	$L__BB29_17;
$L__BB29_16:
	mul.wide.s32 	%rd13, %r198, 8;
	add.s64 	%rd14, %rd6, %rd13;
	ld.global.f64 	%fd1, [%rd14];
	add.s64 	%rd15, %rd5, %rd13;
	ld.global.f64 	%fd2, [%rd15];
	setp.gt.f64 	%p3, %fd2, 0d0000000000000000;
	selp.f64 	%fd3, %fd1, 0d0000000000000000, %p3;
	add.s64 	%rd16, %rd4, %rd13;
	st.global.f64 	[%rd16], %fd3;
	add.s32 	%r198, %r198, %r3;
	setp.lt.s32 	%p4, %r198, %r58;
	@%p4 bra 	$L__BB29_16;
$L__BB29_17:
	ret;

}
	// .globl	_Z15_sigmback_32_17PfS_S_PiS0_S0_ii
.visible .entry _Z15_sigmback_32_17PfS_S_PiS0_S0_ii(
	.param .u64 .ptr .align 1 _Z15_sigmback_32_17PfS_S_PiS0_S0_ii_param_0,
	.param .u64 .ptr .align 1 _Z15_sigmback_32_17PfS_S_PiS0_S0_ii_param_1,
	.param .u64 .ptr .align 1 _Z15_sigmback_32_17PfS_S_PiS0_S0_ii_param_2,
	.param .u64 .ptr .align 1 _Z15_sigmback_32_17PfS_S_PiS0_S0_ii_param_3,
	.param .u64 .ptr .align 1 _Z15_sigmback_32_17PfS_S_PiS0_S0_ii_param_4,
	.param .u64 .ptr .align 1 _Z15_sigmback_32_17PfS_S_PiS0_S0_ii_param_5,
	.param .u32 _Z15_sigmback_32_17PfS_S_PiS0_S0_ii_param_6,
	.param .u32 _Z15_sigmback_32_17PfS_S_PiS0_S0_ii_param_7
)
{
	.reg .pred 	%p<12>;
	.reg .b32 	%r<229>;
	.reg .b32 	%f<13>;
	.reg .b64 	%rd<83>;

	ld.param.u64 	%rd7, [_Z15_sigmback_32_17PfS_S_PiS0_S0_ii_param_0];
	ld.param.u64 	%rd8, [_Z15_sigmback_32_17PfS_S_PiS0_S0_ii_param_1];
	ld.param.u64 	%rd9, [_Z15_sigmback_32_17PfS_S_PiS0_S0_ii_param_2];
	ld.param.u64 	%rd10, [_Z15_sigmback_32_17PfS_S_PiS0_S0_ii_param_3];
	ld.param.u64 	%rd11, [_Z15_sigmback_32_17PfS_S_PiS0_S0_ii_param_4];
	ld.param.u64 	%rd12, [_Z15_sigmback_32_17PfS_S_PiS0_S0_ii_param_5];
	ld.param.u32 	%r58, [_Z15_sigmback_32_17PfS_S_PiS0_S0_ii_param_6];
	ld.param.u32 	%r59, [_Z15_sigmback_32_17PfS_S_PiS0_S0_ii_param_7];
	cvta.to.global.u64 	%rd1, %rd11;
	cvta.to.global.u64 	%rd2, %rd10;
	cvta.to.global.u64 	%rd3, %rd12;
	cvta.to.global.u64 	%rd4, %rd9;
	cvta.to.global.u64 	%rd5, %rd8;
	cvta.to.global.u64 	%rd6, %rd7;
	mov.u32 	%r60, %tid.x;
	mov.u32 	%r61, %ctaid.x;
	mov.u32 	%r1, %ntid.x;
	mad.lo.s32 	%r198, %r61, %r1, %r60;
	setp.ge.s32 	%p1, %r198, %r58;
	@%p1 bra 	$L__BB30_17;
	setp.gt.s32 	%p2, %r59, 1;
	mov.u32 	%r62, %nctaid.x;
	mul.lo.s32 	%r3, %r1, %r62;
	@%p2 bra 	$L__BB30_2;
	bra.uni 	$L__BB30_16;
$L__BB30_2:
	add.s32 	%r63, %r59, -1;
	and.b32  	%r5, %r63, 7;
	add.s32 	%r4, %r5, -1;
	and.b32  	%r64, %r63, -8;
	neg.s32 	%r6, %r64;
$L__BB30_3:
	add.s32 	%r67, %r59, -2;
	setp.lt.u32 	%p4, %r67, 7;
	mov.b32 	%r226, 0;
	mov.u32 	%r214, %r59;
	mov.u32 	%r227, %r198;
	mov.u32 	%r225, %r226;
	@%p4 bra 	$L__BB30_7;
	add.s32 	%r200, %r59, -4;
	mov.b32 	%r226, 0;
	mov.u32 	%r199, %r6;
	mov.u32 	%r227, %r198;
$L__BB30_5:
	.pragma "nounroll";
	add.s32 	%r69, %r200, 3;
	mul.wide.u32 	%rd17, %r69, 4;
	add.s64 	%rd18, %rd3, %rd17;
	ld.global.u32 	%r70, [%rd18];
	div.s32 	%r71, %r227, %r70;
	add.s64 	%rd19, %rd2, %rd17;
	ld.global.u32 	%r72, [%rd19];
	mad.lo.s32 	%r73, %r72, %r71, %r225;
	add.s64 	%rd20, %rd1, %rd17;
	ld.global.u32 	%r74, [%rd20];
	mad.lo.s32 	%r75, %r74, %r71, %r226;
	mul.lo.s32 	%r76, %r71, %r70;
	sub.s32 	%r77, %r227, %r76;
	add.s32 	%r78, %r200, 2;
	mul.wide.u32 	%rd21, %r78, 4;
	add.s64 	%rd22, %rd3, %rd21;
	ld.global.u32 	%r79, [%rd22];
	div.s32 	%r80, %r77, %r79;
	add.s64 	%rd23, %rd2, %rd21;
	ld.global.u32 	%r81, [%rd23];
	mad.lo.s32 	%r82, %r81, %r80, %r73;
	add.s64 	%rd24, %rd1, %rd21;
	ld.global.u32 	%r83, [%rd24];
	mad.lo.s32 	%r84, %r83, %r80, %r75;
	mul.lo.s32 	%r85, %r80, %r79;
	sub.s32 	%r86, %r77, %r85;
	add.s32 	%r87, %r200, 1;
	mul.wide.u32 	%rd25, %r87, 4;
	add.s64 	%rd26, %rd3, %rd25;
	ld.global.u32 	%r88, [%rd26];
	div.s32 	%r89, %r86, %r88;
	add.s64 	%rd27, %rd2, %rd25;
	ld.global.u32 	%r90, [%rd27];
	mad.lo.s32 	%r91, %r90, %r89, %r82;
	add.s64 	%rd28, %rd1, %rd25;
	ld.global.u32 	%r92, [%rd28];
	mad.lo.s32 	%r93, %r92, %r89, %r84;
	mul.lo.s32 	%r94, %r89, %r88;
	sub.s32 	%r95, %r86, %r94;
	add.s32 	%r96, %r200, -4;
	mul.wide.u32 	%rd29, %r200, 4;
	add.s64 	%rd30, %rd3, %rd29;
	ld.global.u32 	%r97, [%rd30];
	div.s32 	%r98, %r95, %r97;
	add.s64 	%rd31, %rd2, %rd29;
	ld.global.u32 	%r99, [%rd31];
	mad.lo.s32 	%r100, %r99, %r98, %r91;
	add.s64 	%rd32, %rd1, %rd29;
	ld.global.u32 	%r101, [%rd32];
	mad.lo.s32 	%r102, %r101, %r98, %r93;
	mul.lo.s32 	%r103, %r98, %r97;
	sub.s32 	%r104, %r95, %r103;
	add.s32 	%r105, %r200, -1;
	mul.wide.u32 	%rd33, %r105, 4;
	add.s64 	%rd34, %rd3, %rd33;
	ld.global.u32 	%r106, [%rd34];
	div.s32 	%r107, %r104, %r106;
	add.s64 	%rd35, %rd2, %rd33;
	ld.global.u32 	%r108, [%rd35];
	mad.lo.s32 	%r109, %r108, %r107, %r100;
	add.s64 	%rd36, %rd1, %rd33;
	ld.global.u32 	%r110, [%rd36];
	mad.lo.s32 	%r111, %r110, %r107, %r102;
	mul.lo.s32 	%r112, %r107, %r106;
	sub.s32 	%r113, %r104, %r112;
	add.s32 	%r114, %r200, -2;
	mul.wide.u32 	%rd37, %r114, 4;
	add.s64 	%rd38, %rd3, %rd37;
	ld.global.u32 	%r115, [%rd38];
	div.s32 	%r116, %r113, %r115;
	add.s64 	%rd39, %rd2, %rd37;
	ld.global.u32 	%r117, [%rd39];
	mad.lo.s32 	%r118, %r117, %r116, %r109;
	add.s64 	%rd40, %rd1, %rd37;
	ld.global.u32 	%r119, [%rd40];
	mad.lo.s32 	%r120, %r119, %r116, %r111;
	mul.lo.s32 	%r121, %r116, %r115;
	sub.s32 	%r122, %r113, %r121;
	add.s32 	%r123, %r200, -3;
	mul.wide.u32 	%rd41, %r123, 4;
	add.s64 	%rd42, %rd3, %rd41;
	ld.global.u32 	%r124, [%rd42];
	div.s32 	%r125, %r122, %r124;
	add.s64 	%rd43, %rd2, %rd41;
	ld.global.u32 	%r126, [%rd43];
	mad.lo.s32 	%r127, %r126, %r125, %r118;
	add.s64 	%rd44, %rd1, %rd41;
	ld.global.u32 	%r128, [%rd44];
	mad.lo.s32 	%r129, %r128, %r125, %r120;
	mul.lo.s32 	%r130, %r125, %r124;
	sub.s32 	%r131, %r122, %r130;
	mul.wide.u32 	%rd45, %r96, 4;
	add.s64 	%rd46, %rd3, %rd45;
	ld.global.u32 	%r132, [%rd46];
	div.s32 	%r133, %r131, %r132;
	add.s64 	%rd47, %rd2, %rd45;
	ld.global.u32 	%r134, [%rd47];
	mad.lo.s32 	%r225, %r134, %r133, %r127;
	add.s64 	%rd48, %rd1, %rd45;
	ld.global.u32 	%r135, [%rd48];
	mad.lo.s32 	%r226, %r135, %r133, %r129;
	mul.lo.s32 	%r136, %r133, %r132;
	sub.s32 	%r227, %r131, %r136;
	add.s32 	%r200, %r200, -8;
	add.s32 	%r199, %r199, 8;
	setp.ne.s32 	%p5, %r199, 0;
	@%p5 bra 	$L__BB30_5;
	add.s32 	%r214, %r200, 4;
$L__BB30_7:
	setp.eq.s32 	%p6, %r5, 0;
	@%p6 bra 	$L__BB30_15;
	setp.lt.u32 	%p7, %r4, 3;
	@%p7 bra 	$L__BB30_10;
	add.s32 	%r138, %r214, -1;
	mul.wide.u32 	%rd49, %r138, 4;
	add.s64 	%rd50, %rd3, %rd49;
	ld.global.u32 	%r139, [%rd50];
	div.s32 	%r140, %r227, %r139;
	add.s64 	%rd51, %rd2, %rd49;
	ld.global.u32 	%r141, [%rd51];
	mad.lo.s32 	%r142, %r141, %r140, %r225;
	add.s64 	%rd52, %rd1, %rd49;
	ld.global.u32 	%r143, [%rd52];
	mad.lo.s32 	%r144, %r143, %r140, %r226;
	mul.lo.s32 	%r145, %r140, %r139;
	sub.s32 	%r146, %r227, %r145;
	add.s32 	%r147, %r214, -2;
	mul.wide.u32 	%rd53, %r147, 4;
	add.s64 	%rd54, %rd3, %rd53;
	ld.global.u32 	%r148, [%rd54];
	div.s32 	%r149, %r146, %r148;
	add.s64 	%rd55, %rd2, %rd53;
	ld.global.u32 	%r150, [%rd55];
	mad.lo.s32 	%r151, %r150, %r149, %r142;
	add.s64 	%rd56, %rd1, %rd53;
	ld.global.u32 	%r152, [%rd56];
	mad.lo.s32 	%r153, %r152, %r149, %r144;
	mul.lo.s32 	%r154, %r149, %r148;
	sub.s32 	%r155, %r146, %r154;
	add.s32 	%r156, %r214, -3;
	mul.wide.u32 	%rd57, %r156, 4;
	add.s64 	%rd58, %rd3, %rd57;
	ld.global.u32 	%r157, [%rd58];
	div.s32 	%r158, %r155, %r157;
	add.s64 	%rd59, %rd2, %rd57;
	ld.global.u32 	%r159, [%rd59];
	mad.lo.s32 	%r160, %r159, %r158, %r151;
	add.s64 	%rd60, %rd1, %rd57;
	ld.global.u32 	%r161, [%rd60];
	mad.lo.s32 	%r162, %r161, %r158, %r153;
	mul.lo.s32 	%r163, %r158, %r157;
	sub.s32 	%r164, %r155, %r163;
	add.s32 	%r214, %r214, -4;
	mul.wide.u32 	%rd61, %r214, 4;
	add.s64 	%rd62, %rd3, %rd61;
	ld.global.u32 	%r165, [%rd62];
	div.s32 	%r166, %r164, %r165;
	add.s64 	%rd63, %rd2, %rd61;
	ld.global.u32 	%r167, [%rd63];
	mad.lo.s32 	%r225, %r167, %r166, %r160;
	add.s64 	%rd64, %rd1, %rd61;
	ld.global.u32 	%r168, [%rd64];
	mad.lo.s32 	%r226, %r168, %r166, %r162;
	mul.lo.s32 	%r169, %r166, %r165;
	sub.s32 	%r227, %r164, %r169;
$L__BB30_10:
	add.s32 	%r170, %r59, -1;
	and.b32  	%r171, %r170, 3;
	setp.eq.s32 	%p8, %r171, 0;
	@%p8 bra 	$L__BB30_15;
	setp.eq.s32 	%p9, %r171, 1;
	@%p9 bra 	$L__BB30_13;
	add.s32 	%r175, %r214, -1;
	mul.wide.u32 	%rd65, %r175, 4;
	add.s64 	%rd66, %rd3, %rd65;
	ld.global.u32 	%r176, [%rd66];
	div.s32 	%r177, %r227, %r176;
	add.s64 	%rd67, %rd2, %rd65;
	ld.global.u32 	%r178, [%rd67];
	mad.lo.s32 	%r179, %r178, %r177, %r225;
	add.s64 	%rd68, %rd1, %rd65;
	ld.global.u32 	%r180, [%rd68];
	mad.lo.s32 	%r181, %r180, %r177, %r226;
	mul.lo.s32 	%r182, %r177, %r176;
	sub.s32 	%r183, %r227, %r182;
	add.s32 	%r214, %r214, -2;
	mul.wide.u32 	%rd69, %r214, 4;
	add.s64 	%rd70, %rd3, %rd69;
	ld.global.u32 	%r184, [%rd70];
	div.s32 	%r185, %r183, %r184;
	add.s64 	%rd71, %rd2, %rd69;
	ld.global.u32 	%r186, [%rd71];
	mad.lo.s32 	%r225, %r186, %r185, %r179;
	add.s64 	%rd72, %rd1, %rd69;
	ld.global.u32 	%r187, [%rd72];
	mad.lo.s32 	%r226, %r187, %r185, %r181;
	mul.lo.s32 	%r188, %r185, %r184;
	sub.s32 	%r227, %r183, %r188;
$L__BB30_13:
	and.b32  	%r189, %r59, 1;
	setp.eq.b32 	%p10, %r189, 1;
	@%p10 bra 	$L__BB30_15;
	add.s32 	%r190, %r214, -1;
	mul.wide.u32 	%rd73, %r190, 4;
	add.s64 	%rd74, %rd3, %rd73;
	ld.global.u32 	%r191, [%rd74];
	div.s32 	%r192, %r227, %r191;
	add.s64 	%rd75, %rd2, %rd73;
	ld.global.u32 	%r193, [%rd75];
	mad.lo.s32 	%r225, %r193, %r192, %r225;
	add.s64 	%rd76, %rd1, %rd73;
	ld.global.u32 	%r194, [%rd76];
	mad.lo.s32 	%r226, %r194, %r192, %r226;
	mul.lo.s32 	%r195, %r192, %r191;
	sub.s32 	%r227, %r227, %r195;
$L__BB30_15:
	add.s32 	%r196, %r227, %r225;
	add.s32 	%r197, %r227, %r226;
	mul.wide.s32 	%rd77, %r196, 4;
	add.s64 	%rd78, %rd6, %rd77;
	ld.global.f32 	%f7, [%rd78];
	mul.wide.s32 	%rd79, %r197, 4;
	add.s64 	%rd80, %rd5, %rd79;
	ld.global.f32 	%f8, [%rd80];
	mul.f32 	%f9, %f7, %f8;
	mov.f32 	%f10, 0f3F800000;
	sub.f32 	%f11, %f10, %f8;
	mul.f32 	%f12, %f9, %f11;
	mul.wide.s32 	%rd81, %r198, 4;
	add.s64 	%rd82, %rd4, %rd81;
	st.global.f32 	[%rd82], %f12;
	add.s32 	%r198, %r198, %r3;
	setp.lt.s32 	%p11, %r198, %r58;
	@%p11 bra 	$L__BB30_3;
	bra.uni 	$L__BB30_17;
$L__BB30_16:
	mul.wide.s32 	%rd13, %r198, 4;
	add.s64 	%rd14, %rd6, %rd13;
	ld.global.f32 	%f1, [%rd14];
	add.s64 	%rd15, %rd5, %rd13;
	ld.global.f32 	%f2, [%rd15];
	mul.f32 	%f3, %f1, %f2;
	mov.f32 	%f4, 0f3F800000;
	sub.f32 	%f5, %f4, %f2;
	mul.f32 	%f6, %f3, %f5;
	add.s64 	%rd16, %rd4, %rd13;
	st.global.f32 	[%rd16], %f6;
	add.s32 	%r198, %r198, %r3;
	setp.lt.s32 	%p3, %r198, %r58;
	@%p3 bra 	$L__BB30_16;
$L__BB30_17:
	ret;

}
	// .globl	_Z15_sigmback_64_17PdS_S_PiS0_S0_ii
.visible .entry _Z15_sigmback_64_17PdS_S_PiS0_S0_ii(
	.param .u64 .ptr .align 1 _Z15_sigmback_64_17PdS_S_PiS0_S0_ii_param_0,
	.param .u64 .ptr .align 1 _Z15_sigmback_64_17PdS_S_PiS0_S0_ii_param_1,
	.param .u64 .ptr .align 1 _Z15_sigmback_64_17PdS_S_PiS0_S0_ii_param_2,
	.param .u64 .ptr .align 1 _Z15_sigmback_64_17PdS_S_PiS0_S0_ii_param_3,
	.param .u64 .ptr .align 1 _Z15_sigmback_64_17PdS_S_PiS0_S0_ii_param_4,
	.param .u64 .ptr .align 1 _Z15_sigmback_64_17PdS_S_PiS0_S0_ii_param_5,
	.param .u32 _Z15_sigmback_64_17PdS_S_PiS0_S0_ii_param_6,
	.param .u32 _Z15_sigmback_64_17PdS_S_PiS0_S0_ii_param_7
)
{
	.reg .pred 	%p<12>;
	.reg .b32 	%r<229>;
	.reg .b64 	%rd<83>;
	.reg .b64 	%fd<13>;

	ld.param.u64 	%rd7, [_Z15_sigmback_64_17PdS_S_PiS0_S0_ii_param_0];
	ld.param.u64 	%rd8, [_Z15_sigmback_64_17PdS_S_PiS0_S0_ii_param_1];
	ld.param.u64 	%rd9, [_Z15_sigmback_64_17PdS_S_PiS0_S0_ii_param_2];
	ld.param.u64 	%rd10, [_Z15_sigmback_64_17PdS_S_PiS0_S0_ii_param_3];
	ld.param.u64 	%rd11, [_Z15_sigmback_64_17PdS_S_PiS0_S0_ii_param_4];
	ld.param.u64 	%rd12, [_Z15_sigmback_64_17PdS_S_PiS0_S0_ii_param_5];
	ld.param.u32 	%r58, [_Z15_sigmback_64_17PdS_S_PiS0_S0_ii_param_6];
	ld.param.u32 	%r59, [_Z15_sigmback_64_17PdS_S_PiS0_S0_ii_param_7];
	cvta.to.global.u64 	%rd1, %rd11;
	cvta.to.global.u64 	%rd2, %rd10;
	cvta.to.global.u64 	%rd3, %rd12;
	cvta.to.global.u64 	%rd4, %rd9;
	cvta.to.global.u64 	%rd5, %rd8;
	cvta.to.global.u64 	%rd6, %rd7;
	mov.u32 	%r60, %tid.x;
	mov.u32 	%r61, %ctaid.x;
	mov.u32 	%r1, %ntid.x;
	mad.lo.s32 	%r198, %r61, %r1, %r60;
	setp.ge.s32 	%p1, %r198, %r58;
	@%p1 bra 	$L__BB31_17;
	setp.gt.s32 	%p2, %r59, 1;
	mov.u32 	%r62, %nctaid.x;
	mul.lo.s32 	%r3, %r1, %r62;
	@%p2 bra 	$L__BB31_2;
	bra.uni 	$L__BB31_16;
$L__BB31_2:
	add.s32 	%r63, %r59, -1;
	and.b32  	%r5, %r63, 7;
	add.s32 	%r4, %r5, -1;
	and.b32  	%r64, %r63, -8;
	neg.s32 	%r6, %r64;
$L__BB31_3:
	add.s32 	%r67, %r59, -2;
	setp.lt.u32 	%p4, %r67, 7;
	mov.b32 	%r226, 0;
	mov.u32 	%r214, %r59;
	mov.u32 	%r227, %r198;
	mov.u32 	%r225, %r226;
	@%p4 bra 	$L__BB31_7;
	add.s32 	%r200, %r59, -4;
	mov.b32 	%r226, 0;
	mov.u32 	%r199, %r6;
	mov.u32 	%r227, %r198;
$L__BB31_5:
	.pragma "nounroll";
	add.s32 	%r69, %r200, 3;
	mul.wide.u32 	%rd17, %r69, 4;
	add.s64 	%rd18, %rd3, %rd17;
	ld.global.u32 	%r70, [%rd18];
	div.s32 	%r71, %r227, %r70;
	add.s64 	%rd19, %rd2, %rd17;
	ld.global.u32 	%r72, [%rd19];
	mad.lo.s32 	%r73, %r72, %r71, %r225;
	add.s64 	%rd20, %rd1, %rd17;
	ld.global.u32 	%r74, [%rd20];
	mad.lo.s32 	%r75, %r74, %r71, %r226;
	mul.lo.s32 	%r76, %r71, %r70;
	sub.s32 	%r77, %r227, %r76;
	add.s32 	%r78, %r200, 2;
	mul.wide.u32 	%rd21, %r78, 4;
	add.s64 	%rd22, %rd3, %rd21;
	ld.global.u32 	%r79, [%rd22];
	div.s32 	%r80, %r77, %r79;
	add.s64 	%rd23, %rd2, %rd21;
	ld.global.u32 	%r81, [%rd23];
	mad.lo.s32 	%r82, %r81, %r80, %r73;
	add.s64 	%rd24, %rd1, %rd21;
	ld.global.u32 	%r83, [%rd24];
	mad.lo.s32 	%r84, %r83, %r80, %r75;
	mul.lo.s32 	%r85, %r80, %r79;
	sub.s32 	%r86, %r77, %r85;
	add.s32 	%r87, %r200, 1;
	mul.wide.u32 	%rd25, %r87, 4;
	add.s64 	%rd26, %rd3, %rd25;
	ld.global.u32 	%r88, [%rd26];
	div.s32 	%r89, %r86, %r88;
	add.s64 	%rd27, %rd2, %rd25;
	ld.global.u32 	%r90, [%rd27];
	mad.lo.s32 	%r91, %r90, %r89, %r82;
	add.s64 	%rd28, %rd1, %rd25;
	ld.global.u32 	%r92, [%rd28];
	mad.lo.s32 	%r93, %r92, %r89, %r84;
	mul.lo.s32 	%r94, %r89, %r88;
	sub.s32 	%r95, %r86, %r94;
	add.s32 	%r96, %r200, -4;
	mul.wide.u32 	%rd29, %r200, 4;
	add.s64 	%rd30, %rd3, %rd29;
	ld.global.u32 	%r97, [%rd30];
	div.s32 	%r98, %r95, %r97;
	add.s64 	%rd31, %rd2, %rd29;
	ld.global.u32 	%r99, [%rd31];
	mad.lo.s32 	%r100, %r99, %r98, %r91;
	add.s64 	%rd32, %rd1, %rd29;
	ld.global.u32 	%r101, [%rd32];
	mad.lo.s32 	%r102, %r101, %r98, %r93;
	mul.lo.s32 	%r103, %r98, %r97;
	sub.s32 	%r104, %r95, %r103;
	add.s32 	%r105, %r200, -1;
	mul.wide.u32 	%rd33, %r105, 4;
	add.s64 	%rd34, %rd3, %rd33;
	ld.global.u32 	%r106, [%rd34];
	div.s32 	%r107, %r104, %r106;
	add.s64 	%rd35, %rd2, %rd33;
	ld.global.u32 	%r108, [%rd35];
	mad.lo.s32 	%r109, %r108, %r107, %r100;
	add.s64 	%rd36, %rd1, %rd33;
	ld.global.u32 	%r110, [%rd36];
	mad.lo.s32 	%r111, %r110, %r107, %r102;
	mul.lo.s32 	%r112, %r107, %r106;
	sub.s32 	%r113, %r104, %r112;
	add.s32 	%r114, %r200, -2;
	mul.wide.u32 	%rd37, %r114, 4;
	add.s64 	%rd38, %rd3, %rd37;
	ld.global.u32 	%r115, [%rd38];
	div.s32 	%r116, %r113, %r115;
	add.s64 	%rd39, %rd2, %rd37;
	ld.global.u32 	%r117, [%rd39];
	mad.lo.s32 	%r118, %r117, %r116, %r109;
	add.s64 	%rd40, %rd1, %rd37;
	ld.global.u32 	%r119, [%rd40];
	mad.lo.s32 	%r120, %r119, %r116, %r111;
	mul.lo.s32 	%r121, %r116, %r115;
	sub.s32 	%r122, %r113, %r121;
	add.s32 	%r123, %r200, -3;
	mul.wide.u32 	%rd41, %r123, 4;
	add.s64 	%rd42, %rd3, %rd41;
	ld.global.u32 	%r124, [%rd42];
	div.s32 	%r125, %r122, %r124;
	add.s64 	%rd43, %rd2, %rd41;
	ld.global.u32 	%r126, [%rd43];
	mad.lo.s32 	%r127, %r126, %r125, %r118;
	add.s64 	%rd44, %rd1, %rd41;
	ld.global.u32 	%r128, [%rd44];
	mad.lo.s32 	%r129, %r128, %r125, %r120;
	mul.lo.s32 	%r130, %r125, %r124;
	sub.s32 	%r131, %r122, %r130;
	mul.wide.u32 	%rd45, %r96, 4;
	add.s64 	%rd46, %rd3, %rd45;
	ld.global.u32 	%r132, [%rd46];
	div.s32 	%r133, %r131, %r132;
	add.s64 	%rd47, %rd2, %rd45;
	ld.global.u32 	%r134, [%rd47];
	mad.lo.s32 	%r225, %r134, %r133, %r127;
	add.s64 	%rd48, %rd1, %rd45;
	ld.global.u32 	%r135, [%rd48];
	mad.lo.s32 	%r226, %r135, %r133, %r129;
	mul.lo.s32 	%r136, %r133, %r132;
	sub.s32 	%r227, %r131, %r136;
	add.s32 	%r200, %r200, -8;
	add.s32 	%r199, %r199, 8;
	setp.ne.s32 	%p5, %r199, 0;
	@%p5 bra 	$L__BB31_5;
	add.s32 	%r214, %r200, 4;
$L__BB31_7:
	setp.eq.s32 	%p6, %r5, 0;
	@%p6 bra 	$L__BB31_15;
	setp.lt.u32 	%p7, %r4, 3;
	@%p7 bra 	$L__BB31_10;
	add.s32 	%r138, %r214, -1;
	mul.wide.u32 	%rd49, %r138, 4;
	add.s64 	%rd50, %rd3, %rd49;
	ld.global.u32 	%r139, [%rd50];
	div.s32 	%r140, %r227, %r139;
	add.s64 	%rd51, %rd2, %rd49;
	ld.global.u32 	%r141, [%rd51];
	mad.lo.s32 	%r142, %r141, %r140, %r225;
	add.s64 	%rd52, %rd1, %rd49;
	ld.global.u32 	%r143, [%rd52];
	mad.lo.s32 	%r144, %r143, %r140, %r226;
	mul.lo.s32 	%r145, %r140, %r139;
	sub.s32 	%r146, %r227, %r145;
	add.s32 	%r147, %r214, -2;
	mul.wide.u32 	%rd53, %r147, 4;
	add.s64 	%rd54, %rd3, %rd53;
	ld.global.u32 	%r148, [%rd54];
	div.s32 	%r149, %r146, %r148;
	add.s64 	%rd55, %rd2, %rd53;
	ld.global.u32 	%r150, [%rd55];
	mad.lo.s32 	%r151, %r150, %r149, %r142;
	add.s64 	%rd56, %rd1, %rd53;
	ld.global.u32 	%r152, [%rd56];
	mad.lo.s32 	%r153, %r152, %r149, %r144;
	mul.lo.s32 	%r154, %r149, %r148;
	sub.s32 	%r155, %r146, %r154;
	add.s32 	%r156, %r214, -3;
	mul.wide.u32 	%rd57, %r156, 4;
	add.s64 	%rd58, %rd3, %rd57;
	ld.global.u32 	%r157, [%rd58];
	div.s32 	%r158, %r155, %r157;
	add.s64 	%rd59, %rd2, %rd57;
	ld.global.u32 	%r159, [%rd59];
	mad.lo.s32 	%r160, %r159, %r158, %r151;
	add.s64 	%rd60, %rd1, %rd57;
	ld.global.u32 	%r161, [%rd60];
	mad.lo.s32 	%r162, %r161, %r158, %r153;
	mul.lo.s32 	%r163, %r158, %r157;
	sub.s32 	%r164, %r155, %r163;
	add.s32 	%r214, %r214, -4;
	mul.wide.u32 	%rd61, %r214, 4;
	add.s64 	%rd62, %rd3, %rd61;
	ld.global.u32 	%r165, [%rd62];
	div.s32 	%r166, %r164, %r165;
	add.s64 	%rd63, %rd2, %rd61;
	ld.global.u32 	%r167, [%rd63];
	mad.lo.s32 	%r225, %r167, %r166, %r160;
	add.s64 	%rd64, %rd1, %rd61;
	ld.global.u32 	%r168, [%rd64];
	mad.lo.s32 	%r226, %r168, %r166, %r162;
	mul.lo.s32 	%r169, %r166, %r165;
	sub.s32 	%r227, %r164, %r169;
$L__BB31_10:
	add.s32 	%r170, %r59, -1;
	and.b32  	%r171, %r170, 3;
	setp.eq.s32 	%p8, %r171, 0;
	@%p8 bra 	$L__BB31_15;
	setp.eq.s32 	%p9, %r171, 1;
	@%p9 bra 	$L__BB31_13;
	add.s32 	%r175, %r214, -1;
	mul.wide.u32 	%rd65, %r175, 4;
	add.s64 	%rd66, %rd3, %rd65;
	ld.global.u32 	%r176, [%rd66];
	div.s32 	%r177, %r227, %r176;
	add.s64 	%rd67, %rd2, %rd65;
	ld.global.u32 	%r178, [%rd67];
	mad.lo.s32 	%r179, %r178, %r177, %r225;
	add.s64 	%rd68, %rd1, %rd65;
	ld.global.u32 	%r180, [%rd68];
	mad.lo.s32 	%r181, %r180, %r177, %r226;
	mul.lo.s32 	%r182, %r177, %r176;
	sub.s32 	%r183, %r227, %r182;
	add.s32 	%r214, %r214, -2;
	mul.wide.u32 	%rd69, %r214, 4;
	add.s64 	%rd70, %rd3, %rd69;
	ld.global.u32 	%r184, [%rd70];
	div.s32 	%r185, %r183, %r184;
	add.s64 	%rd71, %rd2, %rd69;
	ld.global.u32 	%r186, [%rd71];
	mad.lo.s32 	%r225, %r186, %r185, %r179;
	add.s64 	%rd72, %rd1, %rd69;
	ld.global.u32 	%r187, [%rd72];
	mad.lo.s32 	%r226, %r187, %r185, %r181;
	mul.lo.s32 	%r188, %r185, %r184;
	sub.s32 	%r227, %r183, %r188;
$L__BB31_13:
	and.b32  	%r189, %r59, 1;
	setp.eq.b32 	%p10, %r189, 1;
	@%p10 bra 	$L__BB31_15;
	add.s32 	%r190, %r214, -1;
	mul.wide.u32 	%rd73, %r190, 4;
	add.s64 	%rd74, %rd3, %rd73;
	ld.global.u32 	%r191, [%rd74];
	div.s32 	%r192, %r227, %r191;
	add.s64 	%rd75, %rd2, %rd73;
	ld.global.u32 	%r193, [%rd75];
	mad.lo.s32 	%r225, %r193, %r192, %r225;
	add.s64 	%rd76, %rd1, %rd73;
	ld.global.u32 	%r194, [%rd76];
	mad.lo.s32 	%r226, %r194, %r192, %r226;
	mul.lo.s32 	%r195, %r192, %r191;
	sub.s32 	%r227, %r227, %r195;
$L__BB31_15:
	add.s32 	%r196, %r227, %r225;
	add.s32 	%r197, %r227, %r226;
	mul.wide.s32 	%rd77, %r196, 8;
	add.s64 	%rd78, %rd6, %rd77;
	ld.global.f64 	%fd7, [%rd78];
	mul.wide.s32 	%rd79, %r197, 8;
	add.s64 	%rd80, %rd5, %rd79;
	ld.global.f64 	%fd8, [%rd80];
	mul.f64 	%fd9, %fd7, %fd8;
	mov.f64 	%fd10, 0d3FF0000000000000;
	sub.f64 	%fd11, %fd10, %fd8;
	mul.f64 	%fd12, %fd9, %fd11;
	mul.wide.s32 	%rd81, %r198, 8;
	add.s64 	%rd82, %rd4, %rd81;
	st.global.f64 	[%rd82], %fd12;
	add.s32 	%r198, %r198, %r3;
	setp.lt.s32 	%p11, %r198, %r58;
	@%p11 bra 	$L__BB31_3;
	bra.uni 	$L__BB31_17;
$L__BB31_16:
	mul.wide.s32 	%rd13, %r198, 8;
	add.s64 	%rd14, %rd6, %rd13;
	ld.global.f64 	%fd1, [%rd14];
	add.s64 	%rd15, %rd5, %rd13;
	ld.global.f64 	%fd2, [%rd15];
	mul.f64 	%fd3, %fd1, %fd2;
	mov.f64 	%fd4, 0d3FF0000000000000;
	sub.f64 	%fd5, %fd4, %fd2;
	mul.f64 	%fd6, %fd3, %fd5;
	add.s64 	%rd16, %rd4, %rd13;
	st.global.f64 	[%rd16], %fd6;
	add.s32 	%r198, %r198, %r3;
	setp.lt.s32 	%p3, %r198, %r58;
	@%p3 bra 	$L__BB31_16;
$L__BB31_17:
	ret;

}
	// .globl	_Z15_tanhback_32_17PfS_S_PiS0_S0_ii
.visible .entry _Z15_tanhback_32_17PfS_S_PiS0_S0_ii(
	.param .u64 .ptr .align 1 _Z15_tanhback_32_17PfS_S_PiS0_S0_ii_param_0,
	.param .u64 .ptr .align 1 _Z15_tanhback_32_17PfS_S_PiS0_S0_ii_param_1,
	.param .u64 .ptr .align 1 _Z15_tanhback_32_17PfS_S_PiS0_S0_ii_param_2,
	.param .u64 .ptr .align 1 _Z15_tanhback_32_17PfS_S_PiS0_S0_ii_param_3,
	.param .u64 .ptr .align 1 _Z15_tanhback_32_17PfS_S_PiS0_S0_ii_param_4,
	.param .u64 .ptr .align 1 _Z15_tanhback_32_17PfS_S_PiS0_S0_ii_param_5,
	.param .u32 _Z15_tanhback_32_17PfS_S_PiS0_S0_ii_param_6,
	.param .u32 _Z15_tanhback_32_17PfS_S_PiS0_S0_ii_param_7
)
{
	.reg .pred 	%p<12>;
	.reg .b32 	%r<229>;
	.reg .b32 	%f<13>;
	.reg .b64 	%rd<83>;

	ld.param.u64 	%rd7, [_Z15_tanhback_32_17PfS_S_PiS0_S0_ii_param_0];
	ld.param.u64 	%rd8, [_Z15_tanhback_32_17PfS_S_PiS0_S0_ii_param_1];
	ld.param.u64 	%rd9, [_Z15_tanhback_32_17PfS_S_PiS0_S0_ii_param_2];
	ld.param.u64 	%rd10, [_Z15_tanhback_32_17PfS_S_PiS0_S0_ii_param_3];
	ld.param.u64 	%rd11, [_Z15_tanhback_32_17PfS_S_PiS0_S0_ii_param_4];
	ld.param.u64 	%rd12, [_Z15_tanhback_32_17PfS_S_PiS0_S0_ii_param_5];
	ld.param.u32 	%r58, [_Z15_tanhback_32_17PfS_S_PiS0_S0_ii_param_6];
	ld.param.u32 	%r59, [_Z15_tanhback_32_17PfS_S_PiS0_S0_ii_param_7];
	cvta.to.global.u64 	%rd1, %rd11;
	cvta.to.global.u64 	%rd2, %rd10;
	cvta.to.global.u64 	%rd3, %rd12;
	cvta.to.global.u64 	%rd4, %rd9;
	cvta.to.global.u64 	%rd5, %rd8;
	cvta.to.global.u64 	%rd6, %rd7;
	mov.u32 	%r60, %tid.x;
	mov.u32 	%r61, %ctaid.x;
	mov.u32 	%r1, %ntid.x;
	mad.lo.s32 	%r198, %r61, %r1, %r60;
	setp.ge.s32 	%p1, %r198, %r58;
	@%p1 bra 	$L__BB32_17;
	setp.gt.s32 	%p2, %r59, 1;
	mov.u32 	%r62, %nctaid.x;
	mul.lo.s32 	%r3, %r1, %r62;
	@%p2 bra 	$L__BB32_2;
	bra.uni 	$L__BB32_16;
$L__BB32_2:
	add.s32 	%r63, %r59, -1;
	and.b32  	%r5, %r63, 7;
	add.s32 	%r4, %r5, -1;
	and.b32  	%r64, %r63, -8;
	neg.s32 	%r6, %r64;
$L__BB32_3:
	add.s32 	%r67, %r59, -2;
	setp.lt.u32 	%p4, %r67, 7;
	mov.b32 	%r226, 0;
	mov.u32 	%r214, %r59;
	mov.u32 	%r227, %r198;
	mov.u32 	%r225, %r226;
	@%p4 bra 	$L__BB32_7;
	add.s32 	%r200, %r59, -4;
	mov.b32 	%r226, 0;
	mov.u32 	%r199, %r6;
	mov.u32 	%r227, %r198;
$L__BB32_5:
	.pragma "nounroll";
	add.s32 	%r69, %r200, 3;
	mul.wide.u32 	%rd17, %r69, 4;
	add.s64 	%rd18, %rd3, %rd17;
	ld.global.u32 	%r70, [%rd18];
	div.s32 	%r71, %r227, %r70;
	add.s64 	%rd19, %rd2, %rd17;
	ld.global.u32 	%r72, [%rd19];
	mad.lo.s32 	%r73, %r72, %r71, %r225;
	add.s64 	%rd20, %rd1, %rd17;
	ld.global.u32 	%r74, [%rd20];
	mad.lo.s32 	%r75, %r74, %r71, %r226;
	mul.lo.s32 	%r76, %r71, %r70;
	sub.s32 	%r77, %r227, %r76;
	add.s32 	%r78, %r200, 2;
	mul.wide.u32 	%rd21, %r78, 4;
	add.s64 	%rd22, %rd3, %rd21;
	ld.global.u32 	%r79, [%rd22];
	div.s32 	%r80, %r77, %r79;
	add.s64 	%rd23, %rd2, %rd21;
	ld.global.u32 	%r81, [%rd23];
	mad.lo.s32 	%r82, %r81, %r80, %r73;
	add.s64 	%rd24, %rd1, %rd21;
	ld.global.u32 	%r83, [%rd24];
	mad.lo.s32 	%r84, %r83, %r80, %r75;
	mul.lo.s32 	%r85, %r80, %r79;
	sub.s32 	%r86, %r77, %r85;
	add.s32 	%r87, %r200, 1;
	mul.wide.u32 	%rd25, %r87, 4;
	add.s64 	%rd26, %rd3, %rd25;
	ld.global.u32 	%r88, [%rd26];
	div.s32 	%r89, %r86, %r88;
	add.s64 	%rd27, %rd2, %rd25;
	ld.global.u32 	%r90, [%rd27];
	mad.lo.s32 	%r91, %r90, %r89, %r82;
	add.s64 	%rd28, %rd1, %rd25;
	ld.global.u32 	%r92, [%rd28];
	mad.lo.s32 	%r93, %r92, %r89, %r84;
	mul.lo.s32 	%r94, %r89, %r88;
	sub.s32 	%r95, %r86, %r94;
	add.s32 	%r96, %r200, -4;
	mul.wide.u32 	%rd29, %r200, 4;
	add.s64 	%rd30, %rd3, %rd29;
	ld.global.u32 	%r97, [%rd30];
	div.s32 	%r98, %r95, %r97;
	add.s64 	%rd31, %rd2, %rd29;
	ld.global.u32 	%r99, [%rd31];
	mad.lo.s32 	%r100, %r99, %r98, %r91;
	add.s64 	%rd32, %rd1, %rd29;
	ld.global.u32 	%r101, [%rd32];
	mad.lo.s32 	%r102, %r101, %r98, %r93;
	mul.lo.s32 	%r103, %r98, %r97;
	sub.s32 	%r104, %r95, %r103;
	add.s32 	%r105, %r200, -1;
	mul.wide.u32 	%rd33, %r105, 4;
	add.s64 	%rd34, %rd3, %rd33;
	ld.global.u32 	%r106, [%rd34];
	div.s32 	%r107, %r104, %r106;
	add.s64 	%rd35, %rd2, %rd33;
	ld.global.u32 	%r108, [%rd35];
	mad.lo.s32 	%r109, %r108, %r107, %r100;
	add.s64 	%rd36, %rd1, %rd33;
	ld.global.u32 	%r110, [%rd36];
	mad.lo.s32 	%r111, %r110, %r107, %r102;
	mul.lo.s32 	%r112, %r107, %r106;
	sub.s32 	%r113, %r104, %r112;
	add.s32 	%r114, %r200, -2;
	mul.wide.u32 	%rd37, %r114, 4;
	add.s64 	%rd38, %rd3, %rd37;
	ld.global.u32 	%r115, [%rd38];
	div.s32 	%r116, %r113, %r115;
	add.s64 	%rd39, %rd2, %rd37;
	ld.global.u32 	%r117, [%rd39];
	mad.lo.s32 	%r118, %r117, %r116, %r109;
	add.s64 	%rd40, %rd1, %rd37;
	ld.global.u32 	%r119, [%rd40];
	mad.lo.s32 	%r120, %r119, %r116, %r111;
	mul.lo.s32 	%r121, %r116, %r115;
	sub.s32 	%r122, %r113, %r121;
	add.s32 	%r123, %r200, -3;
	mul.wide.u32 	%rd41, %r123, 4;
	add.s64 	%rd42, %rd3, %rd41;
	ld.global.u32 	%r124, [%rd42];
	div.s32 	%r125, %r122, %r124;
	add.s64 	%rd43, %rd2, %rd41;
	ld.global.u32 	%r126, [%rd43];
	mad.lo.s32 	%r127, %r126, %r125, %r118;
	add.s64 	%rd44, %rd1, %rd41;
	ld.global.u32 	%r128, [%rd44];
	mad.lo.s32 	%r129, %r128, %r125, %r120;
	mul.lo.s32 	%r130, %r125, %r124;
	sub.s32 	%r131, %r122, %r130;
	mul.wide.u32 	%rd45, %r96, 4;
	add.s64 	%rd46, %rd3, %rd45;
	ld.global.u32 	%r132, [%rd46];
	div.s32 	%r133, %r131, %r132;
	add.s64 	%rd47, %rd2, %rd45;
	ld.global.u32 	%r134, [%rd47];
	mad.lo.s32 	%r225, %r134, %r133, %r127;
	add.s64 	%rd48, %rd1, %rd45;
	ld.global.u32 	%r135, [%rd48];
	mad.lo.s32 	%r226, %r135, %r133, %r129;
	mul.lo.s32 	%r136, %r133, %r132;
	sub.s32 	%r227, %r131, %r136;
	add.s32 	%r200, %r200, -8;
	add.s32 	%r199, %r199, 8;
	setp.ne.s32 	%p5, %r199, 0;
	@%p5 bra 	$L__BB32_5;
	add.s32 	%r214, %r200, 4;
$L__BB32_7:
	setp.eq.s32 	%p6, %r5, 0;
	@%p6 bra 	$L__BB32_15;
	setp.lt.u32 	%p7, %r4, 3;
	@%p7 bra 	$L__BB32_10;
	add.s32 	%r138, %r214, -1;
	mul.wide.u32 	%rd49, %r138, 4;
	add.s64 	%rd50, %rd3, %rd49;
	ld.global.u32 	%r139, [%rd50];
	div.s32 	%r140, %r227, %r139;
	add.s64 	%rd51, %rd2, %rd49;
	ld.global.u32 	%r141, [%rd51];
	mad.lo.s32 	%r142, %r141, %r140, %r225;
	add.s64 	%rd52, %rd1, %rd49;
	ld.global.u32 	%r143, [%rd52];
	mad.lo.s32 	%r144, %r143, %r140, %r226;
	mul.lo.s32 	%r145, %r140, %r139;
	sub.s32 	%r146, %r227, %r145;
	add.s32 	%r147, %r214, -2;
	mul.wide.u32 	%rd53, %r147, 4;
	add.s64 	%rd54, %rd3, %rd53;
	ld.global.u32 	%r148, [%rd54];
	div.s32 	%r149, %r146, %r148;
	add.s64 	%rd55, %rd2, %rd53;
	ld.global.u32 	%r150, [%rd55];
	mad.lo.s32 	%r151, %r150, %r149, %r142;
	add.s64 	%rd56, %rd1, %rd53;
	ld.global.u32 	%r152, [%rd56];
	mad.lo.s32 	%r153, %r152, %r149, %r144;
	mul.lo.s32 	%r154, %r149, %r148;
	sub.s32 	%r155, %r146, %r154;
	add.s32 	%r156, %r214, -3;
	mul.wide.u32 	%rd57, %r156, 4;
	add.s64 	%rd58, %rd3, %rd57;
	ld.global.u32 	%r157, [%rd58];
	div.s32 	%r158, %r155, %r157;
	add.s64 	%rd59, %rd2, %rd57;
	ld.global.u32 	%r159, [%rd59];
	mad.lo.s32 	%r160, %r159, %r158, %r151;
	add.s64 	%rd60, %rd1, %rd57;
	ld.global.u32 	%r161, [%rd60];
	mad.lo.s32 	%r162, %r161, %r158, %r153;
	mul.lo.s32 	%r163, %r158, %r157;
	sub.s32 	%r164, %r155, %r163;
	add.s32 	%r214, %r214, -4;
	mul.wide.u32 	%rd61, %r214, 4;
	add.s64 	%rd62, %rd3, %rd61;
	ld.global.u32 	%r165, [%rd62];
	div.s32 	%r166, %r164, %r165;
	add.s64 	%rd63, %rd2, %rd61;
	ld.global.u32 	%r167, [%rd63];
	mad.lo.s32 	%r225, %r167, %r166, %r160;
	add.s64 	%rd64, %rd1, %rd61;
	ld.global.u32 	%r168, [%rd64];
	mad.lo.s32 	%r226, %r168, %r166, %r162;
	mul.lo.s32 	%r169, %r166, %r165;
	sub.s32 	%r227, %r164, %r169;
$L__BB32_10:
	add.s32 	%r170, %r59, -1;
	and.b32  	%r171, %r170, 3;
	setp.eq.s32 	%p8, %r171, 0;
	@%p8 bra 	$L__BB32_15;
	setp.eq.s32 	%p9, %r171, 1;
	@%p9 bra 	$L__BB32_13;
	add.s32 	%r175, %r214, -1;
	mul.wide.u32 	%rd65, %r175, 4;
	add.s64 	%rd66, %rd3, %rd65;
	ld.global.u32 	%r176, [%rd66];
	div.s32 	%r177, %r227, %r176;
	add.s64 	%rd67, %rd2, %rd65;
	ld.global.u32 	%r178, [%rd67];
	mad.lo.s32 	%r179, %r178, %r177, %r225;
	add.s64 	%rd68, %rd1, %rd65;
	ld.global.u32 	%r180, [%rd68];
	mad.lo.s32 	%r181, %r180, %r177, %r226;
	mul.lo.s32 	%r182, %r177, %r176;
	sub.s32 	%r183, %r227, %r182;
	add.s32 	%r214, %r214, -2;
	mul.wide.u32 	%rd69, %r214, 4;
	add.s64 	%rd70, %rd3, %rd69;
	ld.global.u32 	%r184, [%rd70];
	div.s32 	%r185, %r183, %r184;
	add.s64 	%rd71, %rd2, %rd69;
	ld.global.u32 	%r186, [%rd71];
	mad.lo.s32 	%r225, %r186, %r185, %r179;
	add.s64 	%rd72, %rd1, %rd69;
	ld.global.u32 	%r187, [%rd72];
	mad.lo.s32 	%r226, %r187, %r185, %r181;
	mul.lo.s32 	%r188, %r185, %r184;
	sub.s32 	%r227, %r183, %r188;
$L__BB32_13:
	and.b32  	%r189, %r59, 1;
	setp.eq.b32 	%p10, %r189, 1;
	@%p10 bra 	$L__BB32_15;
	add.s32 	%r190, %r214, -1;
	mul.wide.u32 	%rd73, %r190, 4;
	add.s64 	%rd74, %rd3, %rd73;
	ld.global.u32 	%r191, [%rd74];
	div.s32 	%r192, %r227, %r191;
	add.s64 	%rd75, %rd2, %rd73;
	ld.global.u32 	%r193, [%rd75];
	mad.lo.s32 	%r225, %r193, %r192, %r225;
	add.s64 	%rd76, %rd1, %rd73;
	ld.global.u32 	%r194, [%rd76];
	mad.lo.s32 	%r226, %r194, %r192, %r226;
	mul.lo.s32 	%r195, %r192, %r191;
	sub.s32 	%r227, %r227, %r195;
$L__BB32_15:
	add.s32 	%r196, %r227, %r225;
	add.s32 	%r197, %r227, %r226;
	mul.wide.s32 	%rd77, %r196, 4;
	add.s64 	%rd78, %rd6, %rd77;
	ld.global.f32 	%f7, [%rd78];
	mul.wide.s32 	%rd79, %r197, 4;
	add.s64 	%rd80, %rd5, %rd79;
	ld.global.f32 	%f8, [%rd80];
	mul.f32 	%f9, %f8, %f8;
	mov.f32 	%f10, 0f3F800000;
	sub.f32 	%f11, %f10, %f9;
	mul.f32 	%f12, %f7, %f11;
	mul.wide.s32 	%rd81, %r198, 4;
	add.s64 	%rd82, %rd4, %rd81;
	st.global.f32 	[%rd82], %f12;
	add.s32 	%r198, %r198, %r3;
	setp.lt.s32 	%p11, %r198, %r58;
	@%p11 bra 	$L__BB32_3;
	bra.uni 	$L__BB32_17;
$L__BB32_16:
	mul.wide.s32 	%rd13, %r198, 4;
	add.s64 	%rd14, %rd6, %rd13;
	ld.global.f32 	%f1, [%rd14];
	add.s64 	%rd15, %rd5, %rd13;
	ld.global.f32 	%f2, [%rd15];
	mul.f32 	%f3, %f2, %f2;
	mov.f32 	%f4, 0f3F800000;
	sub.f32 	%f5, %f4, %f3;
	mul.f32 	%f6, %f1, %f5;
	add.s64 	%rd16, %rd4, %rd13;
	st.global.f32 	[%rd16], %f6;
	add.s32 	%r198, %r198, %r3;
	setp.lt.s32 	%p3, %r198, %r58;
	@%p3 bra 	$L__BB32_16;
$L__BB32_17:
	ret;

}
	// .globl	_Z15_tanhback_64_17PdS_S_PiS0_S0_ii
.visible .entry _Z15_tanhback_64_17PdS_S_PiS0_S0_ii(
	.param .u64 .ptr .align 1 _Z15_tanhback_64_17PdS_S_PiS0_S0_ii_param_0,
	.param .u64 .ptr .align 1 _Z15_tanhback_64_17PdS_S_PiS0_S0_ii_param_1,
	.param .u64 .ptr .align 1 _Z15_tanhback_64_17PdS_S_PiS0_S0_ii_param_2,
	.param .u64 .ptr .align 1 _Z15_tanhback_64_17PdS_S_PiS0_S0_ii_param_3,
	.param .u64 .ptr .align 1 _Z15_tanhback_64_17PdS_S_PiS0_S0_ii_param_4,
	.param .u64 .ptr .align 1 _Z15_tanhback_64_17PdS_S_PiS0_S0_ii_param_5,
	.param .u32 _Z15_tanhback_64_17PdS_S_PiS0_S0_ii_param_6,
	.param .u32 _Z15_tanhback_64_17PdS_S_PiS0_S0_ii_param_7
)
{
	.reg .pred 	%p<12>;
	.reg .b32 	%r<229>;
	.reg .b64 	%rd<83>;
	.reg .b64 	%fd<13>;

	ld.param.u64 	%rd7, [_Z15_tanhback_64_17PdS_S_PiS0_S0_ii_param_0];
	ld.param.u64 	%rd8, [_Z15_tanhback_64_17PdS_S_PiS0_S0_ii_param_1];
	ld.param.u64 	%rd9, [_Z15_tanhback_64_17PdS_S_PiS0_S0_ii_param_2];
	ld.param.u64 	%rd10, [_Z15_tanhback_64_17PdS_S_PiS0_S0_ii_param_3];
	ld.param.u64 	%rd11, [_Z15_tanhback_64_17PdS_S_PiS0_S0_ii_param_4];
	ld.param.u64 	%rd12, [_Z15_tanhback_64_17PdS_S_PiS0_S0_ii_param_5];
	ld.param.u32 	%r58, [_Z15_tanhback_64_17PdS_S_PiS0_S0_ii_param_6];
	ld.param.u32 	%r59, [_Z15_tanhback_64_17PdS_S_PiS0_S0_ii_param_7];
	cvta.to.global.u64 	%rd1, %rd11;
	cvta.to.global.u64 	%rd2, %rd10;
	cvta.to.global.u64 	%rd3, %rd12;
	cvta.to.global.u64 	%rd4, %rd9;
	cvta.to.global.u64 	%rd5, %rd8;
	cvta.to.global.u64 	%rd6, %rd7;
	mov.u32 	%r60, %tid.x;
	mov.u32 	%r61, %ctaid.x;
	mov.u32 	%r1, %ntid.x;
	mad.lo.s32 	%r198, %r61, %r1, %r60;
	setp.ge.s32 	%p1, %r198, %r58;
	@%p1 bra 	$L__BB33_17;
	setp.gt.s32 	%p2, %r59, 1;
	mov.u32 	%r62, %nctaid.x;
	mul.lo.s32 	%r3, %r1, %r62;
	@%p2 bra 	$L__BB33_2;
	bra.uni 	$L__BB33_16;
$L__BB33_2:
	add.s32 	%r63, %r59, -1;
	and.b32  	%r5, %r63, 7;
	add.s32 	%r4, %r5, -1;
	and.b32  	%r64, %r63, -8;
	neg.s32 	%r6, %r64;
$L__BB33_3:
	add.s32 	%r67, %r59, -2;
	setp.lt.u32 	%p4, %r67, 7;
	mov.b32 	%r226, 0;
	mov.u32 	%r214, %r59;
	mov.u32 	%r227, %r198;
	mov.u32 	%r225, %r226;
	@%p4 bra 	$L__BB33_7;
	add.s32 	%r200, %r59, -4;
	mov.b32 	%r226, 0;
	mov.u32 	%r199, %r6;
	mov.u32 	%r227, %r198;
$L__BB33_5:
	.pragma "nounroll";
	add.s32 	%r69, %r200, 3;
	mul.wide.u32 	%rd17, %r69, 4;
	add.s64 	%rd18, %rd3, %rd17;
	ld.global.u32 	%r70, [%rd18];
	div.s32 	%r71, %r227, %r70;
	add.s64 	%rd19, %rd2, %rd17;
	ld.global.u32 	%r72, [%rd19];
	mad.lo.s32 	%r73, %r72, %r71, %r225;
	add.s64 	%rd20, %rd1, %rd17;
	ld.global.u32 	%r74, [%rd20];
	mad.lo.s32 	%r75, %r74, %r71, %r226;
	mul.lo.s32 	%r76, %r71, %r70;
	sub.s32 	%r77, %r227, %r76;
	add.s32 	%r78, %r200, 2;
	mul.wide.u32 	%rd21, %r78, 4;
	add.s64 	%rd22, %rd3, %rd21;
	ld.global.u32 	%r79, [%rd22];
	div.s32 	%r80, %r77, %r79;
	add.s64 	%rd23, %rd2, %rd21;
	ld.global.u32 	%r81, [%rd23];
	mad.lo.s32 	%r82, %r81, %r80, %r73;
	add.s64 	%rd24, %rd1, %rd21;
	ld.global.u32 	%r83, [%rd24];
	mad.lo.s32 	%r84, %r83, %r80, %r75;
	mul.lo.s32 	%r85, %r80, %r79;
	sub.s32 	%r86, %r77, %r85;
	add.s32 	%r87, %r200, 1;
	mul.wide.u32 	%rd25, %r87, 4;
	add.s64 	%rd26, %rd3, %rd25;
	ld.global.u32 	%r88, [%rd26];
	div.s32 	%r89, %r86, %r88;
	add.s64 	%rd27, %rd2, %rd25;
	ld.global.u32 	%r90, [%rd27];
	mad.lo.s32 	%r91, %r90, %r89, %r82;
	add.s64 	%rd28, %rd1, %rd25;
	ld.global.u32 	%r92, [%rd28];
	mad.lo.s32 	%r93, %r92, %r89, %r84;
	mul.lo.s32 	%r94, %r89, %r88;
	sub.s32 	%r95, %r86, %r94;
	add.s32 	%r96, %r200, -4;
	mul.wide.u32 	%rd29, %r200, 4;
	add.s64 	%rd30, %rd3, %rd29;
	ld.global.u32 	%r97, [%rd30];
	div.s32 	%r98, %r95, %r97;
	add.s64 	%rd31, %rd2, %rd29;
	ld.global.u32 	%r99, [%rd31];
	mad.lo.s32 	%r100, %r99, %r98, %r91;
	add.s64 	%rd32, %rd1, %rd29;
	ld.global.u32 	%r101, [%rd32];
	mad.lo.s32 	%r102, %r101, %r98, %r93;
	mul.lo.s32 	%r103, %r98, %r97;
	sub.s32 	%r104, %r95, %r103;
	add.s32 	%r105, %r200, -1;
	mul.wide.u32 	%rd33, %r105, 4;
	add.s64 	%rd34, %rd3, %rd33;
	ld.global.u32 	%r106, [%rd34];
	div.s32 	%r107, %r104, %r106;
	add.s64 	%rd35, %rd2, %rd33;
	ld.global.u32 	%r108, [%rd35];
	mad.lo.s32 	%r109, %r108, %r107, %r100;
	add.s64 	%rd36, %rd1, %rd33;
	ld.global.u32 	%r110, [%rd36];
	mad.lo.s32 	%r111, %r110, %r107, %r102;
	mul.lo.s32 	%r112, %r107, %r106;
	sub.s32 	%r113, %r104, %r112;
	add.s32 	%r114, %r200, -2;
	mul.wide.u32 	%rd37, %r114, 4;
	add.s64 	%rd38, %rd3, %rd37;
	ld.global.u32 	%r115, [%rd38];
	div.s32 	%r116, %r113, %r115;
	add.s64 	%rd39, %rd2, %rd37;
	ld.global.u32 	%r117, [%rd39];
	mad.lo.s32 	%r118, %r117, %r116, %r109;
	add.s64 	%rd40, %rd1, %rd37;
	ld.global.u32 	%r119, [%rd40];
	mad.lo.s32 	%r120, %r119, %r116, %r111;
	mul.lo.s32 	%r121, %r116, %r115;
	sub.s32 	%r122, %r113, %r121;
	add.s32 	%r123, %r200, -3;
	mul.wide.u32 	%rd41, %r123, 4;
	add.s64 	%rd42, %rd3, %rd41;
	ld.global.u32 	%r124, [%rd42];
	div.s32 	%r125, %r122, %r124;
	add.s64 	%rd43, %rd2, %rd41;
	ld.global.u32 	%r126, [%rd43];
	mad.lo.s32 	%r127, %r126, %r125, %r118;
	add.s64 	%rd44, %rd1, %rd41;
	ld.global.u32 	%r128, [%rd44];
	mad.lo.s32 	%r129, %r128, %r125, %r120;
	mul.lo.s32 	%r130, %r125, %r124;
	sub.s32 	%r131, %r122, %r130;
	mul.wide.u32 	%rd45, %r96, 4;
	add.s64 	%rd46, %rd3, %rd45;
	ld.global.u32 	%r132, [%rd46];
	div.s32 	%r133, %r131, %r132;
	add.s64 	%rd47, %rd2, %rd45;
	ld.global.u32 	%r134, [%rd47];
	mad.lo.s32 	%r225, %r134, %r133, %r127;
	add.s64 	%rd48, %rd1, %rd45;
	ld.global.u32 	%r135, [%rd48];
	mad.lo.s32 	%r226, %r135, %r133, %r129;
	mul.lo.s32 	%r136, %r133, %r132;
	sub.s32 	%r227, %r131, %r136;
	add.s32 	%r200, %r200, -8;
	add.s32 	%r199, %r199, 8;
	setp.ne.s32 	%p5, %r199, 0;
	@%p5 bra 	$L__BB33_5;
	add.s32 	%r214, %r200, 4;
$L__BB33_7:
	setp.eq.s32 	%p6, %r5, 0;
	@%p6 bra 	$L__BB33_15;
	setp.lt.u32 	%p7, %r4, 3;
	@%p7 bra 	$L__BB33_10;
	add.s32 	%r138, %r214, -1;
	mul.wide.u32 	%rd49, %r138, 4;
	add.s64 	%rd50, %rd3, %rd49;
	ld.global.u32 	%r139, [%rd50];
	div.s32 	%r140, %r227, %r139;
	add.s64 	%rd51, %rd2, %rd49;
	ld.global.u32 	%r141, [%rd51];
	mad.lo.s32 	%r142, %r141, %r140, %r225;
	add.s64 	%rd52, %rd1, %rd49;
	ld.global.u32 	%r143, [%rd52];
	mad.lo.s32 	%r144, %r143, %r140, %r226;
	mul.lo.s32 	%r145, %r140, %r139;
	sub.s32 	%r146, %r227, %r145;
	add.s32 	%r147, %r214, -2;
	mul.wide.u32 	%rd53, %r147, 4;
	add.s64 	%rd54, %rd3, %rd53;
	ld.global.u32 	%r148, [%rd54];
	div.s32 	%r149, %r146, %r148;
	add.s64 	%rd55, %rd2, %rd53;
	ld.global.u32 	%r150, [%rd55];
	mad.lo.s32 	%r151, %r150, %r149, %r142;
	add.s64 	%rd56, %rd1, %rd53;
	ld.global.u32 	%r152, [%rd56];
	mad.lo.s32 	%r153, %r152, %r149, %r144;
	mul.lo.s32 	%r154, %r149, %r148;
	sub.s32 	%r155, %r146, %r154;
	add.s32 	%r156, %r214, -3;
	mul.wide.u32 	%rd57, %r156, 4;
	add.s64 	%rd58, %rd3, %rd57;
	ld.global.u32 	%r157, [%rd58];
	div.s32 	%r158, %r155, %r157;
	add.s64 	%rd59, %rd2, %rd57;
	ld.global.u32 	%r159, [%rd59];
	mad.lo.s32 	%r160, %r159, %r158, %r151;
	add.s64 	%rd60, %rd1, %rd57;
	ld.global.u32 	%r161, [%rd60];
	mad.lo.s32 	%r162, %r161, %r158, %r153;
	mul.lo.s32 	%r163, %r158, %r157;
	sub.s32 	%r164, %r155, %r163;
	add.s32 	%r214, %r214, -4;
	mul.wide.u32 	%rd61, %r214, 4;
	add.s64 	%rd62, %rd3, %rd61;
	ld.global.u32 	%r165, [%rd62];
	div.s32 	%r166, %r164, %r165;
	add.s64 	%rd63, %rd2, %rd61;
	ld.global.u32 	%r167, [%rd63];
	mad.lo.s32 	%r225, %r167, %r166, %r160;
	add.s64 	%rd64, %rd1, %rd61;
	ld.global.u32 	%r168, [%rd64];
	mad.lo.s32 	%r226, %r168, %r166, %r162;
	mul.lo.s32 	%r169, %r166, %r165;
	sub.s32 	%r227, %r164, %r169;
$L__BB33_10:
	add.s32 	%r170, %r59, -1;
	and.b32  	%r171, %r170, 3;
	setp.eq.s32 	%p8, %r171, 0;
	@%p8 bra 	$L__BB33_15;
	setp.eq.s32 	%p9, %r171, 1;
	@%p9 bra 	$L__BB33_13;
	add.s32 	%r175, %r214, -1;
	mul.wide.u32 	%rd65, %r175, 4;
	add.s64 	%rd66, %rd3, %rd65;
	ld.global.u32 	%r176, [%rd66];
	div.s32 	%r177, %r227, %r176;
	add.s64 	%rd67, %rd2, %rd65;
	ld.global.u32 	%r178, [%rd67];
	mad.lo.s32 	%r179, %r178, %r177, %r225;
	add.s64 	%rd68, %rd1, %rd65;
	ld.global.u32 	%r180, [%rd68];
	mad.lo.s32 	%r181, %r180, %r177, %r226;
	mul.lo.s32 	%r182, %r177, %r176;
	sub.s32 	%r183, %r227, %r182;
	add.s32 	%r214, %r214, -2;
	mul.wide.u32 	%rd69, %r214, 4;
	add.s64 	%rd70, %rd3, %rd69;
	ld.global.u32 	%r184, [%rd70];
	div.s32 	%r185, %r183, %r184;
	add.s64 	%rd71, %rd2, %rd69;
	ld.global.u32 	%r186, [%rd71];
	mad.lo.s32 	%r225, %r186, %r185, %r179;
	add.s64 	%rd72, %rd1, %rd69;
	ld.global.u32 	%r187, [%rd72];
	mad.lo.s32 	%r226, %r187, %r185, %r181;
	mul.lo.s32 	%r188, %r185, %r184;
	sub.s32 	%r227, %r183, %r188;
$L__BB33_13:
	and.b32  	%r189, %r59, 1;
	setp.eq.b32 	%p10, %r189, 1;
	@%p10 bra 	$L__BB33_15;
	add.s32 	%r190, %r214, -1;
	mul.wide.u32 	%rd73, %r190, 4;
	add.s64 	%rd74, %rd3, %rd73;
	ld.global.u32 	%r191, [%rd74];
	div.s32 	%r192, %r227, %r191;
	add.s64 	%rd75, %rd2, %rd73;
	ld.global.u32 	%r193, [%rd75];
	mad.lo.s32 	%r225, %r193, %r192, %r225;
	add.s64 	%rd76, %rd1, %rd73;
	ld.global.u32 	%r194, [%rd76];
	mad.lo.s32 	%r226, %r194, %r192, %r226;
	mul.lo.s32 	%r195, %r192, %r191;
	sub.s32 	%r227, %r227, %r195;
$L__BB33_15:
	add.s32 	%r196, %r227, %r225;
	add.s32 	%r197, %r227, %r226;
	mul.wide.s32 	%rd77, %r196, 8;
	add.s64 	%rd78, %rd6, %rd77;
	ld.global.f64 	%fd7, [%rd78];
	mul.wide.s32 	%rd79, %r197, 8;
	add.s64 	%rd80, %rd5, %rd79;
	ld.global.f64 	%fd8, [%rd80];
	mul.f64 	%fd9, %fd8, %fd8;
	mov.f64 	%fd10, 0d3FF0000000000000;
	sub.f64 	%fd11, %fd10, %fd9;
	mul.f64 	%fd12, %fd7, %fd11;
	mul.wide.s32 	%rd81, %r198, 8;
	add.s64 	%rd82, %rd4, %rd81;
	st.global.f64 	[%rd82], %fd12;
	add.s32 	%r198, %r198, %r3;
	setp.lt.s32 	%p11, %r198, %r58;
	@%p11 bra 	$L__BB33_3;
	bra.uni 	$L__BB33_17;
$L__BB33_16:
	mul.wide.s32 	%rd13, %r198, 8;
	add.s64 	%rd14, %rd6, %rd13;
	ld.global.f64 	%fd1, [%rd14];
	add.s64 	%rd15, %rd5, %rd13;
	ld.global.f64 	%fd2, [%rd15];
	mul.f64 	%fd3, %fd2, %fd2;
	mov.f64 	%fd4, 0d3FF0000000000000;
	sub.f64 	%fd5, %fd4, %fd3;
	mul.f64 	%fd6, %fd1, %fd5;
	add.s64 	%rd16, %rd4, %rd13;
	st.global.f64 	[%rd16], %fd6;
	add.s32 	%r198, %r198, %r3;
	setp.lt.s32 	%p3, %r198, %r58;
	@%p3 bra 	$L__BB33_16;
$L__BB33_17:
	ret;

}
	// .globl	_Z11_rpow_32_17PfS_S_PiS0_S0_ii
.visible .entry _Z11_rpow_32_17PfS_S_PiS0_S0_ii(
	.param .u64 .ptr .align 1 _Z11_rpow_32_17PfS_S_PiS0_S0_ii_param_0,
	.param .u64 .ptr .align 1 _Z11_rpow_32_17PfS_S_PiS0_S0_ii_param_1,
	.param .u64 .ptr .align 1 _Z11_rpow_32_17PfS_S_PiS0_S0_ii_param_2,
	.param .u64 .ptr .align 1 _Z11_rpow_32_17PfS_S_PiS0_S0_ii_param_3,
	.param .u64 .ptr .align 1 _Z11_rpow_32_17PfS_S_PiS0_S0_ii_param_4,
	.param .u64 .ptr .align 1 _Z11_rpow_32_17PfS_S_PiS0_S0_ii_param_5,
	.param .u32 _Z11_rpow_32_17PfS_S_PiS0_S0_ii_param_6,
	.param .u32 _Z11_rpow_32_17PfS_S_PiS0_S0_ii_param_7
)
{
	.reg .pred 	%p<54>;
	.reg .b32 	%r<257>;
	.reg .b32 	%f<153>;
	.reg .b64 	%rd<84>;

	ld.param.u64 	%rd7, [_Z11_rpow_32_17PfS_S_PiS0_S0_ii_param_0];
	ld.param.u64 	%rd8, [_Z11_rpow_32_17PfS_S_PiS0_S0_ii_param_1];
	ld.param.u64 	%rd9, [_Z11_rpow_32_17PfS_S_PiS0_S0_ii_param_2];
	ld.param.u64 	%rd10, [_Z11_rpow_32_17PfS_S_PiS0_S0_ii_param_3];
	ld.param.u64 	%rd11, [_Z11_rpow_32_17PfS_S_PiS0_S0_ii_param_4];
	ld.param.u64 	%rd12, [_Z11_rpow_32_17PfS_S_PiS0_S0_ii_param_5];
	ld.param.u32 	%r58, [_Z11_rpow_32_17PfS_S_PiS0_S0_ii_param_6];
	ld.param.u32 	%r59, [_Z11_rpow_32_17PfS_S_PiS0_S0_ii_param_7];
	cvta.to.global.u64 	%rd1, %rd11;
	cvta.to.global.u64 	%rd2, %rd10;
	cvta.to.global.u64 	%rd3, %rd12;
	cvta.to.global.u64 	%rd4, %rd9;
	cvta.to.global.u64 	%rd5, %rd8;
	cvta.to.global.u64 	%rd6, %rd7;
	mov.u32 	%r60, %tid.x;
	mov.u32 	%r61, %ctaid.x;
	mov.u32 	%r1, %ntid.x;
	mad.lo.s32 	%r226, %r61, %r1, %r60;
	setp.ge.s32 	%p1, %r226, %r58;
	@%p1 bra 	$L__BB34_33;
	setp.gt.s32 	%p2, %r59, 1;
	mov.u32 	%r62, %nctaid.x;
	mul.lo.s32 	%r3, %r1, %r62;
	@%p2 bra 	$L__BB34_2;
	bra.uni 	$L__BB34_24;
$L__BB34_2:
	add.s32 	%r77, %r59, -1;
	and.b32  	%r5, %r77, 7;
	add.s32 	%r4, %r5, -1;
	and.b32  	%r78, %r77, -8;
	neg.s32 	%r6, %r78;
$L__BB34_3:
	add.s32 	%r81, %r59, -2;
	setp.lt.u32 	%p25, %r81, 7;
	mov.b32 	%r254, 0;
	mov.u32 	%r242, %r59;
	mov.u32 	%r255, %r226;
	mov.u32 	%r253, %r254;
	@%p25 bra 	$L__BB34_7;
	add.s32 	%r228, %r59, -4;
	mov.b32 	%r254, 0;
	mov.u32 	%r227, %r6;
	mov.u32 	%r255, %r226;
$L__BB34_5:
	.pragma "nounroll";
	add.s32 	%r83, %r228, 3;
	mul.wide.u32 	%rd18, %r83, 4;
	add.s64 	%rd19, %rd3, %rd18;
	ld.global.u32 	%r84, [%rd19];
	div.s32 	%r85, %r255, %r84;
	add.s64 	%rd20, %rd2, %rd18;
	ld.global.u32 	%r86, [%rd20];
	mad.lo.s32 	%r87, %r86, %r85, %r253;
	add.s64 	%rd21, %rd1, %rd18;
	ld.global.u32 	%r88, [%rd21];
	mad.lo.s32 	%r89, %r88, %r85, %r254;
	mul.lo.s32 	%r90, %r85, %r84;
	sub.s32 	%r91, %r255, %r90;
	add.s32 	%r92, %r228, 2;
	mul.wide.u32 	%rd22, %r92, 4;
	add.s64 	%rd23, %rd3, %rd22;
	ld.global.u32 	%r93, [%rd23];
	div.s32 	%r94, %r91, %r93;
	add.s64 	%rd24, %rd2, %rd22;
	ld.global.u32 	%r95, [%rd24];
	mad.lo.s32 	%r96, %r95, %r94, %r87;
	add.s64 	%rd25, %rd1, %rd22;
	ld.global.u32 	%r97, [%rd25];
	mad.lo.s32 	%r98, %r97, %r94, %r89;
	mul.lo.s32 	%r99, %r94, %r93;
	sub.s32 	%r100, %r91, %r99;
	add.s32 	%r101, %r228, 1;
	mul.wide.u32 	%rd26, %r101, 4;
	add.s64 	%rd27, %rd3, %rd26;
	ld.global.u32 	%r102, [%rd27];
	div.s32 	%r103, %r100, %r102;
	add.s64 	%rd28, %rd2, %rd26;
	ld.global.u32 	%r104, [%rd28];
	mad.lo.s32 	%r105, %r104, %r103, %r96;
	add.s64 	%rd29, %rd1, %rd26;
	ld.global.u32 	%r106, [%rd29];
	mad.lo.s32 	%r107, %r106, %r103, %r98;
	mul.lo.s32 	%r108, %r103, %r102;
	sub.s32 	%r109, %r100, %r108;
	add.s32 	%r110, %r228, -4;
	mul.wide.u32 	%rd30, %r228, 4;
	add.s64 	%rd31, %rd3, %rd30;
	ld.global.u32 	%r111, [%rd31];
	div.s32 	%r112, %r109, %r111;
	add.s64 	%rd32, %rd2, %rd30;
	ld.global.u32 	%r113, [%rd32];
	mad.lo.s32 	%r114, %r113, %r112, %r105;
	add.s64 	%rd33, %rd1, %rd30;
	ld.global.u32 	%r115, [%rd33];
	mad.lo.s32 	%r116, %r115, %r112, %r107;
	mul.lo.s32 	%r117, %r112, %r111;
	sub.s32 	%r118, %r109, %r117;
	add.s32 	%r119, %r228, -1;
	mul.wide.u32 	%rd34, %r119, 4;
	add.s64 	%rd35, %rd3, %rd34;
	ld.global.u32 	%r120, [%rd35];
	div.s32 	%r121, %r118, %r120;
	add.s64 	%rd36, %rd2, %rd34;
	ld.global.u32 	%r122, [%rd36];
	mad.lo.s32 	%r123, %r122, %r121, %r114;
	add.s64 	%rd37, %rd1, %rd34;
	ld.global.u32 	%r124, [%rd37];
	mad.lo.s32 	%r125, %r124, %r121, %r116;
	mul.lo.s32 	%r126, %r121, %r120;
	sub.s32 	%r127, %r118, %r126;
	add.s32 	%r128, %r228, -2;
	mul.wide.u32 	%rd38, %r128, 4;
	add.s64 	%rd39, %rd3, %rd38;
	ld.global.u32 	%r129, [%rd39];
	div.s32 	%r130, %r127, %r129;
	add.s64 	%rd40, %rd2, %rd38;
	ld.global.u32 	%r131, [%rd40];
	mad.lo.s32 	%r132, %r131, %r130, %r123;
	add.s64 	%rd41, %rd1, %rd38;
	ld.global.u32 	%r133, [%rd41];
	mad.lo.s32 	%r134, %r133, %r130, %r125;
	mul.lo.s32 	%r135, %r130, %r129;
	sub.s32 	%r136, %r127, %r135;
	add.s32 	%r137, %r228, -3;
	mul.wide.u32 	%rd42, %r137, 4;
	add.s64 	%rd43, %rd3, %rd42;
	ld.global.u32 	%r138, [%rd43];
	div.s32 	%r139, %r136, %r138;
	add.s64 	%rd44, %rd2, %rd42;
	ld.global.u32 	%r140, [%rd44];
	mad.lo.s32 	%r141, %r140, %r139, %r132;
	add.s64 	%rd45, %rd1, %rd42;
	ld.global.u32 	%r142, [%rd45];
	mad.lo.s32 	%r143, %r142, %r139, %r134;
	mul.lo.s32 	%r144, %r139, %r138;
	sub.s32 	%r145, %r136, %r144;
	mul.wide.u32 	%rd46, %r110, 4;
	add.s64 	%rd47, %rd3, %rd46;
	ld.global.u32 	%r146, [%rd47];
	div.s32 	%r147, %r145, %r146;
	add.s64 	%rd48, %rd2, %rd46;
	ld.global.u32 	%r148, [%rd48];
	mad.lo.s32 	%r253, %r148, %r147, %r141;
	add.s64 	%rd49, %rd1, %rd46;
	ld.global.u32 	%r149, [%rd49];
	mad.lo.s32 	%r254, %r149, %r147, %r143;
	mul.lo.s32 	%r150, %r147, %r146;
	sub.s32 	%r255, %r145, %r150;
	add.s32 	%r228, %r228, -8;
	add.s32 	%r227, %r227, 8;
	setp.eq.s32 	%p26, %r227, 0;
	@%p26 bra 	$L__BB34_6;
	bra.uni 	$L__BB34_5;
$L__BB34_6:
	add.s32 	%r242, %r228, 4;
$L__BB34_7:
	setp.eq.s32 	%p27, %r5, 0;
	@%p27 bra 	$L__BB34_15;
	setp.lt.u32 	%p28, %r4, 3;
	@%p28 bra 	$L__BB34_10;
	add.s32 	%r152, %r242, -1;
	mul.wide.u32 	%rd50, %r152, 4;
	add.s64 	%rd51, %rd3, %rd50;
	ld.global.u32 	%r153, [%rd51];
	div.s32 	%r154, %r255, %r153;
	add.s64 	%rd52, %rd2, %rd50;
	ld.global.u32 	%r155, [%rd52];
	mad.lo.s32 	%r156, %r155, %r154, %r253;
	add.s64 	%rd53, %rd1, %rd50;
	ld.global.u32 	%r157, [%rd53];
	mad.lo.s32 	%r158, %r157, %r154, %r254;
	mul.lo.s32 	%r159, %r154, %r153;
	sub.s32 	%r160, %r255, %r159;
	add.s32 	%r161, %r242, -2;
	mul.wide.u32 	%rd54, %r161, 4;
	add.s64 	%rd55, %rd3, %rd54;
	ld.global.u32 	%r162, [%rd55];
	div.s32 	%r163, %r160, %r162;
	add.s64 	%rd56, %rd2, %rd54;
	ld.global.u32 	%r164, [%rd56];
	mad.lo.s32 	%r165, %r164, %r163, %r156;
	add.s64 	%rd57, %rd1, %rd54;
	ld.global.u32 	%r166, [%rd57];
	mad.lo.s32 	%r167, %r166, %r163, %r158;
	mul.lo.s32 	%r168, %r163, %r162;
	sub.s32 	%r169, %r160, %r168;
	add.s32 	%r170, %r242, -3;
	mul.wide.u32 	%rd58, %r170, 4;
	add.s64 	%rd59, %rd3, %rd58;
	ld.global.u32 	%r171, [%rd59];
	div.s32 	%r172, %r169, %r171;
	add.s64 	%rd60, %rd2, %rd58;
	ld.global.u32 	%r173, [%rd60];
	mad.lo.s32 	%r174, %r173, %r172, %r165;
	add.s64 	%rd61, %rd1, %rd58;
	ld.global.u32 	%r175, [%rd61];
	mad.lo.s32 	%r176, %r175, %r172, %r167;
	mul.lo.s32 	%r177, %r172, %r171;
	sub.s32 	%r178, %r169, %r177;
	add.s32 	%r242, %r242, -4;
	mul.wide.u32 	%rd62, %r242, 4;
	add.s64 	%rd63, %rd3, %rd62;
	ld.global.u32 	%r179, [%rd63];
	div.s32 	%r180, %r178, %r179;
	add.s64 	%rd64, %rd2, %rd62;
	ld.global.u32 	%r181, [%rd64];
	mad.lo.s32 	%r253, %r181, %r180, %r174;
	add.s64 	%rd65, %rd1, %rd62;
	ld.global.u32 	%r182, [%rd65];
	mad.lo.s32 	%r254, %r182, %r180, %r176;
	mul.lo.s32 	%r183, %r180, %r179;
	sub.s32 	%r255, %r178, %r183;
$L__BB34_10:
	add.s32 	%r184, %r59, -1;
	and.b32  	%r185, %r184, 3;
	setp.eq.s32 	%p29, %r185, 0;
	@%p29 bra 	$L__BB34_15;
	setp.eq.s32 	%p30, %r185, 1;
	@%p30 bra 	$L__BB34_13;
	add.s32 	%r189, %r242, -1;
	mul.wide.u32 	%rd66, %r189, 4;
	add.s64 	%rd67, %rd3, %rd66;
	ld.global.u32 	%r190, [%rd67];
	div.s32 	%r191, %r255, %r190;
	add.s64 	%rd68, %rd2, %rd66;
	ld.global.u32 	%r192, [%rd68];
	mad.lo.s32 	%r193, %r192, %r191, %r253;
	add.s64 	%rd69, %rd1, %rd66;
	ld.global.u32 	%r194, [%rd69];
	mad.lo.s32 	%r195, %r194, %r191, %r254;
	mul.lo.s32 	%r196, %r191, %r190;
	sub.s32 	%r197, %r255, %r196;
	add.s32 	%r242, %r242, -2;
	mul.wide.u32 	%rd70, %r242, 4;
	add.s64 	%rd71, %rd3, %rd70;
	ld.global.u32 	%r198, [%rd71];
	div.s32 	%r199, %r197, %r198;
	add.s64 	%rd72, %rd2, %rd70;
	ld.global.u32 	%r200, [%rd72];
	mad.lo.s32 	%r253, %r200, %r199, %r193;
	add.s64 	%rd73, %rd1, %rd70;
	ld.global.u32 	%r201, [%rd73];
	mad.lo.s32 	%r254, %r201, %r199, %r195;
	mul.lo.s32 	%r202, %r199, %r198;
	sub.s32 	%r255, %r197, %r202;
$L__BB34_13:
	and.b32  	%r203, %r59, 1;
	setp.eq.b32 	%p31, %r203, 1;
	@%p31 bra 	$L__BB34_15;
	add.s32 	%r204, %r242, -1;
	mul.wide.u32 	%rd74, %r204, 4;
	add.s64 	%rd75, %rd3, %rd74;
	ld.global.u32 	%r205, [%rd75];
	div.s32 	%r206, %r255, %r205;
	add.s64 	%rd76, %rd2, %rd74;
	ld.global.u32 	%r207, [%rd76];
	mad.lo.s32 	%r253, %r207, %r206, %r253;
	add.s64 	%rd77, %rd1, %rd74;
	ld.global.u32 	%r208, [%rd77];
	mad.lo.s32 	%r254, %r208, %r206, %r254;
	mul.lo.s32 	%r209, %r206, %r205;
	sub.s32 	%r255, %r255, %r209;
$L__BB34_15:
	add.s32 	%r210, %r255, %r253;
	add.s32 	%r211, %r255, %r254;
	mul.wide.s32 	%rd78, %r210, 4;
	add.s64 	%rd79, %rd6, %rd78;
	ld.global.f32 	%f87, [%rd79];
	mul.wide.s32 	%rd80, %r211, 4;
	add.s64 	%rd81, %rd5, %rd80;
	ld.global.f32 	%f7, [%rd81];
	mul.f32 	%f88, %f87, 0f3F000000;
	cvt.rzi.f32.f32 	%f89, %f88;
	add.f32 	%f90, %f89, %f89;
	sub.f32 	%f91, %f87, %f90;
	abs.f32 	%f8, %f91;
	abs.f32 	%f9, %f7;
	setp.lt.f32 	%p32, %f9, 0f00800000;
	mul.f32 	%f92, %f9, 0f4B800000;
	selp.f32 	%f93, %f92, %f9, %p32;
	selp.f32 	%f94, 0fC1C00000, 0f00000000, %p32;
	mov.b32 	%r212, %f93;
	add.s32 	%r213, %r212, -1060439283;
	and.b32  	%r214, %r213, -8388608;
	sub.s32 	%r215, %r212, %r214;
	mov.b32 	%f95, %r215;
	cvt.rn.f32.s32 	%f96, %r214;
	fma.rn.f32 	%f97, %f96, 0f34000000, %f94;
	add.f32 	%f98, %f95, 0fBF800000;
	add.f32 	%f99, %f95, 0f3F800000;
	rcp.approx.ftz.f32 	%f100, %f99;
	add.f32 	%f101, %f98, %f98;
	mul.f32 	%f102, %f101, %f100;
	mul.f32 	%f103, %f102, %f102;
	sub.f32 	%f104, %f98, %f102;
	add.f32 	%f105, %f104, %f104;
	neg.f32 	%f106, %f102;
	fma.rn.f32 	%f107, %f106, %f98, %f105;
	mul.rn.f32 	%f108, %f100, %f107;
	fma.rn.f32 	%f109, %f103, 0f3A2C32E4, 0f3B52E7DB;
	fma.rn.f32 	%f110, %f109, %f103, 0f3C93BB73;
	fma.rn.f32 	%f111, %f110, %f103, 0f3DF6384F;
	mul.rn.f32 	%f112, %f111, %f103;
	fma.rn.f32 	%f113, %f102, 0f3FB8AA3B, %f97;
	sub.f32 	%f114, %f97, %f113;
	fma.rn.f32 	%f115, %f102, 0f3FB8AA3B, %f114;
	fma.rn.f32 	%f116, %f108, 0f3FB8AA3B, %f115;
	fma.rn.f32 	%f117, %f102, 0f32A55E34, %f116;
	mul.f32 	%f118, %f112, 0f40400000;
	fma.rn.f32 	%f119, %f118, %f108, %f117;
	fma.rn.f32 	%f120, %f112, %f102, %f119;
	add.rn.f32 	%f121, %f113, %f120;
	neg.f32 	%f122, %f113;
	add.rn.f32 	%f123, %f121, %f122;
	neg.f32 	%f124, %f123;
	add.rn.f32 	%f125, %f120, %f124;
	mul.rn.f32 	%f126, %f121, %f87;
	neg.f32 	%f127, %f126;
	fma.rn.f32 	%f128, %f121, %f87, %f127;
	fma.rn.f32 	%f129, %f125, %f87, %f128;
	cvt.rni.f32.f32 	%f130, %f126;
	sub.f32 	%f131, %f126, %f130;
	add.f32 	%f132, %f131, %f129;
	fma.rn.f32 	%f133, %f132, 0f391FCB8E, 0f3AAF85ED;
	fma.rn.f32 	%f134, %f133, %f132, 0f3C1D9856;
	fma.rn.f32 	%f135, %f134, %f132, 0f3D6357BB;
	fma.rn.f32 	%f136, %f135, %f132, 0f3E75FDEC;
	fma.rn.f32 	%f137, %f136, %f132, 0f3F317218;
	fma.rn.f32 	%f138, %f137, %f132, 0f3F800000;
	cvt.rzi.s32.f32 	%r216, %f130;
	setp.gt.f32 	%p33, %f130, 0f00000000;
	selp.b32 	%r217, 0, -2097152000, %p33;
	add.s32 	%r218, %r217, 2130706432;
	mov.b32 	%f139, %r218;
	mul.f32 	%f140, %f138, %f139;
	shl.b32 	%r219, %r216, 23;
	sub.s32 	%r220, %r219, %r217;
	mov.b32 	%f141, %r220;
	mul.f32 	%f142, %f140, %f141;
	abs.f32 	%f143, %f126;
	setp.gt.f32 	%p34, %f143, 0f43180000;
	setp.lt.f32 	%p35, %f126, 0f00000000;
	selp.f32 	%f144, 0f00000000, 0f7F800000, %p35;
	selp.f32 	%f10, %f144, %f142, %p34;
	setp.eq.f32 	%p36, %f7, 0f3F800000;
	setp.eq.f32 	%p37, %f87, 0f00000000;
	or.pred  	%p38, %p36, %p37;
	mov.f32 	%f151, 0f3F800000;
	@%p38 bra 	$L__BB34_23;
	setp.nan.f32 	%p39, %f9, %f9;
	abs.f32 	%f145, %f87;
	setp.nan.f32 	%p40, %f145, %f145;
	or.pred  	%p41, %p39, %p40;
	@%p41 bra 	$L__BB34_22;
	setp.eq.f32 	%p42, %f7, 0f00000000;
	setp.eq.f32 	%p43, %f9, 0f7F800000;
	or.pred  	%p44, %p42, %p43;
	@%p44 bra 	$L__BB34_21;
	setp.eq.f32 	%p45, %f7, 0fBF800000;
	setp.eq.f32 	%p46, %f145, 0f7F800000;
	and.pred  	%p47, %p45, %p46;
	@%p47 bra 	$L__BB34_23;
	setp.geu.f32 	%p48, %f7, 0f00000000;
	mov.f32 	%f151, %f10;
	@%p48 bra 	$L__BB34_23;
	setp.neu.f32 	%p49, %f8, 0f3F800000;
	neg.f32 	%f147, %f10;
	selp.f32 	%f148, %f10, %f147, %p49;
	cvt.rmi.f32.f32 	%f149, %f87;
	setp.neu.f32 	%p50, %f87, %f149;
	selp.f32 	%f151, 0f7FFFFFFF, %f148, %p50;
	bra.uni 	$L__BB34_23;
$L__BB34_21:
	setp.neu.f32 	%p51, %f8, 0f3F800000;
	add.f32 	%f150, %f7, %f7;
	mov.b32 	%r221, %f150;
	setp.lt.f32 	%p52, %f87, 0f00000000;
	xor.b32  	%r222, %r221, 2139095040;
	selp.b32 	%r223, %r222, %r221, %p52;
	and.b32  	%r224, %r223, 2147483647;
	selp.b32 	%r225, %r224, %r223, %p51;
	mov.b32 	%f151, %r225;
	bra.uni 	$L__BB34_23;
$L__BB34_22:
	add.rn.f32 	%f151, %f7, %f87;
$L__BB34_23:
	mul.wide.s32 	%rd82, %r226, 4;
	add.s64 	%rd83, %rd4, %rd82;
	st.global.f32 	[%rd83], %f151;
	add.s32 	%r226, %r226, %r3;
	setp.lt.s32 	%p53, %r226, %r58;
	@%p53 bra 	$L__BB34_3;
	bra.uni 	$L__BB34_33;
$L__BB34_24:
	mul.wide.s32 	%rd13, %r226, 4;
	add.s64 	%rd14, %rd6, %rd13;
	ld.global.f32 	%f22, [%rd14];
	add.s64 	%rd15, %rd5, %rd13;
	ld.global.f32 	%f12, [%rd15];
	mul.f32 	%f23, %f22, 0f3F000000;
	cvt.rzi.f32.f32 	%f24, %f23;
	add.f32 	%f25, %f24, %f24;
	sub.f32 	%f26, %f22, %f25;
	abs.f32 	%f13, %f26;
	abs.f32 	%f14, %f12;
	setp.lt.f32 	%p3, %f14, 0f00800000;
	mul.f32 	%f27, %f14, 0f4B800000;
	selp.f32 	%f28, %f27, %f14, %p3;
	selp.f32 	%f29, 0fC1C00000, 0f00000000, %p3;
	mov.b32 	%r63, %f28;
	add.s32 	%r64, %r63, -1060439283;
	and.b32  	%r65, %r64, -8388608;
	sub.s32 	%r66, %r63, %r65;
	mov.b32 	%f30, %r66;
	cvt.rn.f32.s32 	%f31, %r65;
	fma.rn.f32 	%f32, %f31, 0f34000000, %f29;
	add.f32 	%f33, %f30, 0fBF800000;
	add.f32 	%f34, %f30, 0f3F800000;
	rcp.approx.ftz.f32 	%f35, %f34;
	add.f32 	%f36, %f33, %f33;
	mul.f32 	%f37, %f36, %f35;
	mul.f32 	%f38, %f37, %f37;
	sub.f32 	%f39, %f33, %f37;
	add.f32 	%f40, %f39, %f39;
	neg.f32 	%f41, %f37;
	fma.rn.f32 	%f42, %f41, %f33, %f40;
	mul.rn.f32 	%f43, %f35, %f42;
	fma.rn.f32 	%f44, %f38, 0f3A2C32E4, 0f3B52E7DB;
	fma.rn.f32 	%f45, %f44, %f38, 0f3C93BB73;
	fma.rn.f32 	%f46, %f45, %f38, 0f3DF6384F;
	mul.rn.f32 	%f47, %f46, %f38;
	fma.rn.f32 	%f48, %f37, 0f3FB8AA3B, %f32;
	sub.f32 	%f49, %f32, %f48;
	fma.rn.f32 	%f50, %f37, 0f3FB8AA3B, %f49;
	fma.rn.f32 	%f51, %f43, 0f3FB8AA3B, %f50;
	fma.rn.f32 	%f52, %f37, 0f32A55E34, %f51;
	mul.f32 	%f53, %f47, 0f40400000;
	fma.rn.f32 	%f54, %f53, %f43, %f52;
	fma.rn.f32 	%f55, %f47, %f37, %f54;
	add.rn.f32 	%f56, %f48, %f55;
	neg.f32 	%f57, %f48;
	add.rn.f32 	%f58, %f56, %f57;
	neg.f32 	%f59, %f58;
	add.rn.f32 	%f60, %f55, %f59;
	mul.rn.f32 	%f61, %f56, %f22;
	neg.f32 	%f62, %f61;
	fma.rn.f32 	%f63, %f56, %f22, %f62;
	fma.rn.f32 	%f64, %f60, %f22, %f63;
	cvt.rni.f32.f32 	%f65, %f61;
	sub.f32 	%f66, %f61, %f65;
	add.f32 	%f67, %f66, %f64;
	fma.rn.f32 	%f68, %f67, 0f391FCB8E, 0f3AAF85ED;
	fma.rn.f32 	%f69, %f68, %f67, 0f3C1D9856;
	fma.rn.f32 	%f70, %f69, %f67, 0f3D6357BB;
	fma.rn.f32 	%f71, %f70, %f67, 0f3E75FDEC;
	fma.rn.f32 	%f72, %f71, %f67, 0f3F317218;
	fma.rn.f32 	%f73, %f72, %f67, 0f3F800000;
	cvt.rzi.s32.f32 	%r67, %f65;
	setp.gt.f32 	%p4, %f65, 0f00000000;
	selp.b32 	%r68, 0, -2097152000, %p4;
	add.s32 	%r69, %r68, 2130706432;
	mov.b32 	%f74, %r69;
	mul.f32 	%f75, %f73, %f74;
	shl.b32 	%r70, %r67, 23;
	sub.s32 	%r71, %r70, %r68;
	mov.b32 	%f76, %r71;
	mul.f32 	%f77, %f75, %f76;
	abs.f32 	%f78, %f61;
	setp.gt.f32 	%p5, %f78, 0f43180000;
	setp.lt.f32 	%p6, %f61, 0f00000000;
	selp.f32 	%f79, 0f00000000, 0f7F800000, %p6;
	selp.f32 	%f15, %f79, %f77, %p5;
	setp.eq.f32 	%p7, %f12, 0f3F800000;
	setp.eq.f32 	%p8, %f22, 0f00000000;
	or.pred  	%p9, %p7, %p8;
	mov.f32 	%f152, 0f3F800000;
	@%p9 bra 	$L__BB34_32;
	setp.num.f32 	%p10, %f14, %f14;
	abs.f32 	%f80, %f22;
	setp.num.f32 	%p11, %f80, %f80;
	and.pred  	%p12, %p10, %p11;
	@%p12 bra 	$L__BB34_27;
	add.rn.f32 	%f152, %f12, %f22;
	bra.uni 	$L__BB34_32;
$L__BB34_27:
	setp.neu.f32 	%p13, %f12, 0f00000000;
	setp.neu.f32 	%p14, %f14, 0f7F800000;
	and.pred  	%p15, %p13, %p14;
	@%p15 bra 	$L__BB34_29;
	setp.neu.f32 	%p22, %f13, 0f3F800000;
	add.f32 	%f85, %f12, %f12;
	mov.b32 	%r72, %f85;
	setp.lt.f32 	%p23, %f22, 0f00000000;
	xor.b32  	%r73, %r72, 2139095040;
	selp.b32 	%r74, %r73, %r72, %p23;
	and.b32  	%r75, %r74, 2147483647;
	selp.b32 	%r76, %r75, %r74, %p22;
	mov.b32 	%f152, %r76;
	bra.uni 	$L__BB34_32;
$L__BB34_29:
	setp.eq.f32 	%p16, %f12, 0fBF800000;
	setp.eq.f32 	%p17, %f80, 0f7F800000;
	and.pred  	%p18, %p16, %p17;
	@%p18 bra 	$L__BB34_32;
	setp.geu.f32 	%p19, %f12, 0f00000000;
	mov.f32 	%f152, %f15;
	@%p19 bra 	$L__BB34_32;
	setp.neu.f32 	%p20, %f13, 0f3F800000;
	neg.f32 	%f82, %f15;
	selp.f32 	%f83, %f15, %f82, %p20;
	cvt.rmi.f32.f32 	%f84, %f22;
	setp.neu.f32 	%p21, %f22, %f84;
	selp.f32 	%f152, 0f7FFFFFFF, %f83, %p21;
$L__BB34_32:
	add.s64 	%rd17, %rd4, %rd13;
	st.global.f32 	[%rd17], %f152;
	add.s32 	%r226, %r226, %r3;
	setp.lt.s32 	%p24, %r226, %r58;
	@%p24 bra 	$L__BB34_24;
$L__BB34_33:
	ret;

}
	// .globl	_Z11_rpow_64_17PdS_S_PiS0_S0_ii
.visible .entry _Z11_rpow_64_17PdS_S_PiS0_S0_ii(
	.param .u64 .ptr .align 1 _Z11_rpow_64_17PdS_S_PiS0_S0_ii_param_0,
	.param .u64 .ptr .align 1 _Z11_rpow_64_17PdS_S_PiS0_S0_ii_param_1,
	.param .u64 .ptr .align 1 _Z11_rpow_64_17PdS_S_PiS0_S0_ii_param_2,
	.param .u64 .ptr .align 1 _Z11_rpow_64_17PdS_S_PiS0_S0_ii_param_3,
	.param .u64 .ptr .align 1 _Z11_rpow_64_17PdS_S_PiS0_S0_ii_param_4,
	.param .u64 .ptr .align 1 _Z11_rpow_64_17PdS_S_PiS0_S0_ii_param_5,
	.param .u32 _Z11_rpow_64_17PdS_S_PiS0_S0_ii_param_6,
	.param .u32 _Z11_rpow_64_17PdS_S_PiS0_S0_ii_param_7
)
{
	.reg .pred 	%p<60>;
	.reg .b32 	%r<277>;
	.reg .b64 	%rd<88>;
	.reg .b64 	%fd<51>;

	ld.param.u64 	%rd9, [_Z11_rpow_64_17PdS_S_PiS0_S0_ii_param_0];
	ld.param.u64 	%rd10, [_Z11_rpow_64_17PdS_S_PiS0_S0_ii_param_1];
	ld.param.u64 	%rd11, [_Z11_rpow_64_17PdS_S_PiS0_S0_ii_param_2];
	ld.param.u64 	%rd12, [_Z11_rpow_64_17PdS_S_PiS0_S0_ii_param_3];
	ld.param.u64 	%rd13, [_Z11_rpow_64_17PdS_S_PiS0_S0_ii_param_4];
	ld.param.u64 	%rd14, [_Z11_rpow_64_17PdS_S_PiS0_S0_ii_param_5];
	ld.param.u32 	%r61, [_Z11_rpow_64_17PdS_S_PiS0_S0_ii_param_6];
	ld.param.u32 	%r62, [_Z11_rpow_64_17PdS_S_PiS0_S0_ii_param_7];
	cvta.to.global.u64 	%rd1, %rd13;
	cvta.to.global.u64 	%rd2, %rd12;
	cvta.to.global.u64 	%rd3, %rd14;
	cvta.to.global.u64 	%rd4, %rd11;
	cvta.to.global.u64 	%rd5, %rd10;
	cvta.to.global.u64 	%rd6, %rd9;
	mov.u32 	%r63, %tid.x;
	mov.u32 	%r64, %ctaid.x;
	mov.u32 	%r1, %ntid.x;
	mad.lo.s32 	%r246, %r64, %r1, %r63;
	setp.ge.s32 	%p7, %r246, %r61;
	@%p7 bra 	$L__BB35_37;
	setp.gt.s32 	%p8, %r62, 1;
	mov.u32 	%r65, %nctaid.x;
	mul.lo.s32 	%r3, %r1, %r65;
	@%p8 bra 	$L__BB35_2;
	bra.uni 	$L__BB35_26;
$L__BB35_2:
	add.s32 	%r87, %r62, -1;
	and.b32  	%r88, %r87, 7;
	add.s32 	%r4, %r88, -1;
	and.b32  	%r89, %r87, -8;
	neg.s32 	%r5, %r89;
$L__BB35_3:
	add.s32 	%r92, %r62, -2;
	setp.lt.u32 	%p30, %r92, 7;
	mov.b32 	%r274, 0;
	mov.u32 	%r262, %r62;
	mov.u32 	%r275, %r246;
	mov.u32 	%r273, %r274;
	@%p30 bra 	$L__BB35_7;
	add.s32 	%r248, %r62, -4;
	mov.b32 	%r274, 0;
	mov.u32 	%r247, %r5;
	mov.u32 	%r275, %r246;
$L__BB35_5:
	.pragma "nounroll";
	add.s32 	%r94, %r248, 3;
	mul.wide.u32 	%rd21, %r94, 4;
	add.s64 	%rd22, %rd3, %rd21;
	ld.global.u32 	%r95, [%rd22];
	div.s32 	%r96, %r275, %r95;
	add.s64 	%rd23, %rd2, %rd21;
	ld.global.u32 	%r97, [%rd23];
	mad.lo.s32 	%r98, %r97, %r96, %r273;
	add.s64 	%rd24, %rd1, %rd21;
	ld.global.u32 	%r99, [%rd24];
	mad.lo.s32 	%r100, %r99, %r96, %r274;
	mul.lo.s32 	%r101, %r96, %r95;
	sub.s32 	%r102, %r275, %r101;
	add.s32 	%r103, %r248, 2;
	mul.wide.u32 	%rd25, %r103, 4;
	add.s64 	%rd26, %rd3, %rd25;
	ld.global.u32 	%r104, [%rd26];
	div.s32 	%r105, %r102, %r104;
	add.s64 	%rd27, %rd2, %rd25;
	ld.global.u32 	%r106, [%rd27];
	mad.lo.s32 	%r107, %r106, %r105, %r98;
	add.s64 	%rd28, %rd1, %rd25;
	ld.global.u32 	%r108, [%rd28];
	mad.lo.s32 	%r109, %r108, %r105, %r100;
	mul.lo.s32 	%r110, %r105, %r104;
	sub.s32 	%r111, %r102, %r110;
	add.s32 	%r112, %r248, 1;
	mul.wide.u32 	%rd29, %r112, 4;
	add.s64 	%rd30, %rd3, %rd29;
	ld.global.u32 	%r113, [%rd30];
	div.s32 	%r114, %r111, %r113;
	add.s64 	%rd31, %rd2, %rd29;
	ld.global.u32 	%r115, [%rd31];
	mad.lo.s32 	%r116, %r115, %r114, %r107;
	add.s64 	%rd32, %rd1, %rd29;
	ld.global.u32 	%r117, [%rd32];
	mad.lo.s32 	%r118, %r117, %r114, %r109;
	mul.lo.s32 	%r119, %r114, %r113;
	sub.s32 	%r120, %r111, %r119;
	add.s32 	%r121, %r248, -4;
	mul.wide.u32 	%rd33, %r248, 4;
	add.s64 	%rd34, %rd3, %rd33;
	ld.global.u32 	%r122, [%rd34];
	div.s32 	%r123, %r120, %r122;
	add.s64 	%rd35, %rd2, %rd33;
	ld.global.u32 	%r124, [%rd35];
	mad.lo.s32 	%r125, %r124, %r123, %r116;
	add.s64 	%rd36, %rd1, %rd33;
	ld.global.u32 	%r126, [%rd36];
	mad.lo.s32 	%r127, %r126, %r123, %r118;
	mul.lo.s32 	%r128, %r123, %r122;
	sub.s32 	%r129, %r120, %r128;
	add.s32 	%r130, %r248, -1;
	mul.wide.u32 	%rd37, %r130, 4;
	add.s64 	%rd38, %rd3, %rd37;
	ld.global.u32 	%r131, [%rd38];
	div.s32 	%r132, %r129, %r131;
	add.s64 	%rd39, %rd2, %rd37;
	ld.global.u32 	%r133, [%rd39];
	mad.lo.s32 	%r134, %r133, %r132, %r125;
	add.s64 	%rd40, %rd1, %rd37;
	ld.global.u32 	%r135, [%rd40];
	mad.lo.s32 	%r136, %r135, %r132, %r127;
	mul.lo.s32 	%r137, %r132, %r131;
	sub.s32 	%r138, %r129, %r137;
	add.s32 	%r139, %r248, -2;
	mul.wide.u32 	%rd41, %r139, 4;
	add.s64 	%rd42, %rd3, %rd41;
	ld.global.u32 	%r140, [%rd42];
	div.s32 	%r141, %r138, %r140;
	add.s64 	%rd43, %rd2, %rd41;
	ld.global.u32 	%r142, [%rd43];
	mad.lo.s32 	%r143, %r142, %r141, %r134;
	add.s64 	%rd44, %rd1, %rd41;
	ld.global.u32 	%r144, [%rd44];
	mad.lo.s32 	%r145, %r144, %r141, %r136;
	mul.lo.s32 	%r146, %r141, %r140;
	sub.s32 	%r147, %r138, %r146;
	add.s32 	%r148, %r248, -3;
	mul.wide.u32 	%rd45, %r148, 4;
	add.s64 	%rd46, %rd3, %rd45;
	ld.global.u32 	%r149, [%rd46];
	div.s32 	%r150, %r147, %r149;
	add.s64 	%rd47, %rd2, %rd45;
	ld.global.u32 	%r151, [%rd47];
	mad.lo.s32 	%r152, %r151, %r150, %r143;
	add.s64 	%rd48, %rd1, %rd45;
	ld.global.u32 	%r153, [%rd48];
	mad.lo.s32 	%r154, %r153, %r150, %r145;
	mul.lo.s32 	%r155, %r150, %r149;
	sub.s32 	%r156, %r147, %r155;
	mul.wide.u32 	%rd49, %r121, 4;
	add.s64 	%rd50, %rd3, %rd49;
	ld.global.u32 	%r157, [%rd50];
	div.s32 	%r158, %r156, %r157;
	add.s64 	%rd51, %rd2, %rd49;
	ld.global.u32 	%r159, [%rd51];
	mad.lo.s32 	%r273, %r159, %r158, %r152;
	add.s64 	%rd52, %rd1, %rd49;
	ld.global.u32 	%r160, [%rd52];
	mad.lo.s32 	%r274, %r160, %r158, %r154;
	mul.lo.s32 	%r161, %r158, %r157;
	sub.s32 	%r275, %r156, %r161;
	add.s32 	%r248, %r248, -8;
	add.s32 	%r247, %r247, 8;
	setp.eq.s32 	%p31, %r247, 0;
	@%p31 bra 	$L__BB35_6;
	bra.uni 	$L__BB35_5;
$L__BB35_6:
	add.s32 	%r262, %r248, 4;
$L__BB35_7:
	add.s32 	%r162, %r62, -1;
	and.b32  	%r163, %r162, 7;
	setp.eq.s32 	%p32, %r163, 0;
	@%p32 bra 	$L__BB35_15;
	setp.lt.u32 	%p33, %r4, 3;
	@%p33 bra 	$L__BB35_10;
	add.s32 	%r165, %r262, -1;
	mul.wide.u32 	%rd53, %r165, 4;
	add.s64 	%rd54, %rd3, %rd53;
	ld.global.u32 	%r166, [%rd54];
	div.s32 	%r167, %r275, %r166;
	add.s64 	%rd55, %rd2, %rd53;
	ld.global.u32 	%r168, [%rd55];
	mad.lo.s32 	%r169, %r168, %r167, %r273;
	add.s64 	%rd56, %rd1, %rd53;
	ld.global.u32 	%r170, [%rd56];
	mad.lo.s32 	%r171, %r170, %r167, %r274;
	mul.lo.s32 	%r172, %r167, %r166;
	sub.s32 	%r173, %r275, %r172;
	add.s32 	%r174, %r262, -2;
	mul.wide.u32 	%rd57, %r174, 4;
	add.s64 	%rd58, %rd3, %rd57;
	ld.global.u32 	%r175, [%rd58];
	div.s32 	%r176, %r173, %r175;
	add.s64 	%rd59, %rd2, %rd57;
	ld.global.u32 	%r177, [%rd59];
	mad.lo.s32 	%r178, %r177, %r176, %r169;
	add.s64 	%rd60, %rd1, %rd57;
	ld.global.u32 	%r179, [%rd60];
	mad.lo.s32 	%r180, %r179, %r176, %r171;
	mul.lo.s32 	%r181, %r176, %r175;
	sub.s32 	%r182, %r173, %r181;
	add.s32 	%r183, %r262, -3;
	mul.wide.u32 	%rd61, %r183, 4;
	add.s64 	%rd62, %rd3, %rd61;
	ld.global.u32 	%r184, [%rd62];
	div.s32 	%r185, %r182, %r184;
	add.s64 	%rd63, %rd2, %rd61;
	ld.global.u32 	%r186, [%rd63];
	mad.lo.s32 	%r187, %r186, %r185, %r178;
	add.s64 	%rd64, %rd1, %rd61;
	ld.global.u32 	%r188, [%rd64];
	mad.lo.s32 	%r189, %r188, %r185, %r180;
	mul.lo.s32 	%r190, %r185, %r184;
	sub.s32 	%r191, %r182, %r190;
	add.s32 	%r262, %r262, -4;
	mul.wide.u32 	%rd65, %r262, 4;
	add.s64 	%rd66, %rd3, %rd65;
	ld.global.u32 	%r192, [%rd66];
	div.s32 	%r193, %r191, %r192;
	add.s64 	%rd67, %rd2, %rd65;
	ld.global.u32 	%r194, [%rd67];
	mad.lo.s32 	%r273, %r194, %r193, %r187;
	add.s64 	%rd68, %rd1, %rd65;
	ld.global.u32 	%r195, [%rd68];
	mad.lo.s32 	%r274, %r195, %r193, %r189;
	mul.lo.s32 	%r196, %r193, %r192;
	sub.s32 	%r275, %r191, %r196;
$L__BB35_10:
	and.b32  	%r198, %r162, 3;
	setp.eq.s32 	%p34, %r198, 0;
	@%p34 bra 	$L__BB35_15;
	setp.eq.s32 	%p35, %r198, 1;
	@%p35 bra 	$L__BB35_13;
	add.s32 	%r202, %r262, -1;
	mul.wide.u32 	%rd69, %r202, 4;
	add.s64 	%rd70, %rd3, %rd69;
	ld.global.u32 	%r203, [%rd70];
	div.s32 	%r204, %r275, %r203;
	add.s64 	%rd71, %rd2, %rd69;
	ld.global.u32 	%r205, [%rd71];
	mad.lo.s32 	%r206, %r205, %r204, %r273;
	add.s64 	%rd72, %rd1, %rd69;
	ld.global.u32 	%r207, [%rd72];
	mad.lo.s32 	%r208, %r207, %r204, %r274;
	mul.lo.s32 	%r209, %r204, %r203;
	sub.s32 	%r210, %r275, %r209;
	add.s32 	%r262, %r262, -2;
	mul.wide.u32 	%rd73, %r262, 4;
	add.s64 	%rd74, %rd3, %rd73;
	ld.global.u32 	%r211, [%rd74];
	div.s32 	%r212, %r210, %r211;
	add.s64 	%rd75, %rd2, %rd73;
	ld.global.u32 	%r213, [%rd75];
	mad.lo.s32 	%r273, %r213, %r212, %r206;
	add.s64 	%rd76, %rd1, %rd73;
	ld.global.u32 	%r214, [%rd76];
	mad.lo.s32 	%r274, %r214, %r212, %r208;
	mul.lo.s32 	%r215, %r212, %r211;
	sub.s32 	%r275, %r210, %r215;
$L__BB35_13:
	and.b32  	%r216, %r62, 1;
	setp.eq.b32 	%p36, %r216, 1;
	@%p36 bra 	$L__BB35_15;
	add.s32 	%r217, %r262, -1;
	mul.wide.u32 	%rd77, %r217, 4;
	add.s64 	%rd78, %rd3, %rd77;
	ld.global.u32 	%r218, [%rd78];
	div.s32 	%r219, %r275, %r218;
	add.s64 	%rd79, %rd2, %rd77;
	ld.global.u32 	%r220, [%rd79];
	mad.lo.s32 	%r273, %r220, %r219, %r273;
	add.s64 	%rd80, %rd1, %rd77;
	ld.global.u32 	%r221, [%rd80];
	mad.lo.s32 	%r274, %r221, %r219, %r274;
	mul.lo.s32 	%r222, %r219, %r218;
	sub.s32 	%r275, %r275, %r222;
$L__BB35_15:
	add.s32 	%r223, %r275, %r273;
	add.s32 	%r224, %r275, %r274;
	mul.wide.s32 	%rd81, %r223, 8;
	add.s64 	%rd82, %rd6, %rd81;
	ld.global.f64 	%fd8, [%rd82];
	mul.wide.s32 	%rd83, %r224, 8;
	add.s64 	%rd84, %rd5, %rd83;
	ld.global.f64 	%fd9, [%rd84];
	{
	.reg .b32 %temp; 
	mov.b64 	{%temp, %r55}, %fd9;
	}
	{
	.reg .b32 %temp; 
	mov.b64 	{%temp, %r56}, %fd8;
	}
	shr.u32 	%r225, %r56, 20;
	and.b32  	%r226, %r225, 2047;
	add.s32 	%r227, %r226, -1012;
	mov.b64 	%rd85, %fd8;
	shl.b64 	%rd7, %rd85, %r227;
	setp.eq.s64 	%p58, %rd7, -9223372036854775808;
	abs.f64 	%fd10, %fd9;
	setp.eq.f64 	%p37, %fd9, 0d0000000000000000;
	@%p37 bra 	$L__BB35_16;
	bra.uni 	$L__BB35_25;
$L__BB35_16:
	setp.eq.s64 	%p40, %rd7, -9223372036854775808;
	abs.f64 	%fd42, %fd8;
	setp.neu.f64 	%p41, %fd42, 0d3FE0000000000000;
	and.pred  	%p58, %p41, %p40;
	selp.b32 	%r228, %r55, 0, %p58;
	setp.lt.s32 	%p42, %r56, 0;
	or.b32  	%r229, %r228, 2146435072;
	selp.b32 	%r230, %r229, %r228, %p42;
	mov.b32 	%r231, 0;
	mov.b64 	%fd48, {%r231, %r230};
$L__BB35_17:
	add.f64 	%fd43, %fd8, %fd9;
	{
	.reg .b32 %temp; 
	mov.b64 	{%temp, %r232}, %fd43;
	}
	and.b32  	%r233, %r232, 2146435072;
	setp.ne.s32 	%p43, %r233, 2146435072;
	@%p43 bra 	$L__BB35_24;
	setp.nan.f64 	%p44, %fd9, %fd9;
	setp.nan.f64 	%p45, %fd8, %fd8;
	or.pred  	%p46, %p44, %p45;
	@%p46 bra 	$L__BB35_23;
	abs.f64 	%fd44, %fd8;
	setp.eq.f64 	%p47, %fd44, 0d7FF0000000000000;
	@%p47 bra 	$L__BB35_22;
	setp.neu.f64 	%p48, %fd10, 0d7FF0000000000000;
	@%p48 bra 	$L__BB35_24;
	setp.lt.s32 	%p49, %r55, 0;
	setp.lt.s32 	%p50, %r56, 0;
	selp.b32 	%r234, 0, 2146435072, %p50;
	and.b32  	%r235, %r56, 2147483647;
	setp.ne.s32 	%p51, %r235, 1071644672;
	or.b32  	%r236, %r234, -2147483648;
	selp.b32 	%r237, %r236, %r234, %p51;
	selp.b32 	%r238, %r237, %r234, %p58;
	selp.b32 	%r239, %r238, %r234, %p49;
	mov.b32 	%r240, 0;
	mov.b64 	%fd48, {%r240, %r239};
	bra.uni 	$L__BB35_24;
$L__BB35_22:
	setp.gt.f64 	%p52, %fd10, 0d3FF0000000000000;
	selp.b32 	%r241, 2146435072, 0, %p52;
	setp.lt.s32 	%p53, %r56, 0;
	xor.b32  	%r242, %r241, 2146435072;
	selp.b32 	%r243, %r242, %r241, %p53;
	setp.eq.f64 	%p54, %fd9, 0dBFF0000000000000;
	selp.b32 	%r244, 1072693248, %r243, %p54;
	mov.b32 	%r245, 0;
	mov.b64 	%fd48, {%r245, %r244};
	bra.uni 	$L__BB35_24;
$L__BB35_23:
	add.rn.f64 	%fd48, %fd9, %fd8;
$L__BB35_24:
	setp.eq.f64 	%p55, %fd9, 0d3FF0000000000000;
	setp.eq.f64 	%p56, %fd8, 0d0000000000000000;
	selp.f64 	%fd45, 0d3FF0000000000000, %fd48, %p56;
	selp.f64 	%fd46, 0d3FF0000000000000, %fd45, %p55;
	mul.wide.s32 	%rd86, %r246, 8;
	add.s64 	%rd87, %rd4, %rd86;
	st.global.f64 	[%rd87], %fd46;
	add.s32 	%r246, %r246, %r3;
	setp.lt.s32 	%p57, %r246, %r61;
	@%p57 bra 	$L__BB35_3;
	bra.uni 	$L__BB35_37;
$L__BB35_25:
	{ // callseq 3, 0
	.param .b64 param0;
	st.param.f64 	[param0], %fd10;
	.param .b64 param1;
	st.param.f64 	[param1], %fd8;
	.param .b64 retval0;
	call.uni (retval0), 
	__internal_accurate_pow, 
	(
	param0, 
	param1
	);
	ld.param.f64 	%fd34, [retval0];
	} // callseq 3
	setp.lt.s32 	%p38, %r55, 0;
	cvt.rzi.f64.f64 	%fd36, %fd8;
	setp.neu.f64 	%p39, %fd8, %fd36;
	neg.f64 	%fd38, %fd34;
	selp.f64 	%fd39, %fd38, %fd34, %p58;
	selp.f64 	%fd40, %fd39, %fd34, %p38;
	selp.f64 	%fd41, 0dFFF8000000000000, %fd40, %p39;
	selp.f64 	%fd48, %fd41, %fd40, %p38;
	bra.uni 	$L__BB35_17;
$L__BB35_26:
	mul.wide.s32 	%rd15, %r246, 8;
	add.s64 	%rd16, %rd6, %rd15;
	ld.global.f64 	%fd11, [%rd16];
	add.s64 	%rd17, %rd5, %rd15;
	ld.global.f64 	%fd12, [%rd17];
	{
	.reg .b32 %temp; 
	mov.b64 	{%temp, %r58}, %fd12;
	}
	{
	.reg .b32 %temp; 
	mov.b64 	{%temp, %r59}, %fd11;
	}
	shr.u32 	%r66, %r59, 20;
	and.b32  	%r67, %r66, 2047;
	add.s32 	%r68, %r67, -1012;
	mov.b64 	%rd18, %fd11;
	shl.b64 	%rd8, %rd18, %r68;
	setp.eq.s64 	%p6, %rd8, -9223372036854775808;
	abs.f64 	%fd13, %fd12;
	setp.neu.f64 	%p9, %fd12, 0d0000000000000000;
	@%p9 bra 	$L__BB35_28;
	setp.eq.s64 	%p12, %rd8, -9223372036854775808;
	abs.f64 	%fd29, %fd11;
	setp.neu.f64 	%p13, %fd29, 0d3FE0000000000000;
	and.pred  	%p6, %p13, %p12;
	selp.b32 	%r69, %r58, 0, %p6;
	setp.lt.s32 	%p14, %r59, 0;
	or.b32  	%r70, %r69, 2146435072;
	selp.b32 	%r71, %r70, %r69, %p14;
	mov.b32 	%r72, 0;
	mov.b64 	%fd50, {%r72, %r71};
	bra.uni 	$L__BB35_29;
$L__BB35_28:
	{ // callseq 2, 0
	.param .b64 param0;
	st.param.f64 	[param0], %fd13;
	.param .b64 param1;
	st.param.f64 	[param1], %fd11;
	.param .b64 retval0;
	call.uni (retval0), 
	__internal_accurate_pow, 
	(
	param0, 
	param1
	);
	ld.param.f64 	%fd21, [retval0];
	} // callseq 2
	setp.lt.s32 	%p10, %r58, 0;
	cvt.rzi.f64.f64 	%fd23, %fd11;
	setp.neu.f64 	%p11, %fd11, %fd23;
	neg.f64 	%fd25, %fd21;
	selp.f64 	%fd26, %fd25, %fd21, %p6;
	selp.f64 	%fd27, %fd26, %fd21, %p10;
	selp.f64 	%fd28, 0dFFF8000000000000, %fd27, %p11;
	selp.f64 	%fd50, %fd28, %fd27, %p10;
$L__BB35_29:
	add.f64 	%fd30, %fd11, %fd12;
	{
	.reg .b32 %temp; 
	mov.b64 	{%temp, %r73}, %fd30;
	}
	and.b32  	%r74, %r73, 2146435072;
	setp.ne.s32 	%p15, %r74, 2146435072;
	@%p15 bra 	$L__BB35_36;
	setp.num.f64 	%p16, %fd12, %fd12;
	setp.num.f64 	%p17, %fd11, %fd11;
	and.pred  	%p18, %p16, %p17;
	@%p18 bra 	$L__BB35_32;
	add.rn.f64 	%fd50, %fd12, %fd11;
	bra.uni 	$L__BB35_36;
$L__BB35_32:
	abs.f64 	%fd31, %fd11;
	setp.neu.f64 	%p19, %fd31, 0d7FF0000000000000;
	@%p19 bra 	$L__BB35_34;
	setp.gt.f64 	%p24, %fd13, 0d3FF0000000000000;
	selp.b32 	%r82, 2146435072, 0, %p24;
	setp.lt.s32 	%p25, %r59, 0;
	xor.b32  	%r83, %r82, 2146435072;
	selp.b32 	%r84, %r83, %r82, %p25;
	setp.eq.f64 	%p26, %fd12, 0dBFF0000000000000;
	selp.b32 	%r85, 1072693248, %r84, %p26;
	mov.b32 	%r86, 0;
	mov.b64 	%fd50, {%r86, %r85};
	bra.uni 	$L__BB35_36;
$L__BB35_34:
	setp.neu.f64 	%p20, %fd13, 0d7FF0000000000000;
	@%p20 bra 	$L__BB35_36;
	setp.lt.s32 	%p21, %r58, 0;
	setp.lt.s32 	%p22, %r59, 0;
	selp.b32 	%r75, 0, 2146435072, %p22;
	and.b32  	%r76, %r59, 2147483647;
	setp.ne.s32 	%p23, %r76, 1071644672;
	or.b32  	%r77, %r75, -2147483648;
	selp.b32 	%r78, %r77, %r75, %p23;
	selp.b32 	%r79, %r78, %r75, %p6;
	selp.b32 	%r80, %r79, %r75, %p21;
	mov.b32 	%r81, 0;
	mov.b64 	%fd50, {%r81, %r80};
$L__BB35_36:
	setp.eq.f64 	%p27, %fd12, 0d3FF0000000000000;
	setp.eq.f64 	%p28, %fd11, 0d0000000000000000;
	selp.f64 	%fd32, 0d3FF0000000000000, %fd50, %p28;
	selp.f64 	%fd33, 0d3FF0000000000000, %fd32, %p27;
	add.s64 	%rd20, %rd4, %rd15;
	st.global.f64 	[%rd20], %fd33;
	add.s32 	%r246, %r246, %r3;
	setp.lt.s32 	%p29, %r246, %r61;
	@%p29 bra 	$L__BB35_26;
$L__BB35_37:
	ret;

}
.func  (.param .b64 func_retval0) __internal_accurate_pow(
	.param .b64 __internal_accurate_pow_param_0,
	.param .b64 __internal_accurate_pow_param_1
)
{
	.reg .pred 	%p<8>;
	.reg .b32 	%r<49>;
	.reg .b32 	%f<3>;
	.reg .b64 	%fd<109>;

	ld.param.f64 	%fd10, [__internal_accurate_pow_param_0];
	ld.param.f64 	%fd11, [__internal_accurate_pow_param_1];
	{
	.reg .b32 %temp; 
	mov.b64 	{%temp, %r46}, %fd10;
	}
	{
	.reg .b32 %temp; 
	mov.b64 	{%r45, %temp}, %fd10;
	}
	shr.u32 	%r47, %r46, 20;
	setp.gt.u32 	%p1, %r46, 1048575;
	@%p1 bra 	$L__BB36_2;
	mul.f64 	%fd12, %fd10, 0d4350000000000000;
	{
	.reg .b32 %temp; 
	mov.b64 	{%temp, %r46}, %fd12;
	}
	{
	.reg .b32 %temp; 
	mov.b64 	{%r45, %temp}, %fd12;
	}
	shr.u32 	%r16, %r46, 20;
	add.s32 	%r47, %r16, -54;
$L__BB36_2:
	add.s32 	%r48, %r47, -1023;
	and.b32  	%r17, %r46, -2146435073;
	or.b32  	%r18, %r17, 1072693248;
	mov.b64 	%fd107, {%r45, %r18};
	setp.lt.u32 	%p2, %r18, 1073127583;
	@%p2 bra 	$L__BB36_4;
	{
	.reg .b32 %temp; 
	mov.b64 	{%r19, %temp}, %fd107;
	}
	{
	.reg .b32 %temp; 
	mov.b64 	{%temp, %r20}, %fd107;
	}
	add.s32 	%r21, %r20, -1048576;
	mov.b64 	%fd107, {%r19, %r21};
	add.s32 	%r48, %r47, -1022;
$L__BB36_4:
	add.f64 	%fd13, %fd107, 0dBFF0000000000000;
	add.f64 	%fd14, %fd107, 0d3FF0000000000000;
	rcp.approx.ftz.f64 	%fd15, %fd14;
	neg.f64 	%fd16, %fd14;
	fma.rn.f64 	%fd17, %fd16, %fd15, 0d3FF0000000000000;
	fma.rn.f64 	%fd18, %fd17, %fd17, %fd17;
	fma.rn.f64 	%fd19, %fd18, %fd15, %fd15;
	mul.f64 	%fd20, %fd13, %fd19;
	fma.rn.f64 	%fd21, %fd13, %fd19, %fd20;
	mul.f64 	%fd22, %fd21, %fd21;
	fma.rn.f64 	%fd23, %fd22, 0d3EB0F5FF7D2CAFE2, 0d3ED0F5D241AD3B5A;
	fma.rn.f64 	%fd24, %fd23, %fd22, 0d3EF3B20A75488A3F;
	fma.rn.f64 	%fd25, %fd24, %fd22, 0d3F1745CDE4FAECD5;
	fma.rn.f64 	%fd26, %fd25, %fd22, 0d3F3C71C7258A578B;
	fma.rn.f64 	%fd27, %fd26, %fd22, 0d3F6249249242B910;
	fma.rn.f64 	%fd28, %fd27, %fd22, 0d3F89999999999DFB;
	sub.f64 	%fd29, %fd13, %fd21;
	add.f64 	%fd30, %fd29, %fd29;
	neg.f64 	%fd31, %fd21;
	fma.rn.f64 	%fd32, %fd31, %fd13, %fd30;
	mul.f64 	%fd33, %fd19, %fd32;
	fma.rn.f64 	%fd34, %fd22, %fd28, 0d3FB5555555555555;
	mov.f64 	%fd35, 0d3FB5555555555555;
	sub.f64 	%fd36, %fd35, %fd34;
	fma.rn.f64 	%fd37, %fd22, %fd28, %fd36;
	add.f64 	%fd38, %fd37, 0dBC46A4CB00B9E7B0;
	add.f64 	%fd39, %fd34, %fd38;
	sub.f64 	%fd40, %fd34, %fd39;
	add.f64 	%fd41, %fd38, %fd40;
	mul.rn.f64 	%fd42, %fd21, %fd21;
	neg.f64 	%fd43, %fd42;
	fma.rn.f64 	%fd44, %fd21, %fd21, %fd43;
	{
	.reg .b32 %temp; 
	mov.b64 	{%r22, %temp}, %fd33;
	}
	{
	.reg .b32 %temp; 
	mov.b64 	{%temp, %r23}, %fd33;
	}
	add.s32 	%r24, %r23, 1048576;
	mov.b64 	%fd45, {%r22, %r24};
	fma.rn.f64 	%fd46, %fd21, %fd45, %fd44;
	mul.rn.f64 	%fd47, %fd42, %fd21;
	neg.f64 	%fd48, %fd47;
	fma.rn.f64 	%fd49, %fd42, %fd21, %fd48;
	fma.rn.f64 	%fd50, %fd42, %fd33, %fd49;
	fma.rn.f64 	%fd51, %fd46, %fd21, %fd50;
	mul.rn.f64 	%fd52, %fd39, %fd47;
	neg.f64 	%fd53, %fd52;
	fma.rn.f64 	%fd54, %fd39, %fd47, %fd53;
	fma.rn.f64 	%fd55, %fd39, %fd51, %fd54;
	fma.rn.f64 	%fd56, %fd41, %fd47, %fd55;
	add.f64 	%fd57, %fd52, %fd56;
	sub.f64 	%fd58, %fd52, %fd57;
	add.f64 	%fd59, %fd56, %fd58;
	add.f64 	%fd60, %fd21, %fd57;
	sub.f64 	%fd61, %fd21, %fd60;
	add.f64 	%fd62, %fd57, %fd61;
	add.f64 	%fd63, %fd59, %fd62;
	add.f64 	%fd64, %fd33, %fd63;
	add.f64 	%fd65, %fd60, %fd64;
	sub.f64 	%fd66, %fd60, %fd65;
	add.f64 	%fd67, %fd64, %fd66;
	xor.b32  	%r25, %r48, -2147483648;
	mov.b32 	%r26, 1127219200;
	mov.b64 	%fd68, {%r25, %r26};
	mov.b32 	%r27, -2147483648;
	mov.b64 	%fd69, {%r27, %r26};
	sub.f64 	%fd70, %fd68, %fd69;
	fma.rn.f64 	%fd71, %fd70, 0d3FE62E42FEFA39EF, %fd65;
	fma.rn.f64 	%fd72, %fd70, 0dBFE62E42FEFA39EF, %fd71;
	sub.f64 	%fd73, %fd72, %fd65;
	sub.f64 	%fd74, %fd67, %fd73;
	fma.rn.f64 	%fd75, %fd70, 0d3C7ABC9E3B39803F, %fd74;
	add.f64 	%fd76, %fd71, %fd75;
	sub.f64 	%fd77, %fd71, %fd76;
	add.f64 	%fd78, %fd75, %fd77;
	{
	.reg .b32 %temp; 
	mov.b64 	{%temp, %r28}, %fd11;
	}
	{
	.reg .b32 %temp; 
	mov.b64 	{%r29, %temp}, %fd11;
	}
	shl.b32 	%r30, %r28, 1;
	setp.gt.u32 	%p3, %r30, -33554433;
	and.b32  	%r31, %r28, -15728641;
	selp.b32 	%r32, %r31, %r28, %p3;
	mov.b64 	%fd79, {%r29, %r32};
	mul.rn.f64 	%fd80, %fd76, %fd79;
	neg.f64 	%fd81, %fd80;
	fma.rn.f64 	%fd82, %fd76, %fd79, %fd81;
	fma.rn.f64 	%fd83, %fd78, %fd79, %fd82;
	add.f64 	%fd4, %fd80, %fd83;
	sub.f64 	%fd84, %fd80, %fd4;
	add.f64 	%fd5, %fd83, %fd84;
	fma.rn.f64 	%fd85, %fd4, 0d3FF71547652B82FE, 0d4338000000000000;
	{
	.reg .b32 %temp; 
	mov.b64 	{%r13, %temp}, %fd85;
	}
	mov.f64 	%fd86, 0dC338000000000000;
	add.rn.f64 	%fd87, %fd85, %fd86;
	fma.rn.f64 	%fd88, %fd87, 0dBFE62E42FEFA39EF, %fd4;
	fma.rn.f64 	%fd89, %fd87, 0dBC7ABC9E3B39803F, %fd88;
	fma.rn.f64 	%fd90, %fd89, 0d3E5ADE1569CE2BDF, 0d3E928AF3FCA213EA;
	fma.rn.f64 	%fd91, %fd90, %fd89, 0d3EC71DEE62401315;
	fma.rn.f64 	%fd92, %fd91, %fd89, 0d3EFA01997C89EB71;
	fma.rn.f64 	%fd93, %fd92, %fd89, 0d3F2A01A014761F65;
	fma.rn.f64 	%fd94, %fd93, %fd89, 0d3F56C16C1852B7AF;
	fma.rn.f64 	%fd95, %fd94, %fd89, 0d3F81111111122322;
	fma.rn.f64 	%fd96, %fd95, %fd89, 0d3FA55555555502A1;
	fma.rn.f64 	%fd97, %fd96, %fd89, 0d3FC5555555555511;
	fma.rn.f64 	%fd98, %fd97, %fd89, 0d3FE000000000000B;
	fma.rn.f64 	%fd99, %fd98, %fd89, 0d3FF0000000000000;
	fma.rn.f64 	%fd100, %fd99, %fd89, 0d3FF0000000000000;
	{
	.reg .b32 %temp; 
	mov.b64 	{%r14, %temp}, %fd100;
	}
	{
	.reg .b32 %temp; 
	mov.b64 	{%temp, %r15}, %fd100;
	}
	shl.b32 	%r33, %r13, 20;
	add.s32 	%r34, %r33, %r15;
	mov.b64 	%fd108, {%r14, %r34};
	{
	.reg .b32 %temp; 
	mov.b64 	{%temp, %r35}, %fd4;
	}
	mov.b32 	%f2, %r35;
	abs.f32 	%f1, %f2;
	setp.lt.f32 	%p4, %f1, 0f4086232B;
	@%p4 bra 	$L__BB36_7;
	setp.lt.f64 	%p5, %fd4, 0d0000000000000000;
	add.f64 	%fd101, %fd4, 0d7FF0000000000000;
	selp.f64 	%fd108, 0d0000000000000000, %fd101, %p5;
	setp.geu.f32 	%p6, %f1, 0f40874800;
	@%p6 bra 	$L__BB36_7;
	shr.u32 	%r36, %r13, 31;
	add.s32 	%r37, %r13, %r36;
	shr.s32 	%r38, %r37, 1;
	shl.b32 	%r39, %r38, 20;
	add.s32 	%r40, %r15, %r39;
	mov.b64 	%fd102, {%r14, %r40};
	sub.s32 	%r41, %r13, %r38;
	shl.b32 	%r42, %r41, 20;
	add.s32 	%r43, %r42, 1072693248;
	mov.b32 	%r44, 0;
	mov.b64 	%fd103, {%r44, %r43};
	mul.f64 	%fd108, %fd103, %fd102;
$L__BB36_7:
	abs.f64 	%fd104, %fd108;
	setp.eq.f64 	%p7, %fd104, 0d7FF0000000000000;
	fma.rn.f64 	%fd105, %fd108, %fd5, %fd108;
	selp.f64 	%fd106, %fd108, %fd105, %p7;
	st.param.f64 	[func_retval0], %fd106;
	ret;

}


// ===== COMPILED SASS (sm_100) =====

	.target	sm_100

	.elftype	@"ET_EXEC"


//--------------------- .note.nv.tkinfo           --------------------------
	.section	.note.nv.tkinfo,"",@"SHT_NOTE"
	.sectionflags	@"SHF_NOTE_NV_TKINFO"
	.tkinfo
        /*0018*/ 	.word	0x00000002
        /*0030*/ 	.string	""
        /*0030*/ 	.string	"ptxas"
        /*0030*/ 	.string	"Cuda compilation tools, release 13.0, V13.0.88"
        /*0030*/ 	.string	"Build cuda_13.0.r13.0/compiler.36424714_0"
        /*0030*/ 	.string	"-arch sm_100 -m 64 "



//--------------------- .note.nv.cuinfo           --------------------------
	.section	.note.nv.cuinfo,"",@"SHT_NOTE"
	.sectionflags	@"SHF_NOTE_NV_CUINFO"
        /*0018*/ 	.short	0x0002
        /*001a*/ 	.short	0x0064
        /*001c*/ 	.short	0x0082
	.zero		2


//--------------------- .nv.info                  --------------------------
	.section	.nv.info,"",@"SHT_CUDA_INFO"
	.align	4


	//----- nvinfo : EIATTR_REGCOUNT
	.align		4
        /*0000*/ 	.byte	0x04, 0x2f
        /*0002*/ 	.short	(.L_1 - .L_0)
	.align		4
.L_0:
        /*0004*/ 	.word	index@(_Z10_add_32_17PfS_S_PiS0_S0_ii)
        /*0008*/ 	.word	0x00000020


	//----- nvinfo : EIATTR_FRAME_SIZE
	.align		4
.L_1:
        /*000c*/ 	.byte	0x04, 0x11
        /*000e*/ 	.short	(.L_3 - .L_2)
	.align		4
.L_2:
        /*0010*/ 	.word	index@(_Z10_add_32_17PfS_S_PiS0_S0_ii)
        /*0014*/ 	.word	0x00000000


	//----- nvinfo : EIATTR_REGCOUNT
	.align		4
.L_3:
        /*0018*/ 	.byte	0x04, 0x2f
        /*001a*/ 	.short	(.L_5 - .L_4)
	.align		4
.L_4:
        /*001c*/ 	.word	index@(_Z10_add_64_17PdS_S_PiS0_S0_ii)
        /*0020*/ 	.word	0x00000020


	//----- nvinfo : EIATTR_FRAME_SIZE
	.align		4
.L_5:
        /*0024*/ 	.byte	0x04, 0x11
        /*0026*/ 	.short	(.L_7 - .L_6)
	.align		4
.L_6:
        /*0028*/ 	.word	index@(_Z10_add_64_17PdS_S_PiS0_S0_ii)
        /*002c*/ 	.word	0x00000000


	//----- nvinfo : EIATTR_REGCOUNT
	.align		4
.L_7:
        /*0030*/ 	.byte	0x04, 0x2f
        /*0032*/ 	.short	(.L_9 - .L_8)
	.align		4
.L_8:
        /*0034*/ 	.word	index@(_Z10_sub_32_17PfS_S_PiS0_S0_ii)
        /*0038*/ 	.word	0x00000020


	//----- nvinfo : EIATTR_FRAME_SIZE
	.align		4
.L_9:
        /*003c*/ 	.byte	0x04, 0x11
        /*003e*/ 	.short	(.L_11 - .L_10)
	.align		4
.L_10:
        /*0040*/ 	.word	index@(_Z10_sub_32_17PfS_S_PiS0_S0_ii)
        /*0044*/ 	.word	0x00000000


	//----- nvinfo : EIATTR_REGCOUNT
	.align		4
.L_11:
        /*0048*/ 	.byte	0x04, 0x2f
        /*004a*/ 	.short	(.L_13 - .L_12)
	.align		4
.L_12:
        /*004c*/ 	.word	index@(_Z10_sub_64_17PdS_S_PiS0_S0_ii)
        /*0050*/ 	.word	0x00000020


	//----- nvinfo : EIATTR_FRAME_SIZE
	.align		4
.L_13:
        /*0054*/ 	.byte	0x04, 0x11
        /*0056*/ 	.short	(.L_15 - .L_14)
	.align		4
.L_14:
        /*0058*/ 	.word	index@(_Z10_sub_64_17PdS_S_PiS0_S0_ii)
        /*005c*/ 	.word	0x00000000


	//----- nvinfo : EIATTR_REGCOUNT
	.align		4
.L_15:
        /*0060*/ 	.byte	0x04, 0x2f
        /*0062*/ 	.short	(.L_17 - .L_16)
	.align		4
.L_16:
        /*0064*/ 	.word	index@(_Z10_mul_32_17PfS_S_PiS0_S0_ii)
        /*0068*/ 	.word	0x00000020


	//----- nvinfo : EIATTR_FRAME_SIZE
	.align		4
.L_17:
        /*006c*/ 	.byte	0x04, 0x11
        /*006e*/ 	.short	(.L_19 - .L_18)
	.align		4
.L_18:
        /*0070*/ 	.word	index@(_Z10_mul_32_17PfS_S_PiS0_S0_ii)
        /*0074*/ 	.word	0x00000000


	//----- nvinfo : EIATTR_REGCOUNT
	.align		4
.L_19:
        /*0078*/ 	.byte	0x04, 0x2f
        /*007a*/ 	.short	(.L_21 - .L_20)
	.align		4
.L_20:
        /*007c*/ 	.word	index@(_Z10_mul_64_17PdS_S_PiS0_S0_ii)
        /*0080*/ 	.word	0x00000020


	//----- nvinfo : EIATTR_FRAME_SIZE
	.align		4
.L_21:
        /*0084*/ 	.byte	0x04, 0x11
        /*0086*/ 	.short	(.L_23 - .L_22)
	.align		4
.L_22:
        /*0088*/ 	.word	index@(_Z10_mul_64_17PdS_S_PiS0_S0_ii)
        /*008c*/ 	.word	0x00000000


	//----- nvinfo : EIATTR_REGCOUNT
	.align		4
.L_23:
        /*0090*/ 	.byte	0x04, 0x2f
        /*0092*/ 	.short	(.L_25 - .L_24)
	.align		4
.L_24:
        /*0094*/ 	.word	index@(_Z10_div_32_17PfS_S_PiS0_S0_ii)
        /*0098*/ 	.word	0x00000020


	//----- nvinfo : EIATTR_FRAME_SIZE
	.align		4
.L_25:
        /*009c*/ 	.byte	0x04, 0x11
        /*009e*/ 	.short	(.L_27 - .L_26)
	.align		4
.L_26:
        /*00a0*/ 	.word	index@($__internal_1_$__cuda_sm3x_div_rn_noftz_f32_slowpath)
        /*00a4*/ 	.word	0x00000000


	//----- nvinfo : EIATTR_FRAME_SIZE
	.align		4
.L_27:
        /*00a8*/ 	.byte	0x04, 0x11
        /*00aa*/ 	.short	(.L_29 - .L_28)
	.align		4
.L_28:
        /*00ac*/ 	.word	index@(_Z10_div_32_17PfS_S_PiS0_S0_ii)
        /*00b0*/ 	.word	0x00000000


	//----- nvinfo : EIATTR_REGCOUNT
	.align		4
.L_29:
        /*00b4*/ 	.byte	0x04, 0x2f
        /*00b6*/ 	.short	(.L_31 - .L_30)
	.align		4
.L_30:
        /*00b8*/ 	.word	index@(_Z10_div_64_17PdS_S_PiS0_S0_ii)
        /*00bc*/ 	.word	0x00000020


	//----- nvinfo : EIATTR_FRAME_SIZE
	.align		4
.L_31:
        /*00c0*/ 	.byte	0x04, 0x11
        /*00c2*/ 	.short	(.L_33 - .L_32)
	.align		4
.L_32:
        /*00c4*/ 	.word	index@($__internal_0_$__cuda_sm20_div_rn_f64_full)
        /*00c8*/ 	.word	0x00000000


	//----- nvinfo : EIATTR_FRAME_SIZE
	.align		4
.L_33:
        /*00cc*/ 	.byte	0x04, 0x11
        /*00ce*/ 	.short	(.L_35 - .L_34)
	.align		4
.L_34:
        /*00d0*/ 	.word	index@(_Z10_div_64_17PdS_S_PiS0_S0_ii)
        /*00d4*/ 	.word	0x00000000


	//----- nvinfo : EIATTR_REGCOUNT
	.align		4
.L_35:
        /*00d8*/ 	.byte	0x04, 0x2f
        /*00da*/ 	.short	(.L_37 - .L_36)
	.align		4
.L_36:
        /*00dc*/ 	.word	index@(_Z10_pow_32_17PfS_S_PiS0_S0_ii)
        /*00e0*/ 	.word	0x00000020


	//----- nvinfo : EIATTR_FRAME_SIZE
	.align		4
.L_37:
        /*00e4*/ 	.byte	0x04, 0x11
        /*00e6*/ 	.short	(.L_39 - .L_38)
	.align		4
.L_38:
        /*00e8*/ 	.word	index@(_Z10_pow_32_17PfS_S_PiS0_S0_ii)
        /*00ec*/ 	.word	0x00000000


	//----- nvinfo : EIATTR_REGCOUNT
	.align		4
.L_39:
        /*00f0*/ 	.byte	0x04, 0x2f
        /*00f2*/ 	.short	(.L_41 - .L_40)
	.align		4
.L_40:
        /*00f4*/ 	.word	index@(_Z10_pow_64_17PdS_S_PiS0_S0_ii)
        /*00f8*/ 	.word	0x00000028


	//----- nvinfo : EIATTR_FRAME_SIZE
	.align		4
.L_41:
        /*00fc*/ 	.byte	0x04, 0x11
        /*00fe*/ 	.short	(.L_43 - .L_42)
	.align		4
.L_42:
        /*0100*/ 	.word	index@($_Z10_pow_64_17PdS_S_PiS0_S0_ii$__internal_accurate_pow)
        /*0104*/ 	.word	0x00000000


	//----- nvinfo : EIATTR_FRAME_SIZE
	.align		4
.L_43:
        /*0108*/ 	.byte	0x04, 0x11
        /*010a*/ 	.short	(.L_45 - .L_44)
	.align		4
.L_44:
        /*010c*/ 	.word	index@(_Z10_pow_64_17PdS_S_PiS0_S0_ii)
        /*0110*/ 	.word	0x00000000


	//----- nvinfo : EIATTR_REGCOUNT
	.align		4
.L_45:
        /*0114*/ 	.byte	0x04, 0x2f
        /*0116*/ 	.short	(.L_47 - .L_46)
	.align		4
.L_46:
        /*0118*/ 	.word	index@(_Z10_max_32_17PfS_S_PiS0_S0_ii)
        /*011c*/ 	.word	0x00000020


	//----- nvinfo : EIATTR_FRAME_SIZE
	.align		4
.L_47:
        /*0120*/ 	.byte	0x04, 0x11
        /*0122*/ 	.short	(.L_49 - .L_48)
	.align		4
.L_48:
        /*0124*/ 	.word	index@(_Z10_max_32_17PfS_S_PiS0_S0_ii)
        /*0128*/ 	.word	0x00000000


	//----- nvinfo : EIATTR_REGCOUNT
	.align		4
.L_49:
        /*012c*/ 	.byte	0x04, 0x2f
        /*012e*/ 	.short	(.L_51 - .L_50)
	.align		4
.L_50:
        /*0130*/ 	.word	index@(_Z10_max_64_17PdS_S_PiS0_S0_ii)
        /*0134*/ 	.word	0x00000020


	//----- nvinfo : EIATTR_FRAME_SIZE
	.align		4
.L_51:
        /*0138*/ 	.byte	0x04, 0x11
        /*013a*/ 	.short	(.L_53 - .L_52)
	.align		4
.L_52:
        /*013c*/ 	.word	index@(_Z10_max_64_17PdS_S_PiS0_S0_ii)
        /*0140*/ 	.word	0x00000000


	//----- nvinfo : EIATTR_REGCOUNT
	.align		4
.L_53:
        /*0144*/ 	.byte	0x04, 0x2f
        /*0146*/ 	.short	(.L_55 - .L_54)
	.align		4
.L_54:
        /*0148*/ 	.word	index@(_Z10_min_32_17PfS_S_PiS0_S0_ii)
        /*014c*/ 	.word	0x00000020


	//----- nvinfo : EIATTR_FRAME_SIZE
	.align		4
.L_55:
        /*0150*/ 	.byte	0x04, 0x11
        /*0152*/ 	.short	(.L_57 - .L_56)
	.align		4
.L_56:
        /*0154*/ 	.word	index@(_Z10_min_32_17PfS_S_PiS0_S0_ii)
        /*0158*/ 	.word	0x00000000


	//----- nvinfo : EIATTR_REGCOUNT
	.align		4
.L_57:
        /*015c*/ 	.byte	0x04, 0x2f
        /*015e*/ 	.short	(.L_59 - .L_58)
	.align		4
.L_58:
        /*0160*/ 	.word	index@(_Z10_min_64_17PdS_S_PiS0_S0_ii)
        /*0164*/ 	.word	0x00000020


	//----- nvinfo : EIATTR_FRAME_SIZE
	.align		4
.L_59:
        /*0168*/ 	.byte	0x04, 0x11
        /*016a*/ 	.short	(.L_61 - .L_60)
	.align		4
.L_60:
        /*016c*/ 	.word	index@(_Z10_min_64_17PdS_S_PiS0_S0_ii)
        /*0170*/ 	.word	0x00000000


	//----- nvinfo : EIATTR_REGCOUNT
	.align		4
.L_61:
        /*0174*/ 	.byte	0x04, 0x2f
        /*0176*/ 	.short	(.L_63 - .L_62)
	.align		4
.L_62:
        /*0178*/ 	.word	index@(_Z9_eq_32_17PfS_S_PiS0_S0_ii)
        /*017c*/ 	.word	0x00000020


	//----- nvinfo : EIATTR_FRAME_SIZE
	.align		4
.L_63:
        /*0180*/ 	.byte	0x04, 0x11
        /*0182*/ 	.short	(.L_65 - .L_64)
	.align		4
.L_64:
        /*0184*/ 	.word	index@(_Z9_eq_32_17PfS_S_PiS0_S0_ii)
        /*0188*/ 	.word	0x00000000


	//----- nvinfo : EIATTR_REGCOUNT
	.align		4
.L_65:
        /*018c*/ 	.byte	0x04, 0x2f
        /*018e*/ 	.short	(.L_67 - .L_66)
	.align		4
.L_66:
        /*0190*/ 	.word	index@(_Z9_eq_64_17PdS_S_PiS0_S0_ii)
        /*0194*/ 	.word	0x00000020


	//----- nvinfo : EIATTR_FRAME_SIZE
	.align		4
.L_67:
        /*0198*/ 	.byte	0x04, 0x11
        /*019a*/ 	.short	(.L_69 - .L_68)
	.align		4
.L_68:
        /*019c*/ 	.word	index@(_Z9_eq_64_17PdS_S_PiS0_S0_ii)
        /*01a0*/ 	.word	0x00000000


	//----- nvinfo : EIATTR_REGCOUNT
	.align		4
.L_69:
        /*01a4*/ 	.byte	0x04, 0x2f
        /*01a6*/ 	.short	(.L_71 - .L_70)
	.align		4
.L_70:
        /*01a8*/ 	.word	index@(_Z9_ne_32_17PfS_S_PiS0_S0_ii)
        /*01ac*/ 	.word	0x00000020


	//----- nvinfo : EIATTR_FRAME_SIZE
	.align		4
.L_71:
        /*01b0*/ 	.byte	0x04, 0x11
        /*01b2*/ 	.short	(.L_73 - .L_72)
	.align		4
.L_72:
        /*01b4*/ 	.word	index@(_Z9_ne_32_17PfS_S_PiS0_S0_ii)
        /*01b8*/ 	.word	0x00000000


	//----- nvinfo : EIATTR_REGCOUNT
	.align		4
.L_73:
        /*01bc*/ 	.byte	0x04, 0x2f
        /*01be*/ 	.short	(.L_75 - .L_74)
	.align		4
.L_74:
        /*01c0*/ 	.word	index@(_Z9_ne_64_17PdS_S_PiS0_S0_ii)
        /*01c4*/ 	.word	0x00000020


	//----- nvinfo : EIATTR_FRAME_SIZE
	.align		4
.L_75:
        /*01c8*/ 	.byte	0x04, 0x11
        /*01ca*/ 	.short	(.L_77 - .L_76)
	.align		4
.L_76:
        /*01cc*/ 	.word	index@(_Z9_ne_64_17PdS_S_PiS0_S0_ii)
        /*01d0*/ 	.word	0x00000000


	//----- nvinfo : EIATTR_REGCOUNT
	.align		4
.L_77:
        /*01d4*/ 	.byte	0x04, 0x2f
        /*01d6*/ 	.short	(.L_79 - .L_78)
	.align		4
.L_78:
        /*01d8*/ 	.word	index@(_Z9_gt_32_17PfS_S_PiS0_S0_ii)
        /*01dc*/ 	.word	0x00000020


	//----- nvinfo : EIATTR_FRAME_SIZE
	.align		4
.L_79:
        /*01e0*/ 	.byte	0x04, 0x11
        /*01e2*/ 	.short	(.L_81 - .L_80)
	.align		4
.L_80:
        /*01e4*/ 	.word	index@(_Z9_gt_32_17PfS_S_PiS0_S0_ii)
        /*01e8*/ 	.word	0x00000000


	//----- nvinfo : EIATTR_REGCOUNT
	.align		4
.L_81:
        /*01ec*/ 	.byte	0x04, 0x2f
        /*01ee*/ 	.short	(.L_83 - .L_82)
	.align		4
.L_82:
        /*01f0*/ 	.word	index@(_Z9_gt_64_17PdS_S_PiS0_S0_ii)
        /*01f4*/ 	.word	0x00000020


	//----- nvinfo : EIATTR_FRAME_SIZE
	.align		4
.L_83:
        /*01f8*/ 	.byte	0x04, 0x11
        /*01fa*/ 	.short	(.L_85 - .L_84)
	.align		4
.L_84:
        /*01fc*/ 	.word	index@(_Z9_gt_64_17PdS_S_PiS0_S0_ii)
        /*0200*/ 	.word	0x00000000


	//----- nvinfo : EIATTR_REGCOUNT
	.align		4
.L_85:
        /*0204*/ 	.byte	0x04, 0x2f
        /*0206*/ 	.short	(.L_87 - .L_86)
	.align		4
.L_86:
        /*0208*/ 	.word	index@(_Z9_ge_32_17PfS_S_PiS0_S0_ii)
        /*020c*/ 	.word	0x00000020


	//----- nvinfo : EIATTR_FRAME_SIZE
	.align		4
.L_87:
        /*0210*/ 	.byte	0x04, 0x11
        /*0212*/ 	.short	(.L_89 - .L_88)
	.align		4
.L_88:
        /*0214*/ 	.word	index@(_Z9_ge_32_17PfS_S_PiS0_S0_ii)
        /*0218*/ 	.word	0x00000000


	//----- nvinfo : EIATTR_REGCOUNT
	.align		4
.L_89:
        /*021c*/ 	.byte	0x04, 0x2f
        /*021e*/ 	.short	(.L_91 - .L_90)
	.align		4
.L_90:
        /*0220*/ 	.word	index@(_Z9_ge_64_17PdS_S_PiS0_S0_ii)
        /*0224*/ 	.word	0x00000020


	//----- nvinfo : EIATTR_FRAME_SIZE
	.align		4
.L_91:
        /*0228*/ 	.byte	0x04, 0x11
        /*022a*/ 	.short	(.L_93 - .L_92)
	.align		4
.L_92:
        /*022c*/ 	.word	index@(_Z9_ge_64_17PdS_S_PiS0_S0_ii)
        /*0230*/ 	.word	0x00000000


	//----- nvinfo : EIATTR_REGCOUNT
	.align		4
.L_93:
        /*0234*/ 	.byte	0x04, 0x2f
        /*0236*/ 	.short	(.L_95 - .L_94)
	.align		4
.L_94:
        /*0238*/ 	.word	index@(_Z9_lt_32_17PfS_S_PiS0_S0_ii)
        /*023c*/ 	.word	0x00000020


	//----- nvinfo : EIATTR_FRAME_SIZE
	.align		4
.L_95:
        /*0240*/ 	.byte	0x04, 0x11
        /*0242*/ 	.short	(.L_97 - .L_96)
	.align		4
.L_96:
        /*0244*/ 	.word	index@(_Z9_lt_32_17PfS_S_PiS0_S0_ii)
        /*0248*/ 	.word	0x00000000


	//----- nvinfo : EIATTR_REGCOUNT
	.align		4
.L_97:
        /*024c*/ 	.byte	0x04, 0x2f
        /*024e*/ 	.short	(.L_99 - .L_98)
	.align		4
.L_98:
        /*0250*/ 	.word	index@(_Z9_lt_64_17PdS_S_PiS0_S0_ii)
        /*0254*/ 	.word	0x00000020


	//----- nvinfo : EIATTR_FRAME_SIZE
	.align		4
.L_99:
        /*0258*/ 	.byte	0x04, 0x11
        /*025a*/ 	.short	(.L_101 - .L_100)
	.align		4
.L_100:
        /*025c*/ 	.word	index@(_Z9_lt_64_17PdS_S_PiS0_S0_ii)
        /*0260*/ 	.word	0x00000000


	//----- nvinfo : EIATTR_REGCOUNT
	.align		4
.L_101:
        /*0264*/ 	.byte	0x04, 0x2f
        /*0266*/ 	.short	(.L_103 - .L_102)
	.align		4
.L_102:
        /*0268*/ 	.word	index@(_Z9_le_32_17PfS_S_PiS0_S0_ii)
        /*026c*/ 	.word	0x00000020


	//----- nvinfo : EIATTR_FRAME_SIZE
	.align		4
.L_103:
        /*0270*/ 	.byte	0x04, 0x11
        /*0272*/ 	.short	(.L_105 - .L_104)
	.align		4
.L_104:
        /*0274*/ 	.word	index@(_Z9_le_32_17PfS_S_PiS0_S0_ii)
        /*0278*/ 	.word	0x00000000


	//----- nvinfo : EIATTR_REGCOUNT
	.align		4
.L_105:
        /*027c*/ 	.byte	0x04, 0x2f
        /*027e*/ 	.short	(.L_107 - .L_106)
	.align		4
.L_106:
        /*0280*/ 	.word	index@(_Z9_le_64_17PdS_S_PiS0_S0_ii)
        /*0284*/ 	.word	0x00000020


	//----- nvinfo : EIATTR_FRAME_SIZE
	.align		4
.L_107:
        /*0288*/ 	.byte	0x04, 0x11
        /*028a*/ 	.short	(.L_109 - .L_108)
	.align		4
.L_108:
        /*028c*/ 	.word	index@(_Z9_le_64_17PdS_S_PiS0_S0_ii)
        /*0290*/ 	.word	0x00000000


	//----- nvinfo : EIATTR_REGCOUNT
	.align		4
.L_109:
        /*0294*/ 	.byte	0x04, 0x2f
        /*0296*/ 	.short	(.L_111 - .L_110)
	.align		4
.L_110:
        /*0298*/ 	.word	index@(_Z15_invxback_32_17PfS_S_PiS0_S0_ii)
        /*029c*/ 	.word	0x00000020


	//----- nvinfo : EIATTR_FRAME_SIZE
	.align		4
.L_111:
        /*02a0*/ 	.byte	0x04, 0x11
        /*02a2*/ 	.short	(.L_113 - .L_112)
	.align		4
.L_112:
        /*02a4*/ 	.word	index@(_Z15_invxback_32_17PfS_S_PiS0_S0_ii)
        /*02a8*/ 	.word	0x00000000


	//----- nvinfo : EIATTR_REGCOUNT
	.align		4
.L_113:
        /*02ac*/ 	.byte	0x04, 0x2f
        /*02ae*/ 	.short	(.L_115 - .L_114)
	.align		4
.L_114:
        /*02b0*/ 	.word	index@(_Z15_invxback_64_17PdS_S_PiS0_S0_ii)
        /*02b4*/ 	.word	0x00000020


	//----- nvinfo : EIATTR_FRAME_SIZE
	.align		4
.L_115:
        /*02b8*/ 	.byte	0x04, 0x11
        /*02ba*/ 	.short	(.L_117 - .L_116)
	.align		4
.L_116:
        /*02bc*/ 	.word	index@(_Z15_invxback_64_17PdS_S_PiS0_S0_ii)
        /*02c0*/ 	.word	0x00000000


	//----- nvinfo : EIATTR_REGCOUNT
	.align		4
.L_117:
        /*02c4*/ 	.byte	0x04, 0x2f
        /*02c6*/ 	.short	(.L_119 - .L_118)
	.align		4
.L_118:
        /*02c8*/ 	.word	index@(_Z15_reluback_32_17PfS_S_PiS0_S0_ii)
        /*02cc*/ 	.word	0x00000020


	//----- nvinfo : EIATTR_FRAME_SIZE
	.align		4
.L_119:
        /*02d0*/ 	.byte	0x04, 0x11
        /*02d2*/ 	.short	(.L_121 - .L_120)
	.align		4
.L_120:
        /*02d4*/ 	.word	index@(_Z15_reluback_32_17PfS_S_PiS0_S0_ii)
        /*02d8*/ 	.word	0x00000000


	//----- nvinfo : EIATTR_REGCOUNT
	.align		4
.L_121:
        /*02dc*/ 	.byte	0x04, 0x2f
        /*02de*/ 	.short	(.L_123 - .L_122)
	.align		4
.L_122:
        /*02e0*/ 	.word	index@(_Z15_reluback_64_17PdS_S_PiS0_S0_ii)
        /*02e4*/ 	.word	0x00000020


	//----- nvinfo : EIATTR_FRAME_SIZE
	.align		4
.L_123:
        /*02e8*/ 	.byte	0x04, 0x11
        /*02ea*/ 	.short	(.L_125 - .L_124)
	.align		4
.L_124:
        /*02ec*/ 	.word	index@(_Z15_reluback_64_17PdS_S_PiS0_S0_ii)
        /*02f0*/ 	.word	0x00000000


	//----- nvinfo : EIATTR_REGCOUNT
	.align		4
.L_125:
        /*02f4*/ 	.byte	0x04, 0x2f
        /*02f6*/ 	.short	(.L_127 - .L_126)
	.align		4
.L_126:
        /*02f8*/ 	.word	index@(_Z15_sigmback_32_17PfS_S_PiS0_S0_ii)
        /*02fc*/ 	.word	0x00000020


	//----- nvinfo : EIATTR_FRAME_SIZE
	.align		4
.L_127:
        /*0300*/ 	.byte	0x04, 0x11
        /*0302*/ 	.short	(.L_129 - .L_128)
	.align		4
.L_128:
        /*0304*/ 	.word	index@(_Z15_sigmback_32_17PfS_S_PiS0_S0_ii)
        /*0308*/ 	.word	0x00000000


	//----- nvinfo : EIATTR_REGCOUNT
	.align		4
.L_129:
        /*030c*/ 	.byte	0x04, 0x2f
        /*030e*/ 	.short	(.L_131 - .L_130)
	.align		4
.L_130:
        /*0310*/ 	.word	index@(_Z15_sigmback_64_17PdS_S_PiS0_S0_ii)
        /*0314*/ 	.word	0x00000020


	//----- nvinfo : EIATTR_FRAME_SIZE
	.align		4
.L_131:
        /*0318*/ 	.byte	0x04, 0x11
        /*031a*/ 	.short	(.L_133 - .L_132)
	.align		4
.L_132:
        /*031c*/ 	.word	index@(_Z15_sigmback_64_17PdS_S_PiS0_S0_ii)
        /*0320*/ 	.word	0x00000000


	//----- nvinfo : EIATTR_REGCOUNT
	.align		4
.L_133:
        /*0324*/ 	.byte	0x04, 0x2f
        /*0326*/ 	.short	(.L_135 - .L_134)
	.align		4
.L_134:
        /*0328*/ 	.word	index@(_Z15_tanhback_32_17PfS_S_PiS0_S0_ii)
        /*032c*/ 	.word	0x00000020


	//----- nvinfo : EIATTR_FRAME_SIZE
	.align		4
.L_135:
        /*0330*/ 	.byte	0x04, 0x11
        /*0332*/ 	.short	(.L_137 - .L_136)
	.align		4
.L_136:
        /*0334*/ 	.word	index@(_Z15_tanhback_32_17PfS_S_PiS0_S0_ii)
        /*0338*/ 	.word	0x00000000


	//----- nvinfo : EIATTR_REGCOUNT
	.align		4
.L_137:
        /*033c*/ 	.byte	0x04, 0x2f
        /*033e*/ 	.short	(.L_139 - .L_138)
	.align		4
.L_138:
        /*0340*/ 	.word	index@(_Z15_tanhback_64_17PdS_S_PiS0_S0_ii)
        /*0344*/ 	.word	0x00000020


	//----- nvinfo : EIATTR_FRAME_SIZE
	.align		4
.L_139:
        /*0348*/ 	.byte	0x04, 0x11
        /*034a*/ 	.short	(.L_141 - .L_140)
	.align		4
.L_140:
        /*034c*/ 	.word	index@(_Z15_tanhback_64_17PdS_S_PiS0_S0_ii)
        /*0350*/ 	.word	0x00000000


	//----- nvinfo : EIATTR_REGCOUNT
	.align		4
.L_141:
        /*0354*/ 	.byte	0x04, 0x2f
        /*0356*/ 	.short	(.L_143 - .L_142)
	.align		4
.L_142:
        /*0358*/ 	.word	index@(_Z11_rpow_32_17PfS_S_PiS0_S0_ii)
        /*035c*/ 	.word	0x00000020


	//----- nvinfo : EIATTR_FRAME_SIZE
	.align		4
.L_143:
        /*0360*/ 	.byte	0x04, 0x11
        /*0362*/ 	.short	(.L_145 - .L_144)
	.align		4
.L_144:
        /*0364*/ 	.word	index@(_Z11_rpow_32_17PfS_S_PiS0_S0_ii)
        /*0368*/ 	.word	0x00000000


	//----- nvinfo : EIATTR_REGCOUNT
	.align		4
.L_145:
        /*036c*/ 	.byte	0x04, 0x2f
        /*036e*/ 	.short	(.L_147 - .L_146)
	.align		4
.L_146:
        /*0370*/ 	.word	index@(_Z11_rpow_64_17PdS_S_PiS0_S0_ii)
        /*0374*/ 	.word	0x00000028


	//----- nvinfo : EIATTR_FRAME_SIZE
	.align		4
.L_147:
        /*0378*/ 	.byte	0x04, 0x11
        /*037a*/ 	.short	(.L_149 - .L_148)
	.align		4
.L_148:
        /*037c*/ 	.word	index@($_Z11_rpow_64_17PdS_S_PiS0_S0_ii$__internal_accurate_pow)
        /*0380*/ 	.word	0x00000000


	//----- nvinfo : EIATTR_FRAME_SIZE
	.align		4
.L_149:
        /*0384*/ 	.byte	0x04, 0x11
        /*0386*/ 	.short	(.L_151 - .L_150)
	.align		4
.L_150:
        /*0388*/ 	.word	index@(_Z11_rpow_64_17PdS_S_PiS0_S0_ii)
        /*038c*/ 	.word	0x00000000


	//----- nvinfo : EIATTR_MIN_STACK_SIZE
	.align		4
.L_151:
        /*0390*/ 	.byte	0x04, 0x12
        /*0392*/ 	.short	(.L_153 - .L_152)
	.align		4
.L_152:
        /*0394*/ 	.word	index@(_Z11_rpow_64_17PdS_S_PiS0_S0_ii)
        /*0398*/ 	.word	0x00000000


	//----- nvinfo : EIATTR_MIN_STACK_SIZE
	.align		4
.L_153:
        /*039c*/ 	.byte	0x04, 0x12
        /*039e*/ 	.short	(.L_155 - .L_154)
	.align		4
.L_154:
        /*03a0*/ 	.word	index@(_Z11_rpow_32_17PfS_S_PiS0_S0_ii)
        /*03a4*/ 	.word	0x00000000


	//----- nvinfo : EIATTR_MIN_STACK_SIZE
	.align		4
.L_155:
        /*03a8*/ 	.byte	0x04, 0x12
        /*03aa*/ 	.short	(.L_157 - .L_156)
	.align		4
.L_156:
        /*03ac*/ 	.word	index@(_Z15_tanhback_64_17PdS_S_PiS0_S0_ii)
        /*03b0*/ 	.word	0x00000000


	//----- nvinfo : EIATTR_MIN_STACK_SIZE
	.align		4
.L_157:
        /*03b4*/ 	.byte	0x04, 0x12
        /*03b6*/ 	.short	(.L_159 - .L_158)
	.align		4
.L_158:
        /*03b8*/ 	.word	index@(_Z15_tanhback_32_17PfS_S_PiS0_S0_ii)
        /*03bc*/ 	.word	0x00000000


	//----- nvinfo : EIATTR_MIN_STACK_SIZE
	.align		4
.L_159:
        /*03c0*/ 	.byte	0x04, 0x12
        /*03c2*/ 	.short	(.L_161 - .L_160)
	.align		4
.L_160:
        /*03c4*/ 	.word	index@(_Z15_sigmback_64_17PdS_S_PiS0_S0_ii)
        /*03c8*/ 	.word	0x00000000


	//----- nvinfo : EIATTR_MIN_STACK_SIZE
	.align		4
.L_161:
        /*03cc*/ 	.byte	0x04, 0x12
        /*03ce*/ 	.short	(.L_163 - .L_162)
	.align		4
.L_162:
        /*03d0*/ 	.word	index@(_Z15_sigmback_32_17PfS_S_PiS0_S0_ii)
        /*03d4*/ 	.word	0x00000000


	//----- nvinfo : EIATTR_MIN_STACK_SIZE
	.align		4
.L_163:
        /*03d8*/ 	.byte	0x04, 0x12
        /*03da*/ 	.short	(.L_165 - .L_164)
	.align		4
.L_164:
        /*03dc*/ 	.word	index@(_Z15_reluback_64_17PdS_S_PiS0_S0_ii)
        /*03e0*/ 	.word	0x00000000


	//----- nvinfo : EIATTR_MIN_STACK_SIZE
	.align		4
.L_165:
        /*03e4*/ 	.byte	0x04, 0x12
        /*03e6*/ 	.short	(.L_167 - .L_166)
	.align		4
.L_166:
        /*03e8*/ 	.word	index@(_Z15_reluback_32_17PfS_S_PiS0_S0_ii)
        /*03ec*/ 	.word	0x00000000


	//----- nvinfo : EIATTR_MIN_STACK_SIZE
	.align		4
.L_167:
        /*03f0*/ 	.byte	0x04, 0x12
        /*03f2*/ 	.short	(.L_169 - .L_168)
	.align		4
.L_168:
        /*03f4*/ 	.word	index@(_Z15_invxback_64_17PdS_S_PiS0_S0_ii)
        /*03f8*/ 	.word	0x00000000


	//----- nvinfo : EIATTR_MIN_STACK_SIZE
	.align		4
.L_169:
        /*03fc*/ 	.byte	0x04, 0x12
        /*03fe*/ 	.short	(.L_171 - .L_170)
	.align		4
.L_170:
        /*0400*/ 	.word	index@(_Z15_invxback_32_17PfS_S_PiS0_S0_ii)
        /*0404*/ 	.word	0x00000000


	//----- nvinfo : EIATTR_MIN_STACK_SIZE
	.align		4
.L_171:
        /*0408*/ 	.byte	0x04, 0x12
        /*040a*/ 	.short	(.L_173 - .L_172)
	.align		4
.L_172:
        /*040c*/ 	.word	index@(_Z9_le_64_17PdS_S_PiS0_S0_ii)
        /*0410*/ 	.word	0x00000000


	//----- nvinfo : EIATTR_MIN_STACK_SIZE
	.align		4
.L_173:
        /*0414*/ 	.byte	0x04, 0x12
        /*0416*/ 	.short	(.L_175 - .L_174)
	.align		4
.L_174:
        /*0418*/ 	.word	index@(_Z9_le_32_17PfS_S_PiS0_S0_ii)
        /*041c*/ 	.word	0x00000000


	//----- nvinfo : EIATTR_MIN_STACK_SIZE
	.align		4
.L_175:
        /*0420*/ 	.byte	0x04, 0x12
        /*0422*/ 	.short	(.L_177 - .L_176)
	.align		4
.L_176:
        /*0424*/ 	.word	index@(_Z9_lt_64_17PdS_S_PiS0_S0_ii)
        /*0428*/ 	.word	0x00000000


	//----- nvinfo : EIATTR_MIN_STACK_SIZE
	.align		4
.L_177:
        /*042c*/ 	.byte	0x04, 0x12
        /*042e*/ 	.short	(.L_179 - .L_178)
	.align		4
.L_178:
        /*0430*/ 	.word	index@(_Z9_lt_32_17PfS_S_PiS0_S0_ii)
        /*0434*/ 	.word	0x00000000


	//----- nvinfo : EIATTR_MIN_STACK_SIZE
	.align		4
.L_179:
        /*0438*/ 	.byte	0x04, 0x12
        /*043a*/ 	.short	(.L_181 - .L_180)
	.align		4
.L_180:
        /*043c*/ 	.word	index@(_Z9_ge_64_17PdS_S_PiS0_S0_ii)
        /*0440*/ 	.word	0x00000000


	//----- nvinfo : EIATTR_MIN_STACK_SIZE
	.align		4
.L_181:
        /*0444*/ 	.byte	0x04, 0x12
        /*0446*/ 	.short	(.L_183 - .L_182)
	.align		4
.L_182:
        /*0448*/ 	.word	index@(_Z9_ge_32_17PfS_S_PiS0_S0_ii)
        /*044c*/ 	.word	0x00000000


	//----- nvinfo : EIATTR_MIN_STACK_SIZE
	.align		4
.L_183:
        /*0450*/ 	.byte	0x04, 0x12
        /*0452*/ 	.short	(.L_185 - .L_184)
	.align		4
.L_184:
        /*0454*/ 	.word	index@(_Z9_gt_64_17PdS_S_PiS0_S0_ii)
        /*0458*/ 	.word	0x00000000


	//----- nvinfo : EIATTR_MIN_STACK_SIZE
	.align		4
.L_185:
        /*045c*/ 	.byte	0x04, 0x12
        /*045e*/ 	.short	(.L_187 - .L_186)
	.align		4
.L_186:
        /*0460*/ 	.word	index@(_Z9_gt_32_17PfS_S_PiS0_S0_ii)
        /*0464*/ 	.word	0x00000000


	//----- nvinfo : EIATTR_MIN_STACK_SIZE
	.align		4
.L_187:
        /*0468*/ 	.byte	0x04, 0x12
        /*046a*/ 	.short	(.L_189 - .L_188)
	.align		4
.L_188:
        /*046c*/ 	.word	index@(_Z9_ne_64_17PdS_S_PiS0_S0_ii)
        /*0470*/ 	.word	0x00000000


	//----- nvinfo : EIATTR_MIN_STACK_SIZE
	.align		4
.L_189:
        /*0474*/ 	.byte	0x04, 0x12
        /*0476*/ 	.short	(.L_191 - .L_190)
	.align		4
.L_190:
        /*0478*/ 	.word	index@(_Z9_ne_32_17PfS_S_PiS0_S0_ii)
        /*047c*/ 	.word	0x00000000


	//----- nvinfo : EIATTR_MIN_STACK_SIZE
	.align		4
.L_191:
        /*0480*/ 	.byte	0x04, 0x12
        /*0482*/ 	.short	(.L_193 - .L_192)
	.align		4
.L_192:
        /*0484*/ 	.word	index@(_Z9_eq_64_17PdS_S_PiS0_S0_ii)
        /*0488*/ 	.word	0x00000000


	//----- nvinfo : EIATTR_MIN_STACK_SIZE
	.align		4
.L_193:
        /*048c*/ 	.byte	0x04, 0x12
        /*048e*/ 	.short	(.L_195 - .L_194)
	.align		4
.L_194:
        /*0490*/ 	.word	index@(_Z9_eq_32_17PfS_S_PiS0_S0_ii)
        /*0494*/ 	.word	0x00000000


	//----- nvinfo : EIATTR_MIN_STACK_SIZE
	.align		4
.L_195:
        /*0498*/ 	.byte	0x04, 0x12
        /*049a*/ 	.short	(.L_197 - .L_196)
	.align		4
.L_196:
        /*049c*/ 	.word	index@(_Z10_min_64_17PdS_S_PiS0_S0_ii)
        /*04a0*/ 	.word	0x00000000


	//----- nvinfo : EIATTR_MIN_STACK_SIZE
	.align		4
.L_197:
        /*04a4*/ 	.byte	0x04, 0x12
        /*04a6*/ 	.short	(.L_199 - .L_198)
	.align		4
.L_198:
        /*04a8*/ 	.word	index@(_Z10_min_32_17PfS_S_PiS0_S0_ii)
        /*04ac*/ 	.word	0x00000000


	//----- nvinfo : EIATTR_MIN_STACK_SIZE
	.align		4
.L_199:
        /*04b0*/ 	.byte	0x04, 0x12
        /*04b2*/ 	.short	(.L_201 - .L_200)
	.align		4
.L_200:
        /*04b4*/ 	.word	index@(_Z10_max_64_17PdS_S_PiS0_S0_ii)
        /*04b8*/ 	.word	0x00000000


	//----- nvinfo : EIATTR_MIN_STACK_SIZE
	.align		4
.L_201:
        /*04bc*/ 	.byte	0x04, 0x12
        /*04be*/ 	.short	(.L_203 - .L_202)
	.align		4
.L_202:
        /*04c0*/ 	.word	index@(_Z10_max_32_17PfS_S_PiS0_S0_ii)
        /*04c4*/ 	.word	0x00000000


	//----- nvinfo : EIATTR_MIN_STACK_SIZE
	.align		4
.L_203:
        /*04c8*/ 	.byte	0x04, 0x12
        /*04ca*/ 	.short	(.L_205 - .L_204)
	.align		4
.L_204:
        /*04cc*/ 	.word	index@(_Z10_pow_64_17PdS_S_PiS0_S0_ii)
        /*04d0*/ 	.word	0x00000000


	//----- nvinfo : EIATTR_MIN_STACK_SIZE
	.align		4
.L_205:
        /*04d4*/ 	.byte	0x04, 0x12
        /*04d6*/ 	.short	(.L_207 - .L_206)
	.align		4
.L_206:
        /*04d8*/ 	.word	index@(_Z10_pow_32_17PfS_S_PiS0_S0_ii)
        /*04dc*/ 	.word	0x00000000


	//----- nvinfo : EIATTR_MIN_STACK_SIZE
	.align		4
.L_207:
        /*04e0*/ 	.byte	0x04, 0x12
        /*04e2*/ 	.short	(.L_209 - .L_208)
	.align		4
.L_208:
        /*04e4*/ 	.word	index@(_Z10_div_64_17PdS_S_PiS0_S0_ii)
        /*04e8*/ 	.word	0x00000000


	//----- nvinfo : EIATTR_MIN_STACK_SIZE
	.align		4
.L_209:
        /*04ec*/ 	.byte	0x04, 0x12
        /*04ee*/ 	.short	(.L_211 - .L_210)
	.align		4
.L_210:
        /*04f0*/ 	.word	index@(_Z10_div_32_17PfS_S_PiS0_S0_ii)
        /*04f4*/ 	.word	0x00000000


	//----- nvinfo : EIATTR_MIN_STACK_SIZE
	.align		4
.L_211:
        /*04f8*/ 	.byte	0x04, 0x12
        /*04fa*/ 	.short	(.L_213 - .L_212)
	.align		4
.L_212:
        /*04fc*/ 	.word	index@(_Z10_mul_64_17PdS_S_PiS0_S0_ii)
        /*0500*/ 	.word	0x00000000


	//----- nvinfo : EIATTR_MIN_STACK_SIZE
	.align		4
.L_213:
        /*0504*/ 	.byte	0x04, 0x12
        /*0506*/ 	.short	(.L_215 - .L_214)
	.align		4
.L_214:
        /*0508*/ 	.word	index@(_Z10_mul_32_17PfS_S_PiS0_S0_ii)
        /*050c*/ 	.word	0x00000000


	//----- nvinfo : EIATTR_MIN_STACK_SIZE
	.align		4
.L_215:
        /*0510*/ 	.byte	0x04, 0x12
        /*0512*/ 	.short	(.L_217 - .L_216)
	.align		4
.L_216:
        /*0514*/ 	.word	index@(_Z10_sub_64_17PdS_S_PiS0_S0_ii)
        /*0518*/ 	.word	0x00000000


	//----- nvinfo : EIATTR_MIN_STACK_SIZE
	.align		4
.L_217:
        /*051c*/ 	.byte	0x04, 0x12
        /*051e*/ 	.short	(.L_219 - .L_218)
	.align		4
.L_218:
        /*0520*/ 	.word	index@(_Z10_sub_32_17PfS_S_PiS0_S0_ii)
        /*0524*/ 	.word	0x00000000


	//----- nvinfo : EIATTR_MIN_STACK_SIZE
	.align		4
.L_219:
        /*0528*/ 	.byte	0x04, 0x12
        /*052a*/ 	.short	(.L_221 - .L_220)
	.align		4
.L_220:
        /*052c*/ 	.word	index@(_Z10_add_64_17PdS_S_PiS0_S0_ii)
        /*0530*/ 	.word	0x00000000


	//----- nvinfo : EIATTR_MIN_STACK_SIZE
	.align		4
.L_221:
        /*0534*/ 	.byte	0x04, 0x12
        /*0536*/ 	.short	(.L_223 - .L_222)
	.align		4
.L_222:
        /*0538*/ 	.word	index@(_Z10_add_32_17PfS_S_PiS0_S0_ii)
        /*053c*/ 	.word	0x00000000
.L_223:


//--------------------- .nv.compat                --------------------------
	.section	.nv.compat,"",@"SHT_CUDA_COMPAT_INFO"
	.align	4
        /*0000*/ 	.byte	0x02, 0x09, 0x00, 0x00, 0x02, 0x02, 0x01, 0x00, 0x02, 0x05, 0x05, 0x00, 0x03, 0x07, 0x01, 0x01
        /*0010*/ 	.byte	0x02, 0x03, 0x00, 0x00, 0x02, 0x06, 0x01, 0x00, 0x04, 0x0b, 0x08, 0x00, 0x01, 0x00, 0x00, 0x00
        /*0020*/ 	.byte	0x00, 0x00, 0x00, 0x00


//--------------------- .nv.info._Z11_rpow_64_17PdS_S_PiS0_S0_ii --------------------------
	.section	.nv.info._Z11_rpow_64_17PdS_S_PiS0_S0_ii,"",@"SHT_CUDA_INFO"
	.sectionflags	@""
	.align	4


	//----- nvinfo : EIATTR_CUDA_API_VERSION
	.align		4
        /*0000*/ 	.byte	0x04, 0x37
        /*0002*/ 	.short	(.L_225 - .L_224)
.L_224:
        /*0004*/ 	.word	0x00000082


	//----- nvinfo : EIATTR_KPARAM_INFO
	.align		4
.L_225:
        /*0008*/ 	.byte	0x04, 0x17
        /*000a*/ 	.short	(.L_227 - .L_226)
.L_226:
        /*000c*/ 	.word	0x00000000
        /*0010*/ 	.short	0x0007
        /*0012*/ 	.short	0x0034
        /*0014*/ 	.byte	0x00, 0xf0, 0x11, 0x00


	//----- nvinfo : EIATTR_KPARAM_INFO
	.align		4
.L_227:
        /*0018*/ 	.byte	0x04, 0x17
        /*001a*/ 	.short	(.L_229 - .L_228)
.L_228:
        /*001c*/ 	.word	0x00000000
        /*0020*/ 	.short	0x0006
        /*0022*/ 	.short	0x0030
        /*0024*/ 	.byte	0x00, 0xf0, 0x11, 0x00


	//----- nvinfo : EIATTR_KPARAM_INFO
	.align		4
.L_229:
        /*0028*/ 	.byte	0x04, 0x17
        /*002a*/ 	.short	(.L_231 - .L_230)
.L_230:
        /*002c*/ 	.word	0x00000000
        /*0030*/ 	.short	0x0005
        /*0032*/ 	.short	0x0028
        /*0034*/ 	.byte	0x00, 0xf5, 0x21, 0x00


	//----- nvinfo : EIATTR_KPARAM_INFO
	.align		4
.L_231:
        /*0038*/ 	.byte	0x04, 0x17
        /*003a*/ 	.short	(.L_233 - .L_232)
.L_232:
        /*003c*/ 	.word	0x00000000
        /*0040*/ 	.short	0x0004
        /*0042*/ 	.short	0x0020
        /*0044*/ 	.byte	0x00, 0xf5, 0x21, 0x00


	//----- nvinfo : EIATTR_KPARAM_INFO
	.align		4
.L_233:
        /*0048*/ 	.byte	0x04, 0x17
        /*004a*/ 	.short	(.L_235 - .L_234)
.L_234:
        /*004c*/ 	.word	0x00000000
        /*0050*/ 	.short	0x0003
        /*0052*/ 	.short	0x0018
        /*0054*/ 	.byte	0x00, 0xf5, 0x21, 0x00


	//----- nvinfo : EIATTR_KPARAM_INFO
	.align		4
.L_235:
        /*0058*/ 	.byte	0x04, 0x17
        /*005a*/ 	.short	(.L_237 - .L_236)
.L_236:
        /*005c*/ 	.word	0x00000000
        /*0060*/ 	.short	0x0002
        /*0062*/ 	.short	0x0010
        /*0064*/ 	.byte	0x00, 0xf5, 0x21, 0x00


	//----- nvinfo : EIATTR_KPARAM_INFO
	.align		4
.L_237:
        /*0068*/ 	.byte	0x04, 0x17
        /*006a*/ 	.short	(.L_239 - .L_238)
.L_238:
        /*006c*/ 	.word	0x00000000
        /*0070*/ 	.short	0x0001
        /*0072*/ 	.short	0x0008
        /*0074*/ 	.byte	0x00, 0xf5, 0x21, 0x00


	//----- nvinfo : EIATTR_KPARAM_INFO
	.align		4
.L_239:
        /*0078*/ 	.byte	0x04, 0x17
        /*007a*/ 	.short	(.L_241 - .L_240)
.L_240:
        /*007c*/ 	.word	0x00000000
        /*0080*/ 	.short	0x0000
        /*0082*/ 	.short	0x0000
        /*0084*/ 	.byte	0x00, 0xf5, 0x21, 0x00


	//----- nvinfo : EIATTR_SPARSE_MMA_MASK
	.align		4
.L_241:
        /*0088*/ 	.byte	0x03, 0x50
        /*008a*/ 	.short	0x0000


	//----- nvinfo : EIATTR_MAXREG_COUNT
	.align		4
        /*008c*/ 	.byte	0x03, 0x1b
        /*008e*/ 	.short	0x00ff


	//----- nvinfo : EIATTR_MERCURY_ISA_VERSION
	.align		4
        /*0090*/ 	.byte	0x03, 0x5f
        /*0092*/ 	.short	0x0101


	//----- nvinfo : EIATTR_VRC_CTA_INIT_COUNT
	.align		4
        /*0094*/ 	.byte	0x02, 0x4a
	.zero		1
	.zero		1


	//----- nvinfo : EIATTR_EXIT_INSTR_OFFSETS
	.align		4
        /*0098*/ 	.byte	0x04, 0x1c
        /*009a*/ 	.short	(.L_243 - .L_242)


	//   ....[0]....
.L_242:
        /*009c*/ 	.word	0x00000070


	//   ....[1]....
        /*00a0*/ 	.word	0x00000650


	//   ....[2]....
        /*00a4*/ 	.word	0x000030b0


	//----- nvinfo : EIATTR_CRS_STACK_SIZE
	.align		4
.L_243:
        /*00a8*/ 	.byte	0x04, 0x1e
        /*00aa*/ 	.short	(.L_245 - .L_244)
.L_244:
        /*00ac*/ 	.word	0x00000000


	//----- nvinfo : EIATTR_CBANK_PARAM_SIZE
	.align		4
.L_245:
        /*00b0*/ 	.byte	0x03, 0x19
        /*00b2*/ 	.short	0x0038


	//----- nvinfo : EIATTR_PARAM_CBANK
	.align		4
        /*00b4*/ 	.byte	0x04, 0x0a
        /*00b6*/ 	.short	(.L_247 - .L_246)
	.align		4
.L_246:
        /*00b8*/ 	.word	index@(.nv.constant0._Z11_rpow_64_17PdS_S_PiS0_S0_ii)
        /*00bc*/ 	.short	0x0380
        /*00be*/ 	.short	0x0038


	//----- nvinfo : EIATTR_SW_WAR
	.align		4
.L_247:
        /*00c0*/ 	.byte	0x04, 0x36
        /*00c2*/ 	.short	(.L_249 - .L_248)
.L_248:
        /*00c4*/ 	.word	0x00000008
.L_249:


//--------------------- .nv.info._Z11_rpow_32_17PfS_S_PiS0_S0_ii --------------------------
	.section	.nv.info._Z11_rpow_32_17PfS_S_PiS0_S0_ii,"",@"SHT_CUDA_INFO"
	.sectionflags	@""
	.align	4


	//----- nvinfo : EIATTR_CUDA_API_VERSION
	.align		4
        /*0000*/ 	.byte	0x04, 0x37
        /*0002*/ 	.short	(.L_251 - .L_250)
.L_250:
        /*0004*/ 	.word	0x00000082


	//----- nvinfo : EIATTR_KPARAM_INFO
	.align		4
.L_251:
        /*0008*/ 	.byte	0x04, 0x17
        /*000a*/ 	.short	(.L_253 - .L_252)
.L_252:
        /*000c*/ 	.word	0x00000000
        /*0010*/ 	.short	0x0007
        /*0012*/ 	.short	0x0034
        /*0014*/ 	.byte	0x00, 0xf0, 0x11, 0x00


	//----- nvinfo : EIATTR_KPARAM_INFO
	.align		4
.L_253:
        /*0018*/ 	.byte	0x04, 0x17
        /*001a*/ 	.short	(.L_255 - .L_254)
.L_254:
        /*001c*/ 	.word	0x00000000
        /*0020*/ 	.short	0x0006
        /*0022*/ 	.short	0x0030
        /*0024*/ 	.byte	0x00, 0xf0, 0x11, 0x00


	//----- nvinfo : EIATTR_KPARAM_INFO
	.align		4
.L_255:
        /*0028*/ 	.byte	0x04, 0x17
        /*002a*/ 	.short	(.L_257 - .L_256)
.L_256:
        /*002c*/ 	.word	0x00000000
        /*0030*/ 	.short	0x0005
        /*0032*/ 	.short	0x0028
        /*0034*/ 	.byte	0x00, 0xf5, 0x21, 0x00


	//----- nvinfo : EIATTR_KPARAM_INFO
	.align		4
.L_257:
        /*0038*/ 	.byte	0x04, 0x17
        /*003a*/ 	.short	(.L_259 - .L_258)
.L_258:
        /*003c*/ 	.word	0x00000000
        /*0040*/ 	.short	0x0004
        /*0042*/ 	.short	0x0020
        /*0044*/ 	.byte	0x00, 0xf5, 0x21, 0x00


	//----- nvinfo : EIATTR_KPARAM_INFO
	.align		4
.L_259:
        /*0048*/ 	.byte	0x04, 0x17
        /*004a*/ 	.short	(.L_261 - .L_260)
.L_260:
        /*004c*/ 	.word	0x00000000
        /*0050*/ 	.short	0x0003
        /*0052*/ 	.short	0x0018
        /*0054*/ 	.byte	0x00, 0xf5, 0x21, 0x00


	//----- nvinfo : EIATTR_KPARAM_INFO
	.align		4
.L_261:
        /*0058*/ 	.byte	0x04, 0x17
        /*005a*/ 	.short	(.L_263 - .L_262)
.L_262:
        /*005c*/ 	.word	0x00000000
        /*0060*/ 	.short	0x0002
        /*0062*/ 	.short	0x0010
        /*0064*/ 	.byte	0x00, 0xf5, 0x21, 0x00


	//----- nvinfo : EIATTR_KPARAM_INFO
	.align		4
.L_263:
        /*0068*/ 	.byte	0x04, 0x17
        /*006a*/ 	.short	(.L_265 - .L_264)
.L_264:
        /*006c*/ 	.word	0x00000000
        /*0070*/ 	.short	0x0001
        /*0072*/ 	.short	0x0008
        /*0074*/ 	.byte	0x00, 0xf5, 0x21, 0x00


	//----- nvinfo : EIATTR_KPARAM_INFO
	.align		4
.L_265:
        /*0078*/ 	.byte	0x04, 0x17
        /*007a*/ 	.short	(.L_267 - .L_266)
.L_266:
        /*007c*/ 	.word	0x00000000
        /*0080*/ 	.short	0x0000
        /*0082*/ 	.short	0x0000
        /*0084*/ 	.byte	0x00, 0xf5, 0x21, 0x00


	//----- nvinfo : EIATTR_SPARSE_MMA_MASK
	.align		4
.L_267:
        /*0088*/ 	.byte	0x03, 0x50
        /*008a*/ 	.short	0x0000


	//----- nvinfo : EIATTR_MAXREG_COUNT
	.align		4
        /*008c*/ 	.byte	0x03, 0x1b
        /*008e*/ 	.short	0x00ff


	//----- nvinfo : EIATTR_MERCURY_ISA_VERSION
	.align		4
        /*0090*/ 	.byte	0x03, 0x5f
        /*0092*/ 	.short	0x0101


	//----- nvinfo : EIATTR_VRC_CTA_INIT_COUNT
	.align		4
        /*0094*/ 	.byte	0x02, 0x4a
	.zero		1
	.zero		1


	//----- nvinfo : EIATTR_EXIT_INSTR_OFFSETS
	.align		4
        /*0098*/ 	.byte	0x04, 0x1c
        /*009a*/ 	.short	(.L_269 - .L_268)


	//   ....[0]....
.L_268:
        /*009c*/ 	.word	0x00000070


	//   ....[1]....
        /*00a0*/ 	.word	0x00000770


	//   ....[2]....
        /*00a4*/ 	.word	0x000032d0


	//----- nvinfo : EIATTR_CRS_STACK_SIZE
	.align		4
.L_269:
        /*00a8*/ 	.byte	0x04, 0x1e
        /*00aa*/ 	.short	(.L_271 - .L_270)
.L_270:
        /*00ac*/ 	.word	0x00000000


	//----- nvinfo : EIATTR_CBANK_PARAM_SIZE
	.align		4
.L_271:
        /*00b0*/ 	.byte	0x03, 0x19
        /*00b2*/ 	.short	0x0038


	//----- nvinfo : EIATTR_PARAM_CBANK
	.align		4
        /*00b4*/ 	.byte	0x04, 0x0a
        /*00b6*/ 	.short	(.L_273 - .L_272)
	.align		4
.L_272:
        /*00b8*/ 	.word	index@(.nv.constant0._Z11_rpow_32_17PfS_S_PiS0_S0_ii)
        /*00bc*/ 	.short	0x0380
        /*00be*/ 	.short	0x0038


	//----- nvinfo : EIATTR_SW_WAR
	.align		4
.L_273:
        /*00c0*/ 	.byte	0x04, 0x36
        /*00c2*/ 	.short	(.L_275 - .L_274)
.L_274:
        /*00c4*/ 	.word	0x00000008
.L_275:


//--------------------- .nv.info._Z15_tanhback_64_17PdS_S_PiS0_S0_ii --------------------------
	.section	.nv.info._Z15_tanhback_64_17PdS_S_PiS0_S0_ii,"",@"SHT_CUDA_INFO"
	.sectionflags	@""
	.align	4


	//----- nvinfo : EIATTR_CUDA_API_VERSION
	.align		4
        /*0000*/ 	.byte	0x04, 0x37
        /*0002*/ 	.short	(.L_277 - .L_276)
.L_276:
        /*0004*/ 	.word	0x00000082


	//----- nvinfo : EIATTR_KPARAM_INFO
	.align		4
.L_277:
        /*0008*/ 	.byte	0x04, 0x17
        /*000a*/ 	.short	(.L_279 - .L_278)
.L_278:
        /*000c*/ 	.word	0x00000000
        /*0010*/ 	.short	0x0007
        /*0012*/ 	.short	0x0034
        /*0014*/ 	.byte	0x00, 0xf0, 0x11, 0x00


	//----- nvinfo : EIATTR_KPARAM_INFO
	.align		4
.L_279:
        /*0018*/ 	.byte	0x04, 0x17
        /*001a*/ 	.short	(.L_281 - .L_280)
.L_280:
        /*001c*/ 	.word	0x00000000
        /*0020*/ 	.short	0x0006
        /*0022*/ 	.short	0x0030
        /*0024*/ 	.byte	0x00, 0xf0, 0x11, 0x00


	//----- nvinfo : EIATTR_KPARAM_INFO
	.align		4
.L_281:
        /*0028*/ 	.byte	0x04, 0x17
        /*002a*/ 	.short	(.L_283 - .L_282)
.L_282:
        /*002c*/ 	.word	0x00000000
        /*0030*/ 	.short	0x0005
        /*0032*/ 	.short	0x0028
        /*0034*/ 	.byte	0x00, 0xf5, 0x21, 0x00


	//----- nvinfo : EIATTR_KPARAM_INFO
	.align		4
.L_283:
        /*0038*/ 	.byte	0x04, 0x17
        /*003a*/ 	.short	(.L_285 - .L_284)
.L_284:
        /*003c*/ 	.word	0x00000000
        /*0040*/ 	.short	0x0004
        /*0042*/ 	.short	0x0020
        /*0044*/ 	.byte	0x00, 0xf5, 0x21, 0x00


	//----- nvinfo : EIATTR_KPARAM_INFO
	.align		4
.L_285:
        /*0048*/ 	.byte	0x04, 0x17
        /*004a*/ 	.short	(.L_287 - .L_286)
.L_286:
        /*004c*/ 	.word	0x00000000
        /*0050*/ 	.short	0x0003
        /*0052*/ 	.short	0x0018
        /*0054*/ 	.byte	0x00, 0xf5, 0x21, 0x00


	//----- nvinfo : EIATTR_KPARAM_INFO
	.align		4
.L_287:
        /*0058*/ 	.byte	0x04, 0x17
        /*005a*/ 	.short	(.L_289 - .L_288)
.L_288:
        /*005c*/ 	.word	0x00000000
        /*0060*/ 	.short	0x0002
        /*0062*/ 	.short	0x0010
        /*0064*/ 	.byte	0x00, 0xf5, 0x21, 0x00


	//----- nvinfo : EIATTR_KPARAM_INFO
	.align		4
.L_289:
        /*0068*/ 	.byte	0x04, 0x17
        /*006a*/ 	.short	(.L_291 - .L_290)
.L_290:
        /*006c*/ 	.word	0x00000000
        /*0070*/ 	.short	0x0001
        /*0072*/ 	.short	0x0008
        /*0074*/ 	.byte	0x00, 0xf5, 0x21, 0x00


	//----- nvinfo : EIATTR_KPARAM_INFO
	.align		4
.L_291:
        /*0078*/ 	.byte	0x04, 0x17
        /*007a*/ 	.short	(.L_293 - .L_292)
.L_292:
        /*007c*/ 	.word	0x00000000
        /*0080*/ 	.short	0x0000
        /*0082*/ 	.short	0x0000
        /*0084*/ 	.byte	0x00, 0xf5, 0x21, 0x00


	//----- nvinfo : EIATTR_SPARSE_MMA_MASK
	.align		4
.L_293:
        /*0088*/ 	.byte	0x03, 0x50
        /*008a*/ 	.short	0x0000


	//----- nvinfo : EIATTR_MAXREG_COUNT
	.align		4
        /*008c*/ 	.byte	0x03, 0x1b
        /*008e*/ 	.short	0x00ff


	//----- nvinfo : EIATTR_MERCURY_ISA_VERSION
	.align		4
        /*0090*/ 	.byte	0x03, 0x5f
        /*0092*/ 	.short	0x0101


	//----- nvinfo : EIATTR_VRC_CTA_INIT_COUNT
	.align		4
        /*0094*/ 	.byte	0x02, 0x4a
	.zero		1
	.zero		1


	//----- nvinfo : EIATTR_EXIT_INSTR_OFFSETS
	.align		4
        /*0098*/ 	.byte	0x04, 0x1c
        /*009a*/ 	.short	(.L_295 - .L_294)


	//   ....[0]....
.L_294:
        /*009c*/ 	.word	0x00000070


	//   ....[1]....
        /*00a0*/ 	.word	0x000001c0


	//   ....[2]....
        /*00a4*/ 	.word	0x00002770


	//----- nvinfo : EIATTR_CRS_STACK_SIZE
	.align		4
.L_295:
        /*00a8*/ 	.byte	0x04, 0x1e
        /*00aa*/ 	.short	(.L_297 - .L_296)
.L_296:
        /*00ac*/ 	.word	0x00000000


	//----- nvinfo : EIATTR_CBANK_PARAM_SIZE
	.align		4
.L_297:
        /*00b0*/ 	.byte	0x03, 0x19
        /*00b2*/ 	.short	0x0038


	//----- nvinfo : EIATTR_PARAM_CBANK
	.align		4
        /*00b4*/ 	.byte	0x04, 0x0a
        /*00b6*/ 	.short	(.L_299 - .L_298)
	.align		4
.L_298:
        /*00b8*/ 	.word	index@(.nv.constant0._Z15_tanhback_64_17PdS_S_PiS0_S0_ii)
        /*00bc*/ 	.short	0x0380
        /*00be*/ 	.short	0x0038


	//----- nvinfo : EIATTR_SW_WAR
	.align		4
.L_299:
        /*00c0*/ 	.byte	0x04, 0x36
        /*00c2*/ 	.short	(.L_301 - .L_300)
.L_300:
        /*00c4*/ 	.word	0x00000008
.L_301:


//--------------------- .nv.info._Z15_tanhback_32_17PfS_S_PiS0_S0_ii --------------------------
	.section	.nv.info._Z15_tanhback_32_17PfS_S_PiS0_S0_ii,"",@"SHT_CUDA_INFO"
	.sectionflags	@""
	.align	4


	//----- nvinfo : EIATTR_CUDA_API_VERSION
	.align		4
        /*0000*/ 	.byte	0x04, 0x37
        /*0002*/ 	.short	(.L_303 - .L_302)
.L_302:
        /*0004*/ 	.word	0x00000082


	//----- nvinfo : EIATTR_KPARAM_INFO
	.align		4
.L_303:
        /*0008*/ 	.byte	0x04, 0x17
        /*000a*/ 	.short	(.L_305 - .L_304)
.L_304:
        /*000c*/ 	.word	0x00000000
        /*0010*/ 	.short	0x0007
        /*0012*/ 	.short	0x0034
        /*0014*/ 	.byte	0x00, 0xf0, 0x11, 0x00


	//----- nvinfo : EIATTR_KPARAM_INFO
	.align		4
.L_305:
        /*0018*/ 	.byte	0x04, 0x17
        /*001a*/ 	.short	(.L_307 - .L_306)
.L_306:
        /*001c*/ 	.word	0x00000000
        /*0020*/ 	.short	0x0006
        /*0022*/ 	.short	0x0030
        /*0024*/ 	.byte	0x00, 0xf0, 0x11, 0x00


	//----- nvinfo : EIATTR_KPARAM_INFO
	.align		4
.L_307:
        /*0028*/ 	.byte	0x04, 0x17
        /*002a*/ 	.short	(.L_309 - .L_308)
.L_308:
        /*002c*/ 	.word	0x00000000
        /*0030*/ 	.short	0x0005
        /*0032*/ 	.short	0x0028
        /*0034*/ 	.byte	0x00, 0xf5, 0x21, 0x00


	//----- nvinfo : EIATTR_KPARAM_INFO
	.align		4
.L_309:
        /*0038*/ 	.byte	0x04, 0x17
        /*003a*/ 	.short	(.L_311 - .L_310)
.L_310:
        /*003c*/ 	.word	0x00000000
        /*0040*/ 	.short	0x0004
        /*0042*/ 	.short	0x0020
        /*0044*/ 	.byte	0x00, 0xf5, 0x21, 0x00


	//----- nvinfo : EIATTR_KPARAM_INFO
	.align		4
.L_311:
        /*0048*/ 	.byte	0x04, 0x17
        /*004a*/ 	.short	(.L_313 - .L_312)
.L_312:
        /*004c*/ 	.word	0x00000000
        /*0050*/ 	.short	0x0003
        /*0052*/ 	.short	0x0018
        /*0054*/ 	.byte	0x00, 0xf5, 0x21, 0x00


	//----- nvinfo : EIATTR_KPARAM_INFO
	.align		4
.L_313:
        /*0058*/ 	.byte	0x04, 0x17
        /*005a*/ 	.short	(.L_315 - .L_314)
.L_314:
        /*005c*/ 	.word	0x00000000
        /*0060*/ 	.short	0x0002
        /*0062*/ 	.short	0x0010
        /*0064*/ 	.byte	0x00, 0xf5, 0x21, 0x00


	//----- nvinfo : EIATTR_KPARAM_INFO
	.align		4
.L_315:
        /*0068*/ 	.byte	0x04, 0x17
        /*006a*/ 	.short	(.L_317 - .L_316)
.L_316:
        /*006c*/ 	.word	0x00000000
        /*0070*/ 	.short	0x0001
        /*0072*/ 	.short	0x0008
        /*0074*/ 	.byte	0x00, 0xf5, 0x21, 0x00


	//----- nvinfo : EIATTR_KPARAM_INFO
	.align		4
.L_317:
        /*0078*/ 	.byte	0x04, 0x17
        /*007a*/ 	.short	(.L_319 - .L_318)
.L_318:
        /*007c*/ 	.word	0x00000000
        /*0080*/ 	.short	0x0000
        /*0082*/ 	.short	0x0000
        /*0084*/ 	.byte	0x00, 0xf5, 0x21, 0x00


	//----- nvinfo : EIATTR_SPARSE_MMA_MASK
	.align		4
.L_319:
        /*0088*/ 	.byte	0x03, 0x50
        /*008a*/ 	.short	0x0000


	//----- nvinfo : EIATTR_MAXREG_COUNT
	.align		4
        /*008c*/ 	.byte	0x03, 0x1b
        /*008e*/ 	.short	0x00ff


	//----- nvinfo : EIATTR_MERCURY_ISA_VERSION
	.align		4
        /*0090*/ 	.byte	0x03, 0x5f
        /*0092*/ 	.short	0x0101


	//----- nvinfo : EIATTR_VRC_CTA_INIT_COUNT
	.align		4
        /*0094*/ 	.byte	0x02, 0x4a
	.zero		1
	.zero		1


	//----- nvinfo : EIATTR_EXIT_INSTR_OFFSETS
	.align		4
        /*0098*/ 	.byte	0x04, 0x1c
        /*009a*/ 	.short	(.L_321 - .L_320)


	//   ....[0]....
.L_320:
        /*009c*/ 	.word	0x00000070


	//   ....[1]....
        /*00a0*/ 	.word	0x000001c0


	//   ....[2]....
        /*00a4*/ 	.word	0x00002770


	//----- nvinfo : EIATTR_CRS_STACK_SIZE
	.align		4
.L_321:
        /*00a8*/ 	.byte	0x04, 0x1e
        /*00aa*/ 	.short	(.L_323 - .L_322)
.L_322:
        /*00ac*/ 	.word	0x00000000


	//----- nvinfo : EIATTR_CBANK_PARAM_SIZE
	.align		4
.L_323:
        /*00b0*/ 	.byte	0x03, 0x19
        /*00b2*/ 	.short	0x0038


	//----- nvinfo : EIATTR_PARAM_CBANK
	.align		4
        /*00b4*/ 	.byte	0x04, 0x0a
        /*00b6*/ 	.short	(.L_325 - .L_324)
	.align		4
.L_324:
        /*00b8*/ 	.word	index@(.nv.constant0._Z15_tanhback_32_17PfS_S_PiS0_S0_ii)
        /*00bc*/ 	.short	0x0380
        /*00be*/ 	.short	0x0038


	//----- nvinfo : EIATTR_SW_WAR
	.align		4
.L_325:
        /*00c0*/ 	.byte	0x04, 0x36
        /*00c2*/ 	.short	(.L_327 - .L_326)
.L_326:
        /*00c4*/ 	.word	0x00000008
.L_327:


//--------------------- .nv.info._Z15_sigmback_64_17PdS_S_PiS0_S0_ii --------------------------
	.section	.nv.info._Z15_sigmback_64_17PdS_S_PiS0_S0_ii,"",@"SHT_CUDA_INFO"
	.sectionflags	@""
	.align	4


	//----- nvinfo : EIATTR_CUDA_API_VERSION
	.align		4
        /*0000*/ 	.byte	0x04, 0x37
        /*0002*/ 	.short	(.L_329 - .L_328)
.L_328:
        /*0004*/ 	.word	0x00000082


	//----- nvinfo : EIATTR_KPARAM_INFO
	.align		4
.L_329:
        /*0008*/ 	.byte	0x04, 0x17
        /*000a*/ 	.short	(.L_331 - .L_330)
.L_330:
        /*000c*/ 	.word	0x00000000
        /*0010*/ 	.short	0x0007
        /*0012*/ 	.short	0x0034
        /*0014*/ 	.byte	0x00, 0xf0, 0x11, 0x00


	//----- nvinfo : EIATTR_KPARAM_INFO
	.align		4
.L_331:
        /*0018*/ 	.byte	0x04, 0x17
        /*001a*/ 	.short	(.L_333 - .L_332)
.L_332:
        /*001c*/ 	.word	0x00000000
        /*0020*/ 	.short	0x0006
        /*0022*/ 	.short	0x0030
        /*0024*/ 	.byte	0x00, 0xf0, 0x11, 0x00


	//----- nvinfo : EIATTR_KPARAM_INFO
	.align		4
.L_333:
        /*0028*/ 	.byte	0x04, 0x17
        /*002a*/ 	.short	(.L_335 - .L_334)
.L_334:
        /*002c*/ 	.word	0x00000000
        /*0030*/ 	.short	0x0005
        /*0032*/ 	.short	0x0028
        /*0034*/ 	.byte	0x00, 0xf5, 0x21, 0x00


	//----- nvinfo : EIATTR_KPARAM_INFO
	.align		4
.L_335:
        /*0038*/ 	.byte	0x04, 0x17
        /*003a*/ 	.short	(.L_337 - .L_336)
.L_336:
        /*003c*/ 	.word	0x00000000
        /*0040*/ 	.short	0x0004
        /*0042*/ 	.short	0x0020
        /*0044*/ 	.byte	0x00, 0xf5, 0x21, 0x00


	//----- nvinfo : EIATTR_KPARAM_INFO
	.align		4
.L_337:
        /*0048*/ 	.byte	0x04, 0x17
        /*004a*/ 	.short	(.L_339 - .L_338)
.L_338:
        /*004c*/ 	.word	0x00000000
        /*0050*/ 	.short	0x0003
        /*0052*/ 	.short	0x0018
        /*0054*/ 	.byte	0x00, 0xf5, 0x21, 0x00


	//----- nvinfo : EIATTR_KPARAM_INFO
	.align		4
.L_339:
        /*0058*/ 	.byte	0x04, 0x17
        /*005a*/ 	.short	(.L_341 - .L_340)
.L_340:
        /*005c*/ 	.word	0x00000000
        /*0060*/ 	.short	0x0002
        /*0062*/ 	.short	0x0010
        /*0064*/ 	.byte	0x00, 0xf5, 0x21, 0x00


	//----- nvinfo : EIATTR_KPARAM_INFO
	.align		4
.L_341:
        /*0068*/ 	.byte	0x04, 0x17
        /*006a*/ 	.short	(.L_343 - .L_342)
.L_342:
        /*006c*/ 	.word	0x00000000
        /*0070*/ 	.short	0x0001
        /*0072*/ 	.short	0x0008
        /*0074*/ 	.byte	0x00, 0xf5, 0x21, 0x00


	//----- nvinfo : EIATTR_KPARAM_INFO
	.align		4
.L_343:
        /*0078*/ 	.byte	0x04, 0x17
        /*007a*/ 	.short	(.L_345 - .L_344)
.L_344:
        /*007c*/ 	.word	0x00000000
        /*0080*/ 	.short	0x0000
        /*0082*/ 	.short	0x0000
        /*0084*/ 	.byte	0x00, 0xf5, 0x21, 0x00


	//----- nvinfo : EIATTR_SPARSE_MMA_MASK
	.align		4
.L_345:
        /*0088*/ 	.byte	0x03, 0x50
        /*008a*/ 	.short	0x0000


	//----- nvinfo : EIATTR_MAXREG_COUNT
	.align		4
        /*008c*/ 	.byte	0x03, 0x1b
        /*008e*/ 	.short	0x00ff


	//----- nvinfo : EIATTR_MERCURY_ISA_VERSION
	.align		4
        /*0090*/ 	.byte	0x03, 0x5f
        /*0092*/ 	.short	0x0101


	//----- nvinfo : EIATTR_VRC_CTA_INIT_COUNT
	.align		4
        /*0094*/ 	.byte	0x02, 0x4a
	.zero		1
	.zero		1


	//----- nvinfo : EIATTR_EXIT_INSTR_OFFSETS
	.align		4
        /*0098*/ 	.byte	0x04, 0x1c
        /*009a*/ 	.short	(.L_347 - .L_346)


	//   ....[0]....
.L_346:
        /*009c*/ 	.word	0x00000070


	//   ....[1]....
        /*00a0*/ 	.word	0x000001d0


	//   ....[2]....
        /*00a4*/ 	.word	0x00002790


	//----- nvinfo : EIATTR_CRS_STACK_SIZE
	.align		4
.L_347:
        /*00a8*/ 	.byte	0x04, 0x1e
        /*00aa*/ 	.short	(.L_349 - .L_348)
.L_348:
        /*00ac*/ 	.word	0x00000000


	//----- nvinfo : EIATTR_CBANK_PARAM_SIZE
	.align		4
.L_349:
        /*00b0*/ 	.byte	0x03, 0x19
        /*00b2*/ 	.short	0x0038


	//----- nvinfo : EIATTR_PARAM_CBANK
	.align		4
        /*00b4*/ 	.byte	0x04, 0x0a
        /*00b6*/ 	.short	(.L_351 - .L_350)
	.align		4
.L_350:
        /*00b8*/ 	.word	index@(.nv.constant0._Z15_sigmback_64_17PdS_S_PiS0_S0_ii)
        /*00bc*/ 	.short	0x0380
        /*00be*/ 	.short	0x0038


	//----- nvinfo : EIATTR_SW_WAR
	.align		4
.L_351:
        /*00c0*/ 	.byte	0x04, 0x36
        /*00c2*/ 	.short	(.L_353 - .L_352)
.L_352:
        /*00c4*/ 	.word	0x00000008
.L_353:


//--------------------- .nv.info._Z15_sigmback_32_17PfS_S_PiS0_S0_ii --------------------------
	.section	.nv.info._Z15_sigmback_32_17PfS_S_PiS0_S0_ii,"",@"SHT_CUDA_INFO"
	.sectionflags	@""
	.align	4


	//----- nvinfo : EIATTR_CUDA_API_VERSION
	.align		4
        /*0000*/ 	.byte	0x04, 0x37
        /*0002*/ 	.short	(.L_355 - .L_354)
.L_354:
        /*0004*/ 	.word	0x00000082


	//----- nvinfo : EIATTR_KPARAM_INFO
	.align		4
.L_355:
        /*0008*/ 	.byte	0x04, 0x17
        /*000a*/ 	.short	(.L_357 - .L_356)
.L_356:
        /*000c*/ 	.word	0x00000000
        /*0010*/ 	.short	0x0007
        /*0012*/ 	.short	0x0034
        /*0014*/ 	.byte	0x00, 0xf0, 0x11, 0x00


	//----- nvinfo : EIATTR_KPARAM_INFO
	.align		4
.L_357:
        /*0018*/ 	.byte	0x04, 0x17
        /*001a*/ 	.short	(.L_359 - .L_358)
.L_358:
        /*001c*/ 	.word	0x00000000
        /*0020*/ 	.short	0x0006
        /*0022*/ 	.short	0x0030
        /*0024*/ 	.byte	0x00, 0xf0, 0x11, 0x00


	//----- nvinfo : EIATTR_KPARAM_INFO
	.align		4
.L_359:
        /*0028*/ 	.byte	0x04, 0x17
        /*002a*/ 	.short	(.L_361 - .L_360)
.L_360:
        /*002c*/ 	.word	0x00000000
        /*0030*/ 	.short	0x0005
        /*0032*/ 	.short	0x0028
        /*0034*/ 	.byte	0x00, 0xf5, 0x21, 0x00


	//----- nvinfo : EIATTR_KPARAM_INFO
	.align		4
.L_361:
        /*0038*/ 	.byte	0x04, 0x17
        /*003a*/ 	.short	(.L_363 - .L_362)
.L_362:
        /*003c*/ 	.word	0x00000000
        /*0040*/ 	.short	0x0004
        /*0042*/ 	.short	0x0020
        /*0044*/ 	.byte	0x00, 0xf5, 0x21, 0x00


	//----- nvinfo : EIATTR_KPARAM_INFO
	.align		4
.L_363:
        /*0048*/ 	.byte	0x04, 0x17
        /*004a*/ 	.short	(.L_365 - .L_364)
.L_364:
        /*004c*/ 	.word	0x00000000
        /*0050*/ 	.short	0x0003
        /*0052*/ 	.short	0x0018
        /*0054*/ 	.byte	0x00, 0xf5, 0x21, 0x00


	//----- nvinfo : EIATTR_KPARAM_INFO
	.align		4
.L_365:
        /*0058*/ 	.byte	0x04, 0x17
        /*005a*/ 	.short	(.L_367 - .L_366)
.L_366:
        /*005c*/ 	.word	0x00000000
        /*0060*/ 	.short	0x0002
        /*0062*/ 	.short	0x0010
        /*0064*/ 	.byte	0x00, 0xf5, 0x21, 0x00


	//----- nvinfo : EIATTR_KPARAM_INFO
	.align		4
.L_367:
        /*0068*/ 	.byte	0x04, 0x17
        /*006a*/ 	.short	(.L_369 - .L_368)
.L_368:
        /*006c*/ 	.word	0x00000000
        /*0070*/ 	.short	0x0001
        /*0072*/ 	.short	0x0008
        /*0074*/ 	.byte	0x00, 0xf5, 0x21, 0x00


	//----- nvinfo : EIATTR_KPARAM_INFO
	.align		4
.L_369:
        /*0078*/ 	.byte	0x04, 0x17
        /*007a*/ 	.short	(.L_371 - .L_370)
.L_370:
        /*007c*/ 	.word	0x00000000
        /*0080*/ 	.short	0x0000
        /*0082*/ 	.short	0x0000
        /*0084*/ 	.byte	0x00, 0xf5, 0x21, 0x00


	//----- nvinfo : EIATTR_SPARSE_MMA_MASK
	.align		4
.L_371:
        /*0088*/ 	.byte	0x03, 0x50
        /*008a*/ 	.short	0x0000


	//----- nvinfo : EIATTR_MAXREG_COUNT
	.align		4
        /*008c*/ 	.byte	0x03, 0x1b
        /*008e*/ 	.short	0x00ff


	//----- nvinfo : EIATTR_MERCURY_ISA_VERSION
	.align		4
        /*0090*/ 	.byte	0x03, 0x5f
        /*0092*/ 	.short	0x0101


	//----- nvinfo : EIATTR_VRC_CTA_INIT_COUNT
	.align		4
        /*0094*/ 	.byte	0x02, 0x4a
	.zero		1
	.zero		1


	//----- nvinfo : EIATTR_EXIT_INSTR_OFFSETS
	.align		4
        /*0098*/ 	.byte	0x04, 0x1c
        /*009a*/ 	.short	(.L_373 - .L_372)


	//   ....[0]....
.L_372:
        /*009c*/ 	.word	0x00000070


	//   ....[1]....
        /*00a0*/ 	.word	0x000001d0


	//   ....[2]....
        /*00a4*/ 	.word	0x00002790


	//----- nvinfo : EIATTR_CRS_STACK_SIZE
	.align		4
.L_373:
        /*00a8*/ 	.byte	0x04, 0x1e
        /*00aa*/ 	.short	(.L_375 - .L_374)
.L_374:
        /*00ac*/ 	.word	0x00000000


	//----- nvinfo : EIATTR_CBANK_PARAM_SIZE
	.align		4
.L_375:
        /*00b0*/ 	.byte	0x03, 0x19
        /*00b2*/ 	.short	0x0038


	//----- nvinfo : EIATTR_PARAM_CBANK
	.align		4
        /*00b4*/ 	.byte	0x04, 0x0a
        /*00b6*/ 	.short	(.L_377 - .L_376)
	.align		4
.L_376:
        /*00b8*/ 	.word	index@(.nv.constant0._Z15_sigmback_32_17PfS_S_PiS0_S0_ii)
        /*00bc*/ 	.short	0x0380
        /*00be*/ 	.short	0x0038


	//----- nvinfo : EIATTR_SW_WAR
	.align		4
.L_377:
        /*00c0*/ 	.byte	0x04, 0x36
        /*00c2*/ 	.short	(.L_379 - .L_378)
.L_378:
        /*00c4*/ 	.word	0x00000008
.L_379:


//--------------------- .nv.info._Z15_reluback_64_17PdS_S_PiS0_S0_ii --------------------------
	.section	.nv.info._Z15_reluback_64_17PdS_S_PiS0_S0_ii,"",@"SHT_CUDA_INFO"
	.sectionflags	@""
	.align	4


	//----- nvinfo : EIATTR_CUDA_API_VERSION
	.align		4
        /*0000*/ 	.byte	0x04, 0x37
        /*0002*/ 	.short	(.L_381 - .L_380)
.L_380:
        /*0004*/ 	.word	0x00000082


	//----- nvinfo : EIATTR_KPARAM_INFO
	.align		4
.L_381:
        /*0008*/ 	.byte	0x04, 0x17
        /*000a*/ 	.short	(.L_383 - .L_382)
.L_382:
        /*000c*/ 	.word	0x00000000
        /*0010*/ 	.short	0x0007
        /*0012*/ 	.short	0x0034
        /*0014*/ 	.byte	0x00, 0xf0, 0x11, 0x00


	//----- nvinfo : EIATTR_KPARAM_INFO
	.align		4
.L_383:
        /*0018*/ 	.byte	0x04, 0x17
        /*001a*/ 	.short	(.L_385 - .L_384)
.L_384:
        /*001c*/ 	.word	0x00000000
        /*0020*/ 	.short	0x0006
        /*0022*/ 	.short	0x0030
        /*0024*/ 	.byte	0x00, 0xf0, 0x11, 0x00


	//----- nvinfo : EIATTR_KPARAM_INFO
	.align		4
.L_385:
        /*0028*/ 	.byte	0x04, 0x17
        /*002a*/ 	.short	(.L_387 - .L_386)
.L_386:
        /*002c*/ 	.word	0x00000000
        /*0030*/ 	.short	0x0005
        /*0032*/ 	.short	0x0028
        /*0034*/ 	.byte	0x00, 0xf5, 0x21, 0x00


	//----- nvinfo : EIATTR_KPARAM_INFO
	.align		4
.L_387:
        /*0038*/ 	.byte	0x04, 0x17
        /*003a*/ 	.short	(.L_389 - .L_388)
.L_388:
        /*003c*/ 	.word	0x00000000
        /*0040*/ 	.short	0x0004
        /*0042*/ 	.short	0x0020
        /*0044*/ 	.byte	0x00, 0xf5, 0x21, 0x00


	//----- nvinfo : EIATTR_KPARAM_INFO
	.align		4
.L_389:
        /*0048*/ 	.byte	0x04, 0x17
        /*004a*/ 	.short	(.L_391 - .L_390)
.L_390:
        /*004c*/ 	.word	0x00000000
        /*0050*/ 	.short	0x0003
        /*0052*/ 	.short	0x0018
        /*0054*/ 	.byte	0x00, 0xf5, 0x21, 0x00


	//----- nvinfo : EIATTR_KPARAM_INFO
	.align		4
.L_391:
        /*0058*/ 	.byte	0x04, 0x17
        /*005a*/ 	.short	(.L_393 - .L_392)
.L_392:
        /*005c*/ 	.word	0x00000000
        /*0060*/ 	.short	0x0002
        /*0062*/ 	.short	0x0010
        /*0064*/ 	.byte	0x00, 0xf5, 0x21, 0x00


	//----- nvinfo : EIATTR_KPARAM_INFO
	.align		4
.L_393:
        /*0068*/ 	.byte	0x04, 0x17
        /*006a*/ 	.short	(.L_395 - .L_394)
.L_394:
        /*006c*/ 	.word	0x00000000
        /*0070*/ 	.short	0x0001
        /*0072*/ 	.short	0x0008
        /*0074*/ 	.byte	0x00, 0xf5, 0x21, 0x00


	//----- nvinfo : EIATTR_KPARAM_INFO
	.align		4
.L_395:
        /*0078*/ 	.byte	0x04, 0x17
        /*007a*/ 	.short	(.L_397 - .L_396)
.L_396:
        /*007c*/ 	.word	0x00000000
        /*0080*/ 	.short	0x0000
        /*0082*/ 	.short	0x0000
        /*0084*/ 	.byte	0x00, 0xf5, 0x21, 0x00


	//----- nvinfo : EIATTR_SPARSE_MMA_MASK
	.align		4
.L_397:
        /*0088*/ 	.byte	0x03, 0x50
        /*008a*/ 	.short	0x0000


	//----- nvinfo : EIATTR_MAXREG_COUNT
	.align		4
        /*008c*/ 	.byte	0x03, 0x1b
        /*008e*/ 	.short	0x00ff


	//----- nvinfo : EIATTR_MERCURY_ISA_VERSION
	.align		4
        /*0090*/ 	.byte	0x03, 0x5f
        /*0092*/ 	.short	0x0101


	//----- nvinfo : EIATTR_VRC_CTA_INIT_COUNT
	.align		4
        /*0094*/ 	.byte	0x02, 0x4a
	.zero		1
	.zero		1


	//----- nvinfo : EIATTR_EXIT_INSTR_OFFSETS
	.align		4
        /*0098*/ 	.byte	0x04, 0x1c
        /*009a*/ 	.short	(.L_399 - .L_398)


	//   ....[0]....
.L_398:
        /*009c*/ 	.word	0x00000070


	//   ....[1]....
        /*00a0*/ 	.word	0x000001d0


	//   ....[2]....
        /*00a4*/ 	.word	0x00002790


	//----- nvinfo : EIATTR_CRS_STACK_SIZE
	.align		4
.L_399:
        /*00a8*/ 	.byte	0x04, 0x1e
        /*00aa*/ 	.short	(.L_401 - .L_400)
.L_400:
        /*00ac*/ 	.word	0x00000000


	//----- nvinfo : EIATTR_CBANK_PARAM_SIZE
	.align		4
.L_401:
        /*00b0*/ 	.byte	0x03, 0x19
        /*00b2*/ 	.short	0x0038


	//----- nvinfo : EIATTR_PARAM_CBANK
	.align		4
        /*00b4*/ 	.byte	0x04, 0x0a
        /*00b6*/ 	.short	(.L_403 - .L_402)
	.align		4
.L_402:
        /*00b8*/ 	.word	index@(.nv.constant0._Z15_reluback_64_17PdS_S_PiS0_S0_ii)
        /*00bc*/ 	.short	0x0380
        /*00be*/ 	.short	0x0038


	//----- nvinfo : EIATTR_SW_WAR
	.align		4
.L_403:
        /*00c0*/ 	.byte	0x04, 0x36
        /*00c2*/ 	.short	(.L_405 - .L_404)
.L_404:
        /*00c4*/ 	.word	0x00000008
.L_405:


//--------------------- .nv.info._Z15_reluback_32_17PfS_S_PiS0_S0_ii --------------------------
	.section	.nv.info._Z15_reluback_32_17PfS_S_PiS0_S0_ii,"",@"SHT_CUDA_INFO"
	.sectionflags	@""
	.align	4


	//----- nvinfo : EIATTR_CUDA_API_VERSION
	.align		4
        /*0000*/ 	.byte	0x04, 0x37
        /*0002*/ 	.short	(.L_407 - .L_406)
.L_406:
        /*0004*/ 	.word	0x00000082


	//----- nvinfo : EIATTR_KPARAM_INFO
	.align		4
.L_407:
        /*0008*/ 	.byte	0x04, 0x17
        /*000a*/ 	.short	(.L_409 - .L_408)
.L_408:
        /*000c*/ 	.word	0x00000000
        /*0010*/ 	.short	0x0007
        /*0012*/ 	.short	0x0034
        /*0014*/ 	.byte	0x00, 0xf0, 0x11, 0x00


	//----- nvinfo : EIATTR_KPARAM_INFO
	.align		4
.L_409:
        /*0018*/ 	.byte	0x04, 0x17
        /*001a*/ 	.short	(.L_411 - .L_410)
.L_410:
        /*001c*/ 	.word	0x00000000
        /*0020*/ 	.short	0x0006
        /*0022*/ 	.short	0x0030
        /*0024*/ 	.byte	0x00, 0xf0, 0x11, 0x00


	//----- nvinfo : EIATTR_KPARAM_INFO
	.align		4
.L_411:
        /*0028*/ 	.byte	0x04, 0x17
        /*002a*/ 	.short	(.L_413 - .L_412)
.L_412:
        /*002c*/ 	.word	0x00000000
        /*0030*/ 	.short	0x0005
        /*0032*/ 	.short	0x0028
        /*0034*/ 	.byte	0x00, 0xf5, 0x21, 0x00


	//----- nvinfo : EIATTR_KPARAM_INFO
	.align		4
.L_413:
        /*0038*/ 	.byte	0x04, 0x17
        /*003a*/ 	.short	(.L_415 - .L_414)
.L_414:
        /*003c*/ 	.word	0x00000000
        /*0040*/ 	.short	0x0004
        /*0042*/ 	.short	0x0020
        /*0044*/ 	.byte	0x00, 0xf5, 0x21, 0x00


	//----- nvinfo : EIATTR_KPARAM_INFO
	.align		4
.L_415:
        /*0048*/ 	.byte	0x04, 0x17
        /*004a*/ 	.short	(.L_417 - .L_416)
.L_416:
        /*004c*/ 	.word	0x00000000
        /*0050*/ 	.short	0x0003
        /*0052*/ 	.short	0x0018
        /*0054*/ 	.byte	0x00, 0xf5, 0x21, 0x00


	//----- nvinfo : EIATTR_KPARAM_INFO
	.align		4
.L_417:
        /*0058*/ 	.byte	0x04, 0x17
        /*005a*/ 	.short	(.L_419 - .L_418)
.L_418:
        /*005c*/ 	.word	0x00000000
        /*0060*/ 	.short	0x0002
        /*0062*/ 	.short	0x0010
        /*0064*/ 	.byte	0x00, 0xf5, 0x21, 0x00


	//----- nvinfo : EIATTR_KPARAM_INFO
	.align		4
.L_419:
        /*0068*/ 	.byte	0x04, 0x17
        /*006a*/ 	.short	(.L_421 - .L_420)
.L_420:
        /*006c*/ 	.word	0x00000000
        /*0070*/ 	.short	0x0001
        /*0072*/ 	.short	0x0008
        /*0074*/ 	.byte	0x00, 0xf5, 0x21, 0x00


	//----- nvinfo : EIATTR_KPARAM_INFO
	.align		4
.L_421:
        /*0078*/ 	.byte	0x04, 0x17
        /*007a*/ 	.short	(.L_423 - .L_422)
.L_422:
        /*007c*/ 	.word	0x00000000
        /*0080*/ 	.short	0x0000
        /*0082*/ 	.short	0x0000
        /*0084*/ 	.byte	0x00, 0xf5, 0x21, 0x00


	//----- nvinfo : EIATTR_SPARSE_MMA_MASK
	.align		4
.L_423:
        /*0088*/ 	.byte	0x03, 0x50
        /*008a*/ 	.short	0x0000


	//----- nvinfo : EIATTR_MAXREG_COUNT
	.align		4
        /*008c*/ 	.byte	0x03, 0x1b
        /*008e*/ 	.short	0x00ff


	//----- nvinfo : EIATTR_MERCURY_ISA_VERSION
	.align		4
        /*0090*/ 	.byte	0x03, 0x5f
        /*0092*/ 	.short	0x0101


	//----- nvinfo : EIATTR_VRC_CTA_INIT_COUNT
	.align		4
        /*0094*/ 	.byte	0x02, 0x4a
	.zero		1
	.zero		1


	//----- nvinfo : EIATTR_EXIT_INSTR_OFFSETS
	.align		4
        /*0098*/ 	.byte	0x04, 0x1c
        /*009a*/ 	.short	(.L_425 - .L_424)


	//   ....[0]....
.L_424:
        /*009c*/ 	.word	0x00000070


	//   ....[1]....
        /*00a0*/ 	.word	0x000001c0


	//   ....[2]....
        /*00a4*/ 	.word	0x00002770


	//----- nvinfo : EIATTR_CRS_STACK_SIZE
	.align		4
.L_425:
        /*00a8*/ 	.byte	0x04, 0x1e
        /*00aa*/ 	.short	(.L_427 - .L_426)
.L_426:
        /*00ac*/ 	.word	0x00000000


	//----- nvinfo : EIATTR_CBANK_PARAM_SIZE
	.align		4
.L_427:
        /*00b0*/ 	.byte	0x03, 0x19
        /*00b2*/ 	.short	0x0038


	//----- nvinfo : EIATTR_PARAM_CBANK
	.align		4
        /*00b4*/ 	.byte	0x04, 0x0a
        /*00b6*/ 	.short	(.L_429 - .L_428)
	.align		4
.L_428:
        /*00b8*/ 	.word	index@(.nv.constant0._Z15_reluback_32_17PfS_S_PiS0_S0_ii)
        /*00bc*/ 	.short	0x0380
        /*00be*/ 	.short	0x0038


	//----- nvinfo : EIATTR_SW_WAR
	.align		4
.L_429:
        /*00c0*/ 	.byte	0x04, 0x36
        /*00c2*/ 	.short	(.L_431 - .L_430)
.L_430:
        /*00c4*/ 	.word	0x00000008
.L_431:


//--------------------- .nv.info._Z15_invxback_64_17PdS_S_PiS0_S0_ii --------------------------
	.section	.nv.info._Z15_invxback_64_17PdS_S_PiS0_S0_ii,"",@"SHT_CUDA_INFO"
	.sectionflags	@""
	.align	4


	//----- nvinfo : EIATTR_CUDA_API_VERSION
	.align		4
        /*0000*/ 	.byte	0x04, 0x37
        /*0002*/ 	.short	(.L_433 - .L_432)
.L_432:
        /*0004*/ 	.word	0x00000082


	//----- nvinfo : EIATTR_KPARAM_INFO
	.align		4
.L_433:
        /*0008*/ 	.byte	0x04, 0x17
        /*000a*/ 	.short	(.L_435 - .L_434)
.L_434:
        /*000c*/ 	.word	0x00000000
        /*0010*/ 	.short	0x0007
        /*0012*/ 	.short	0x0034
        /*0014*/ 	.byte	0x00, 0xf0, 0x11, 0x00


	//----- nvinfo : EIATTR_KPARAM_INFO
	.align		4
.L_435:
        /*0018*/ 	.byte	0x04, 0x17
        /*001a*/ 	.short	(.L_437 - .L_436)
.L_436:
        /*001c*/ 	.word	0x00000000
        /*0020*/ 	.short	0x0006
        /*0022*/ 	.short	0x0030
        /*0024*/ 	.byte	0x00, 0xf0, 0x11, 0x00


	//----- nvinfo : EIATTR_KPARAM_INFO
	.align		4
.L_437:
        /*0028*/ 	.byte	0x04, 0x17
        /*002a*/ 	.short	(.L_439 - .L_438)
.L_438:
        /*002c*/ 	.word	0x00000000
        /*0030*/ 	.short	0x0005
        /*0032*/ 	.short	0x0028
        /*0034*/ 	.byte	0x00, 0xf5, 0x21, 0x00


	//----- nvinfo : EIATTR_KPARAM_INFO
	.align		4
.L_439:
        /*0038*/ 	.byte	0x04, 0x17
        /*003a*/ 	.short	(.L_441 - .L_440)
.L_440:
        /*003c*/ 	.word	0x00000000
        /*0040*/ 	.short	0x0004
        /*0042*/ 	.short	0x0020
        /*0044*/ 	.byte	0x00, 0xf5, 0x21, 0x00


	//----- nvinfo : EIATTR_KPARAM_INFO
	.align		4
.L_441:
        /*0048*/ 	.byte	0x04, 0x17
        /*004a*/ 	.short	(.L_443 - .L_442)
.L_442:
        /*004c*/ 	.word	0x00000000
        /*0050*/ 	.short	0x0003
        /*0052*/ 	.short	0x0018
        /*0054*/ 	.byte	0x00, 0xf5, 0x21, 0x00


	//----- nvinfo : EIATTR_KPARAM_INFO
	.align		4
.L_443:
        /*0058*/ 	.byte	0x04, 0x17
        /*005a*/ 	.short	(.L_445 - .L_444)
.L_444:
        /*005c*/ 	.word	0x00000000
        /*0060*/ 	.short	0x0002
        /*0062*/ 	.short	0x0010
        /*0064*/ 	.byte	0x00, 0xf5, 0x21, 0x00


	//----- nvinfo : EIATTR_KPARAM_INFO
	.align		4
.L_445:
        /*0068*/ 	.byte	0x04, 0x17
        /*006a*/ 	.short	(.L_447 - .L_446)
.L_446:
        /*006c*/ 	.word	0x00000000
        /*0070*/ 	.short	0x0001
        /*0072*/ 	.short	0x0008
        /*0074*/ 	.byte	0x00, 0xf5, 0x21, 0x00


	//----- nvinfo : EIATTR_KPARAM_INFO
	.align		4
.L_447:
        /*0078*/ 	.byte	0x04, 0x17
        /*007a*/ 	.short	(.L_449 - .L_448)
.L_448:
        /*007c*/ 	.word	0x00000000
        /*0080*/ 	.short	0x0000
        /*0082*/ 	.short	0x0000
        /*0084*/ 	.byte	0x00, 0xf5, 0x21, 0x00


	//----- nvinfo : EIATTR_SPARSE_MMA_MASK
	.align		4
.L_449:
        /*0088*/ 	.byte	0x03, 0x50
        /*008a*/ 	.short	0x0000


	//----- nvinfo : EIATTR_MAXREG_COUNT
	.align		4
        /*008c*/ 	.byte	0x03, 0x1b
        /*008e*/ 	.short	0x00ff


	//----- nvinfo : EIATTR_MERCURY_ISA_VERSION
	.align		4
        /*0090*/ 	.byte	0x03, 0x5f
        /*0092*/ 	.short	0x0101


	//----- nvinfo : EIATTR_VRC_CTA_INIT_COUNT
	.align		4
        /*0094*/ 	.byte	0x02, 0x4a
	.zero		1
	.zero		1


	//----- nvinfo : EIATTR_EXIT_INSTR_OFFSETS
	.align		4
        /*0098*/ 	.byte	0x04, 0x1c
        /*009a*/ 	.short	(.L_451 - .L_450)


	//   ....[0]....
.L_450:
        /*009c*/ 	.word	0x00000070


	//   ....[1]....
        /*00a0*/ 	.word	0x000001c0


	//   ....[2]....
        /*00a4*/ 	.word	0x00002770


	//----- nvinfo : EIATTR_CRS_STACK_SIZE
	.align		4
.L_451:
        /*00a8*/ 	.byte	0x04, 0x1e
        /*00aa*/ 	.short	(.L_453 - .L_452)
.L_452:
        /*00ac*/ 	.word	0x00000000


	//----- nvinfo : EIATTR_CBANK_PARAM_SIZE
	.align		4
.L_453:
        /*00b0*/ 	.byte	0x03, 0x19
        /*00b2*/ 	.short	0x0038


	//----- nvinfo : EIATTR_PARAM_CBANK
	.align		4
        /*00b4*/ 	.byte	0x04, 0x0a
        /*00b6*/ 	.short	(.L_455 - .L_454)
	.align		4
.L_454:
        /*00b8*/ 	.word	index@(.nv.constant0._Z15_invxback_64_17PdS_S_PiS0_S0_ii)
        /*00bc*/ 	.short	0x0380
        /*00be*/ 	.short	0x0038


	//----- nvinfo : EIATTR_SW_WAR
	.align		4
.L_455:
        /*00c0*/ 	.byte	0x04, 0x36
        /*00c2*/ 	.short	(.L_457 - .L_456)
.L_456:
        /*00c4*/ 	.word	0x00000008
.L_457:


//--------------------- .nv.info._Z15_invxback_32_17PfS_S_PiS0_S0_ii --------------------------
	.section	.nv.info._Z15_invxback_32_17PfS_S_PiS0_S0_ii,"",@"SHT_CUDA_INFO"
	.sectionflags	@""
	.align	4


	//----- nvinfo : EIATTR_CUDA_API_VERSION
	.align		4
        /*0000*/ 	.byte	0x04, 0x37
        /*0002*/ 	.short	(.L_459 - .L_458)
.L_458:
        /*0004*/ 	.word	0x00000082


	//----- nvinfo : EIATTR_KPARAM_INFO
	.align		4
.L_459:
        /*0008*/ 	.byte	0x04, 0x17
        /*000a*/ 	.short	(.L_461 - .L_460)
.L_460:
        /*000c*/ 	.word	0x00000000
        /*0010*/ 	.short	0x0007
        /*0012*/ 	.short	0x0034
        /*0014*/ 	.byte	0x00, 0xf0, 0x11, 0x00


	//----- nvinfo : EIATTR_KPARAM_INFO
	.align		4
.L_461:
        /*0018*/ 	.byte	0x04, 0x17
        /*001a*/ 	.short	(.L_463 - .L_462)
.L_462:
        /*001c*/ 	.word	0x00000000
        /*0020*/ 	.short	0x0006
        /*0022*/ 	.short	0x0030
        /*0024*/ 	.byte	0x00, 0xf0, 0x11, 0x00


	//----- nvinfo : EIATTR_KPARAM_INFO
	.align		4
.L_463:
        /*0028*/ 	.byte	0x04, 0x17
        /*002a*/ 	.short	(.L_465 - .L_464)
.L_464:
        /*002c*/ 	.word	0x00000000
        /*0030*/ 	.short	0x0005
        /*0032*/ 	.short	0x0028
        /*0034*/ 	.byte	0x00, 0xf5, 0x21, 0x00


	//----- nvinfo : EIATTR_KPARAM_INFO
	.align		4
.L_465:
        /*0038*/ 	.byte	0x04, 0x17
        /*003a*/ 	.short	(.L_467 - .L_466)
.L_466:
        /*003c*/ 	.word	0x00000000
        /*0040*/ 	.short	0x0004
        /*0042*/ 	.short	0x0020
        /*0044*/ 	.byte	0x00, 0xf5, 0x21, 0x00


	//----- nvinfo : EIATTR_KPARAM_INFO
	.align		4
.L_467:
        /*0048*/ 	.byte	0x04, 0x17
        /*004a*/ 	.short	(.L_469 - .L_468)
.L_468:
        /*004c*/ 	.word	0x00000000
        /*0050*/ 	.short	0x0003
        /*0052*/ 	.short	0x0018
        /*0054*/ 	.byte	0x00, 0xf5, 0x21, 0x00


	//----- nvinfo : EIATTR_KPARAM_INFO
	.align		4
.L_469:
        /*0058*/ 	.byte	0x04, 0x17
        /*005a*/ 	.short	(.L_471 - .L_470)
.L_470:
        /*005c*/ 	.word	0x00000000
        /*0060*/ 	.short	0x0002
        /*0062*/ 	.short	0x0010
        /*0064*/ 	.byte	0x00, 0xf5, 0x21, 0x00


	//----- nvinfo : EIATTR_KPARAM_INFO
	.align		4
.L_471:
        /*0068*/ 	.byte	0x04, 0x17
        /*006a*/ 	.short	(.L_473 - .L_472)
.L_472:
        /*006c*/ 	.word	0x00000000
        /*0070*/ 	.short	0x0001
        /*0072*/ 	.short	0x0008
        /*0074*/ 	.byte	0x00, 0xf5, 0x21, 0x00


	//----- nvinfo : EIATTR_KPARAM_INFO
	.align		4
.L_473:
        /*0078*/ 	.byte	0x04, 0x17
        /*007a*/ 	.short	(.L_475 - .L_474)
.L_474:
        /*007c*/ 	.word	0x00000000
        /*0080*/ 	.short	0x0000
        /*0082*/ 	.short	0x0000
        /*0084*/ 	.byte	0x00, 0xf5, 0x21, 0x00


	//----- nvinfo : EIATTR_SPARSE_MMA_MASK
	.align		4
.L_475:
        /*0088*/ 	.byte	0x03, 0x50
        /*008a*/ 	.short	0x0000


	//----- nvinfo : EIATTR_MAXREG_COUNT
	.align		4
        /*008c*/ 	.byte	0x03, 0x1b
        /*008e*/ 	.short	0x00ff


	//----- nvinfo : EIATTR_MERCURY_ISA_VERSION
	.align		4
        /*0090*/ 	.byte	0x03, 0x5f
        /*0092*/ 	.short	0x0101


	//----- nvinfo : EIATTR_VRC_CTA_INIT_COUNT
	.align		4
        /*0094*/ 	.byte	0x02, 0x4a
	.zero		1
	.zero		1


	//----- nvinfo : EIATTR_EXIT_INSTR_OFFSETS
	.align		4
        /*0098*/ 	.byte	0x04, 0x1c
        /*009a*/ 	.short	(.L_477 - .L_476)


	//   ....[0]....
.L_476:
        /*009c*/ 	.word	0x00000070


	//   ....[1]....
        /*00a0*/ 	.word	0x000001c0


	//   ....[2]....
        /*00a4*/ 	.word	0x00002770


	//----- nvinfo : EIATTR_CRS_STACK_SIZE
	.align		4
.L_477:
        /*00a8*/ 	.byte	0x04, 0x1e
        /*00aa*/ 	.short	(.L_479 - .L_478)
.L_478:
        /*00ac*/ 	.word	0x00000000


	//----- nvinfo : EIATTR_CBANK_PARAM_SIZE
	.align		4
.L_479:
        /*00b0*/ 	.byte	0x03, 0x19
        /*00b2*/ 	.short	0x0038


	//----- nvinfo : EIATTR_PARAM_CBANK
	.align		4
        /*00b4*/ 	.byte	0x04, 0x0a
        /*00b6*/ 	.short	(.L_481 - .L_480)
	.align		4
.L_480:
        /*00b8*/ 	.word	index@(.nv.constant0._Z15_invxback_32_17PfS_S_PiS0_S0_ii)
        /*00bc*/ 	.short	0x0380
        /*00be*/ 	.short	0x0038


	//----- nvinfo : EIATTR_SW_WAR
	.align		4
.L_481:
        /*00c0*/ 	.byte	0x04, 0x36
        /*00c2*/ 	.short	(.L_483 - .L_482)
.L_482:
        /*00c4*/ 	.word	0x00000008
.L_483:


//--------------------- .nv.info._Z9_le_64_17PdS_S_PiS0_S0_ii --------------------------
	.section	.nv.info._Z9_le_64_17PdS_S_PiS0_S0_ii,"",@"SHT_CUDA_INFO"
	.sectionflags	@""
	.align	4


	//----- nvinfo : EIATTR_CUDA_API_VERSION
	.align		4
        /*0000*/ 	.byte	0x04, 0x37
        /*0002*/ 	.short	(.L_485 - .L_484)
.L_484:
        /*0004*/ 	.word	0x00000082


	//----- nvinfo : EIATTR_KPARAM_INFO
	.align		4
.L_485:
        /*0008*/ 	.byte	0x04, 0x17
        /*000a*/ 	.short	(.L_487 - .L_486)
.L_486:
        /*000c*/ 	.word	0x00000000
        /*0010*/ 	.short	0x0007
        /*0012*/ 	.short	0x0034
        /*0014*/ 	.byte	0x00, 0xf0, 0x11, 0x00


	//----- nvinfo : EIATTR_KPARAM_INFO
	.align		4
.L_487:
        /*0018*/ 	.byte	0x04, 0x17
        /*001a*/ 	.short	(.L_489 - .L_488)
.L_488:
        /*001c*/ 	.word	0x00000000
        /*0020*/ 	.short	0x0006
        /*0022*/ 	.short	0x0030
        /*0024*/ 	.byte	0x00, 0xf0, 0x11, 0x00


	//----- nvinfo : EIATTR_KPARAM_INFO
	.align		4
.L_489:
        /*0028*/ 	.byte	0x04, 0x17
        /*002a*/ 	.short	(.L_491 - .L_490)
.L_490:
        /*002c*/ 	.word	0x00000000
        /*0030*/ 	.short	0x0005
        /*0032*/ 	.short	0x0028
        /*0034*/ 	.byte	0x00, 0xf5, 0x21, 0x00


	//----- nvinfo : EIATTR_KPARAM_INFO
	.align		4
.L_491:
        /*0038*/ 	.byte	0x04, 0x17
        /*003a*/ 	.short	(.L_493 - .L_492)
.L_492:
        /*003c*/ 	.word	0x00000000
        /*0040*/ 	.short	0x0004
        /*0042*/ 	.short	0x0020
        /*0044*/ 	.byte	0x00, 0xf5, 0x21, 0x00


	//----- nvinfo : EIATTR_KPARAM_INFO
	.align		4
.L_493:
        /*0048*/ 	.byte	0x04, 0x17
        /*004a*/ 	.short	(.L_495 - .L_494)
.L_494:
        /*004c*/ 	.word	0x00000000
        /*0050*/ 	.short	0x0003
        /*0052*/ 	.short	0x0018
        /*0054*/ 	.byte	0x00, 0xf5, 0x21, 0x00


	//----- nvinfo : EIATTR_KPARAM_INFO
	.align		4
.L_495:
        /*0058*/ 	.byte	0x04, 0x17
        /*005a*/ 	.short	(.L_497 - .L_496)
.L_496:
        /*005c*/ 	.word	0x00000000
        /*0060*/ 	.short	0x0002
        /*0062*/ 	.short	0x0010
        /*0064*/ 	.byte	0x00, 0xf5, 0x21, 0x00


	//----- nvinfo : EIATTR_KPARAM_INFO
	.align		4
.L_497:
        /*0068*/ 	.byte	0x04, 0x17
        /*006a*/ 	.short	(.L_499 - .L_498)
.L_498:
        /*006c*/ 	.word	0x00000000
        /*0070*/ 	.short	0x0001
        /*0072*/ 	.short	0x0008
        /*0074*/ 	.byte	0x00, 0xf5, 0x21, 0x00


	//----- nvinfo : EIATTR_KPARAM_INFO
	.align		4
.L_499:
        /*0078*/ 	.byte	0x04, 0x17
        /*007a*/ 	.short	(.L_501 - .L_500)
.L_500:
        /*007c*/ 	.word	0x00000000
        /*0080*/ 	.short	0x0000
        /*0082*/ 	.short	0x0000
        /*0084*/ 	.byte	0x00, 0xf5, 0x21, 0x00


	//----- nvinfo : EIATTR_SPARSE_MMA_MASK
	.align		4
.L_501:
        /*0088*/ 	.byte	0x03, 0x50
        /*008a*/ 	.short	0x0000


	//----- nvinfo : EIATTR_MAXREG_COUNT
	.align		4
        /*008c*/ 	.byte	0x03, 0x1b
        /*008e*/ 	.short	0x00ff


	//----- nvinfo : EIATTR_MERCURY_ISA_VERSION
	.align		4
        /*0090*/ 	.byte	0x03, 0x5f
        /*0092*/ 	.short	0x0101


	//----- nvinfo : EIATTR_VRC_CTA_INIT_COUNT
	.align		4
        /*0094*/ 	.byte	0x02, 0x4a
	.zero		1
	.zero		1


	//----- nvinfo : EIATTR_EXIT_INSTR_OFFSETS
	.align		4
        /*0098*/ 	.byte	0x04, 0x1c
        /*009a*/ 	.short	(.L_503 - .L_502)


	//   ....[0]....
.L_502:
        /*009c*/ 	.word	0x00000070


	//   ....[1]....
        /*00a0*/ 	.word	0x000001d0


	//   ....[2]....
        /*00a4*/ 	.word	0x00002790


	//----- nvinfo : EIATTR_CRS_STACK_SIZE
	.align		4
.L_503:
        /*00a8*/ 	.byte	0x04, 0x1e
        /*00aa*/ 	.short	(.L_505 - .L_504)
.L_504:
        /*00ac*/ 	.word	0x00000000


	//----- nvinfo : EIATTR_CBANK_PARAM_SIZE
	.align		4
.L_505:
        /*00b0*/ 	.byte	0x03, 0x19
        /*00b2*/ 	.short	0x0038


	//----- nvinfo : EIATTR_PARAM_CBANK
	.align		4
        /*00b4*/ 	.byte	0x04, 0x0a
        /*00b6*/ 	.short	(.L_507 - .L_506)
	.align		4
.L_506:
        /*00b8*/ 	.word	index@(.nv.constant0._Z9_le_64_17PdS_S_PiS0_S0_ii)
        /*00bc*/ 	.short	0x0380
        /*00be*/ 	.short	0x0038


	//----- nvinfo : EIATTR_SW_WAR
	.align		4
.L_507:
        /*00c0*/ 	.byte	0x04, 0x36
        /*00c2*/ 	.short	(.L_509 - .L_508)
.L_508:
        /*00c4*/ 	.word	0x00000008
.L_509:


//--------------------- .nv.info._Z9_le_32_17PfS_S_PiS0_S0_ii --------------------------
	.section	.nv.info._Z9_le_32_17PfS_S_PiS0_S0_ii,"",@"SHT_CUDA_INFO"
	.sectionflags	@""
	.align	4


	//----- nvinfo : EIATTR_CUDA_API_VERSION
	.align		4
        /*0000*/ 	.byte	0x04, 0x37
        /*0002*/ 	.short	(.L_511 - .L_510)
.L_510:
        /*0004*/ 	.word	0x00000082


	//----- nvinfo : EIATTR_KPARAM_INFO
	.align		4
.L_511:
        /*0008*/ 	.byte	0x04, 0x17
        /*000a*/ 	.short	(.L_513 - .L_512)
.L_512:
        /*000c*/ 	.word	0x00000000
        /*0010*/ 	.short	0x0007
        /*0012*/ 	.short	0x0034
        /*0014*/ 	.byte	0x00, 0xf0, 0x11, 0x00


	//----- nvinfo : EIATTR_KPARAM_INFO
	.align		4
.L_513:
        /*0018*/ 	.byte	0x04, 0x17
        /*001a*/ 	.short	(.L_515 - .L_514)
.L_514:
        /*001c*/ 	.word	0x00000000
        /*0020*/ 	.short	0x0006
        /*0022*/ 	.short	0x0030
        /*0024*/ 	.byte	0x00, 0xf0, 0x11, 0x00


	//----- nvinfo : EIATTR_KPARAM_INFO
	.align		4
.L_515:
        /*0028*/ 	.byte	0x04, 0x17
        /*002a*/ 	.short	(.L_517 - .L_516)
.L_516:
        /*002c*/ 	.word	0x00000000
        /*0030*/ 	.short	0x0005
        /*0032*/ 	.short	0x0028
        /*0034*/ 	.byte	0x00, 0xf5, 0x21, 0x00


	//----- nvinfo : EIATTR_KPARAM_INFO
	.align		4
.L_517:
        /*0038*/ 	.byte	0x04, 0x17
        /*003a*/ 	.short	(.L_519 - .L_518)
.L_518:
        /*003c*/ 	.word	0x00000000
        /*0040*/ 	.short	0x0004
        /*0042*/ 	.short	0x0020
        /*0044*/ 	.byte	0x00, 0xf5, 0x21, 0x00


	//----- nvinfo : EIATTR_KPARAM_INFO
	.align		4
.L_519:
        /*0048*/ 	.byte	0x04, 0x17
        /*004a*/ 	.short	(.L_521 - .L_520)
.L_520:
        /*004c*/ 	.word	0x00000000
        /*0050*/ 	.short	0x0003
        /*0052*/ 	.short	0x0018
        /*0054*/ 	.byte	0x00, 0xf5, 0x21, 0x00


	//----- nvinfo : EIATTR_KPARAM_INFO
	.align		4
.L_521:
        /*0058*/ 	.byte	0x04, 0x17
        /*005a*/ 	.short	(.L_523 - .L_522)
.L_522:
        /*005c*/ 	.word	0x00000000
        /*0060*/ 	.short	0x0002
        /*0062*/ 	.short	0x0010
        /*0064*/ 	.byte	0x00, 0xf5, 0x21, 0x00


	//----- nvinfo : EIATTR_KPARAM_INFO
	.align		4
.L_523:
        /*0068*/ 	.byte	0x04, 0x17
        /*006a*/ 	.short	(.L_525 - .L_524)
.L_524:
        /*006c*/ 	.word	0x00000000
        /*0070*/ 	.short	0x0001
        /*0072*/ 	.short	0x0008
        /*0074*/ 	.byte	0x00, 0xf5, 0x21, 0x00


	//----- nvinfo : EIATTR_KPARAM_INFO
	.align		4
.L_525:
        /*0078*/ 	.byte	0x04, 0x17
        /*007a*/ 	.short	(.L_527 - .L_526)
.L_526:
        /*007c*/ 	.word	0x00000000
        /*0080*/ 	.short	0x0000
        /*0082*/ 	.short	0x0000
        /*0084*/ 	.byte	0x00, 0xf5, 0x21, 0x00


	//----- nvinfo : EIATTR_SPARSE_MMA_MASK
	.align		4
.L_527:
        /*0088*/ 	.byte	0x03, 0x50
        /*008a*/ 	.short	0x0000


	//----- nvinfo : EIATTR_MAXREG_COUNT
	.align		4
        /*008c*/ 	.byte	0x03, 0x1b
        /*008e*/ 	.short	0x00ff


	//----- nvinfo : EIATTR_MERCURY_ISA_VERSION
	.align		4
        /*0090*/ 	.byte	0x03, 0x5f
        /*0092*/ 	.short	0x0101


	//----- nvinfo : EIATTR_VRC_CTA_INIT_COUNT
	.align		4
        /*0094*/ 	.byte	0x02, 0x4a
	.zero		1
	.zero		1


	//----- nvinfo : EIATTR_EXIT_INSTR_OFFSETS
	.align		4
        /*0098*/ 	.byte	0x04, 0x1c
        /*009a*/ 	.short	(.L_529 - .L_528)


	//   ....[0]....
.L_528:
        /*009c*/ 	.word	0x00000070


	//   ....[1]....
        /*00a0*/ 	.word	0x000001b0


	//   ....[2]....
        /*00a4*/ 	.word	0x00002750


	//----- nvinfo : EIATTR_CRS_STACK_SIZE
	.align		4
.L_529:
        /*00a8*/ 	.byte	0x04, 0x1e
        /*00aa*/ 	.short	(.L_531 - .L_530)
.L_530:
        /*00ac*/ 	.word	0x00000000


	//----- nvinfo : EIATTR_CBANK_PARAM_SIZE
	.align		4
.L_531:
        /*00b0*/ 	.byte	0x03, 0x19
        /*00b2*/ 	.short	0x0038


	//----- nvinfo : EIATTR_PARAM_CBANK
	.align		4
        /*00b4*/ 	.byte	0x04, 0x0a
        /*00b6*/ 	.short	(.L_533 - .L_532)
	.align		4
.L_532:
        /*00b8*/ 	.word	index@(.nv.constant0._Z9_le_32_17PfS_S_PiS0_S0_ii)
        /*00bc*/ 	.short	0x0380
        /*00be*/ 	.short	0x0038


	//----- nvinfo : EIATTR_SW_WAR
	.align		4
.L_533:
        /*00c0*/ 	.byte	0x04, 0x36
        /*00c2*/ 	.short	(.L_535 - .L_534)
.L_534:
        /*00c4*/ 	.word	0x00000008
.L_535:


//--------------------- .nv.info._Z9_lt_64_17PdS_S_PiS0_S0_ii --------------------------
	.section	.nv.info._Z9_lt_64_17PdS_S_PiS0_S0_ii,"",@"SHT_CUDA_INFO"
	.sectionflags	@""
	.align	4


	//----- nvinfo : EIATTR_CUDA_API_VERSION
	.align		4
        /*0000*/ 	.byte	0x04, 0x37
        /*0002*/ 	.short	(.L_537 - .L_536)
.L_536:
        /*0004*/ 	.word	0x00000082


	//----- nvinfo : EIATTR_KPARAM_INFO
	.align		4
.L_537:
        /*0008*/ 	.byte	0x04, 0x17
        /*000a*/ 	.short	(.L_539 - .L_538)
.L_538:
        /*000c*/ 	.word	0x00000000
        /*0010*/ 	.short	0x0007
        /*0012*/ 	.short	0x0034
        /*0014*/ 	.byte	0x00, 0xf0, 0x11, 0x00


	//----- nvinfo : EIATTR_KPARAM_INFO
	.align		4
.L_539:
        /*0018*/ 	.byte	0x04, 0x17
        /*001a*/ 	.short	(.L_541 - .L_540)
.L_540:
        /*001c*/ 	.word	0x00000000
        /*0020*/ 	.short	0x0006
        /*0022*/ 	.short	0x0030
        /*0024*/ 	.byte	0x00, 0xf0, 0x11, 0x00


	//----- nvinfo : EIATTR_KPARAM_INFO
	.align		4
.L_541:
        /*0028*/ 	.byte	0x04, 0x17
        /*002a*/ 	.short	(.L_543 - .L_542)
.L_542:
        /*002c*/ 	.word	0x00000000
        /*0030*/ 	.short	0x0005
        /*0032*/ 	.short	0x0028
        /*0034*/ 	.byte	0x00, 0xf5, 0x21, 0x00


	//----- nvinfo : EIATTR_KPARAM_INFO
	.align		4
.L_543:
        /*0038*/ 	.byte	0x04, 0x17
        /*003a*/ 	.short	(.L_545 - .L_544)
.L_544:
        /*003c*/ 	.word	0x00000000
        /*0040*/ 	.short	0x0004
        /*0042*/ 	.short	0x0020
        /*0044*/ 	.byte	0x00, 0xf5, 0x21, 0x00


	//----- nvinfo : EIATTR_KPARAM_INFO
	.align		4
.L_545:
        /*0048*/ 	.byte	0x04, 0x17
        /*004a*/ 	.short	(.L_547 - .L_546)
.L_546:
        /*004c*/ 	.word	0x00000000
        /*0050*/ 	.short	0x0003
        /*0052*/ 	.short	0x0018
        /*0054*/ 	.byte	0x00, 0xf5, 0x21, 0x00


	//----- nvinfo : EIATTR_KPARAM_INFO
	.align		4
.L_547:
        /*0058*/ 	.byte	0x04, 0x17
        /*005a*/ 	.short	(.L_549 - .L_548)
.L_548:
        /*005c*/ 	.word	0x00000000
        /*0060*/ 	.short	0x0002
        /*0062*/ 	.short	0x0010
        /*0064*/ 	.byte	0x00, 0xf5, 0x21, 0x00


	//----- nvinfo : EIATTR_KPARAM_INFO
	.align		4
.L_549:
        /*0068*/ 	.byte	0x04, 0x17
        /*006a*/ 	.short	(.L_551 - .L_550)
.L_550:
        /*006c*/ 	.word	0x00000000
        /*0070*/ 	.short	0x0001
        /*0072*/ 	.short	0x0008
        /*0074*/ 	.byte	0x00, 0xf5, 0x21, 0x00


	//----- nvinfo : EIATTR_KPARAM_INFO
	.align		4
.L_551:
        /*0078*/ 	.byte	0x04, 0x17
        /*007a*/ 	.short	(.L_553 - .L_552)
.L_552:
        /*007c*/ 	.word	0x00000000
        /*0080*/ 	.short	0x0000
        /*0082*/ 	.short	0x0000
        /*0084*/ 	.byte	0x00, 0xf5, 0x21, 0x00


	//----- nvinfo : EIATTR_SPARSE_MMA_MASK
	.align		4
.L_553:
        /*0088*/ 	.byte	0x03, 0x50
        /*008a*/ 	.short	0x0000


	//----- nvinfo : EIATTR_MAXREG_COUNT
	.align		4
        /*008c*/ 	.byte	0x03, 0x1b
        /*008e*/ 	.short	0x00ff


	//----- nvinfo : EIATTR_MERCURY_ISA_VERSION
	.align		4
        /*0090*/ 	.byte	0x03, 0x5f
        /*0092*/ 	.short	0x0101


	//----- nvinfo : EIATTR_VRC_CTA_INIT_COUNT
	.align		4
        /*0094*/ 	.byte	0x02, 0x4a
	.zero		1
	.zero		1


	//----- nvinfo : EIATTR_EXIT_INSTR_OFFSETS
	.align		4
        /*0098*/ 	.byte	0x04, 0x1c
        /*009a*/ 	.short	(.L_555 - .L_554)


	//   ....[0]....
.L_554:
        /*009c*/ 	.word	0x00000070


	//   ....[1]....
        /*00a0*/ 	.word	0x000001d0


	//   ....[2]....
        /*00a4*/ 	.word	0x00002790


	//----- nvinfo : EIATTR_CRS_STACK_SIZE
	.align		4
.L_555:
        /*00a8*/ 	.byte	0x04, 0x1e
        /*00aa*/ 	.short	(.L_557 - .L_556)
.L_556:
        /*00ac*/ 	.word	0x00000000


	//----- nvinfo : EIATTR_CBANK_PARAM_SIZE
	.align		4
.L_557:
        /*00b0*/ 	.byte	0x03, 0x19
        /*00b2*/ 	.short	0x0038


	//----- nvinfo : EIATTR_PARAM_CBANK
	.align		4
        /*00b4*/ 	.byte	0x04, 0x0a
        /*00b6*/ 	.short	(.L_559 - .L_558)
	.align		4
.L_558:
        /*00b8*/ 	.word	index@(.nv.constant0._Z9_lt_64_17PdS_S_PiS0_S0_ii)
        /*00bc*/ 	.short	0x0380
        /*00be*/ 	.short	0x0038


	//----- nvinfo : EIATTR_SW_WAR
	.align		4
.L_559:
        /*00c0*/ 	.byte	0x04, 0x36
        /*00c2*/ 	.short	(.L_561 - .L_560)
.L_560:
        /*00c4*/ 	.word	0x00000008
.L_561:


//--------------------- .nv.info._Z9_lt_32_17PfS_S_PiS0_S0_ii --------------------------
	.section	.nv.info._Z9_lt_32_17PfS_S_PiS0_S0_ii,"",@"SHT_CUDA_INFO"
	.sectionflags	@""
	.align	4


	//----- nvinfo : EIATTR_CUDA_API_VERSION
	.align		4
        /*0000*/ 	.byte	0x04, 0x37
        /*0002*/ 	.short	(.L_563 - .L_562)
.L_562:
        /*0004*/ 	.word	0x00000082


	//----- nvinfo : EIATTR_KPARAM_INFO
	.align		4
.L_563:
        /*0008*/ 	.byte	0x04, 0x17
        /*000a*/ 	.short	(.L_565 - .L_564)
.L_564:
        /*000c*/ 	.word	0x00000000
        /*0010*/ 	.short	0x0007
        /*0012*/ 	.short	0x0034
        /*0014*/ 	.byte	0x00, 0xf0, 0x11, 0x00


	//----- nvinfo : EIATTR_KPARAM_INFO
	.align		4
.L_565:
        /*0018*/ 	.byte	0x04, 0x17
        /*001a*/ 	.short	(.L_567 - .L_566)
.L_566:
        /*001c*/ 	.word	0x00000000
        /*0020*/ 	.short	0x0006
        /*0022*/ 	.short	0x0030
        /*0024*/ 	.byte	0x00, 0xf0, 0x11, 0x00


	//----- nvinfo : EIATTR_KPARAM_INFO
	.align		4
.L_567:
        /*0028*/ 	.byte	0x04, 0x17
        /*002a*/ 	.short	(.L_569 - .L_568)
.L_568:
        /*002c*/ 	.word	0x00000000
        /*0030*/ 	.short	0x0005
        /*0032*/ 	.short	0x0028
        /*0034*/ 	.byte	0x00, 0xf5, 0x21, 0x00


	//----- nvinfo : EIATTR_KPARAM_INFO
	.align		4
.L_569:
        /*0038*/ 	.byte	0x04, 0x17
        /*003a*/ 	.short	(.L_571 - .L_570)
.L_570:
        /*003c*/ 	.word	0x00000000
        /*0040*/ 	.short	0x0004
        /*0042*/ 	.short	0x0020
        /*0044*/ 	.byte	0x00, 0xf5, 0x21, 0x00


	//----- nvinfo : EIATTR_KPARAM_INFO
	.align		4
.L_571:
        /*0048*/ 	.byte	0x04, 0x17
        /*004a*/ 	.short	(.L_573 - .L_572)
.L_572:
        /*004c*/ 	.word	0x00000000
        /*0050*/ 	.short	0x0003
        /*0052*/ 	.short	0x0018
        /*0054*/ 	.byte	0x00, 0xf5, 0x21, 0x00


	//----- nvinfo : EIATTR_KPARAM_INFO
	.align		4
.L_573:
        /*0058*/ 	.byte	0x04, 0x17
        /*005a*/ 	.short	(.L_575 - .L_574)
.L_574:
        /*005c*/ 	.word	0x00000000
        /*0060*/ 	.short	0x0002
        /*0062*/ 	.short	0x0010
        /*0064*/ 	.byte	0x00, 0xf5, 0x21, 0x00


	//----- nvinfo : EIATTR_KPARAM_INFO
	.align		4
.L_575:
        /*0068*/ 	.byte	0x04, 0x17
        /*006a*/ 	.short	(.L_577 - .L_576)
.L_576:
        /*006c*/ 	.word	0x00000000
        /*0070*/ 	.short	0x0001
        /*0072*/ 	.short	0x0008
        /*0074*/ 	.byte	0x00, 0xf5, 0x21, 0x00


	//----- nvinfo : EIATTR_KPARAM_INFO
	.align		4
.L_577:
        /*0078*/ 	.byte	0x04, 0x17
        /*007a*/ 	.short	(.L_579 - .L_578)
.L_578:
        /*007c*/ 	.word	0x00000000
        /*0080*/ 	.short	0x0000
        /*0082*/ 	.short	0x0000
        /*0084*/ 	.byte	0x00, 0xf5, 0x21, 0x00


	//----- nvinfo : EIATTR_SPARSE_MMA_MASK
	.align		4
.L_579:
        /*0088*/ 	.byte	0x03, 0x50
        /*008a*/ 	.short	0x0000


	//----- nvinfo : EIATTR_MAXREG_COUNT
	.align		4
        /*008c*/ 	.byte	0x03, 0x1b
        /*008e*/ 	.short	0x00ff


	//----- nvinfo : EIATTR_MERCURY_ISA_VERSION
	.align		4
        /*0090*/ 	.byte	0x03, 0x5f
        /*0092*/ 	.short	0x0101


	//----- nvinfo : EIATTR_VRC_CTA_INIT_COUNT
	.align		4
        /*0094*/ 	.byte	0x02, 0x4a
	.zero		1
	.zero		1


	//----- nvinfo : EIATTR_EXIT_INSTR_OFFSETS
	.align		4
        /*0098*/ 	.byte	0x04, 0x1c
        /*009a*/ 	.short	(.L_581 - .L_580)


	//   ....[0]....
.L_580:
        /*009c*/ 	.word	0x00000070


	//   ....[1]....
        /*00a0*/ 	.word	0x000001b0


	//   ....[2]....
        /*00a4*/ 	.word	0x00002750


	//----- nvinfo : EIATTR_CRS_STACK_SIZE
	.align		4
.L_581:
        /*00a8*/ 	.byte	0x04, 0x1e
        /*00aa*/ 	.short	(.L_583 - .L_582)
.L_582:
        /*00ac*/ 	.word	0x00000000


	//----- nvinfo : EIATTR_CBANK_PARAM_SIZE
	.align		4
.L_583:
        /*00b0*/ 	.byte	0x03, 0x19
        /*00b2*/ 	.short	0x0038


	//----- nvinfo : EIATTR_PARAM_CBANK
	.align		4
        /*00b4*/ 	.byte	0x04, 0x0a
        /*00b6*/ 	.short	(.L_585 - .L_584)
	.align		4
.L_584:
        /*00b8*/ 	.word	index@(.nv.constant0._Z9_lt_32_17PfS_S_PiS0_S0_ii)
        /*00bc*/ 	.short	0x0380
        /*00be*/ 	.short	0x0038


	//----- nvinfo : EIATTR_SW_WAR
	.align		4
.L_585:
        /*00c0*/ 	.byte	0x04, 0x36
        /*00c2*/ 	.short	(.L_587 - .L_586)
.L_586:
        /*00c4*/ 	.word	0x00000008
.L_587:


//--------------------- .nv.info._Z9_ge_64_17PdS_S_PiS0_S0_ii --------------------------
	.section	.nv.info._Z9_ge_64_17PdS_S_PiS0_S0_ii,"",@"SHT_CUDA_INFO"
	.sectionflags	@""
	.align	4


	//----- nvinfo : EIATTR_CUDA_API_VERSION
	.align		4
        /*0000*/ 	.byte	0x04, 0x37
        /*0002*/ 	.short	(.L_589 - .L_588)
.L_588:
        /*0004*/ 	.word	0x00000082


	//----- nvinfo : EIATTR_KPARAM_INFO
	.align		4
.L_589:
        /*0008*/ 	.byte	0x04, 0x17
        /*000a*/ 	.short	(.L_591 - .L_590)
.L_590:
        /*000c*/ 	.word	0x00000000
        /*0010*/ 	.short	0x0007
        /*0012*/ 	.short	0x0034
        /*0014*/ 	.byte	0x00, 0xf0, 0x11, 0x00


	//----- nvinfo : EIATTR_KPARAM_INFO
	.align		4
.L_591:
        /*0018*/ 	.byte	0x04, 0x17
        /*001a*/ 	.short	(.L_593 - .L_592)
.L_592:
        /*001c*/ 	.word	0x00000000
        /*0020*/ 	.short	0x0006
        /*0022*/ 	.short	0x0030
        /*0024*/ 	.byte	0x00, 0xf0, 0x11, 0x00


	//----- nvinfo : EIATTR_KPARAM_INFO
	.align		4
.L_593:
        /*0028*/ 	.byte	0x04, 0x17
        /*002a*/ 	.short	(.L_595 - .L_594)
.L_594:
        /*002c*/ 	.word	0x00000000
        /*0030*/ 	.short	0x0005
        /*0032*/ 	.short	0x0028
        /*0034*/ 	.byte	0x00, 0xf5, 0x21, 0x00


	//----- nvinfo : EIATTR_KPARAM_INFO
	.align		4
.L_595:
        /*0038*/ 	.byte	0x04, 0x17
        /*003a*/ 	.short	(.L_597 - .L_596)
.L_596:
        /*003c*/ 	.word	0x00000000
        /*0040*/ 	.short	0x0004
        /*0042*/ 	.short	0x0020
        /*0044*/ 	.byte	0x00, 0xf5, 0x21, 0x00


	//----- nvinfo : EIATTR_KPARAM_INFO
	.align		4
.L_597:
        /*0048*/ 	.byte	0x04, 0x17
        /*004a*/ 	.short	(.L_599 - .L_598)
.L_598:
        /*004c*/ 	.word	0x00000000
        /*0050*/ 	.short	0x0003
        /*0052*/ 	.short	0x0018
        /*0054*/ 	.byte	0x00, 0xf5, 0x21, 0x00


	//----- nvinfo : EIATTR_KPARAM_INFO
	.align		4
.L_599:
        /*0058*/ 	.byte	0x04, 0x17
        /*005a*/ 	.short	(.L_601 - .L_600)
.L_600:
        /*005c*/ 	.word	0x00000000
        /*0060*/ 	.short	0x0002
        /*0062*/ 	.short	0x0010
        /*0064*/ 	.byte	0x00, 0xf5, 0x21, 0x00


	//----- nvinfo : EIATTR_KPARAM_INFO
	.align		4
.L_601:
        /*0068*/ 	.byte	0x04, 0x17
        /*006a*/ 	.short	(.L_603 - .L_602)
.L_602:
        /*006c*/ 	.word	0x00000000
        /*0070*/ 	.short	0x0001
        /*0072*/ 	.short	0x0008
        /*0074*/ 	.byte	0x00, 0xf5, 0x21, 0x00


	//----- nvinfo : EIATTR_KPARAM_INFO
	.align		4
.L_603:
        /*0078*/ 	.byte	0x04, 0x17
        /*007a*/ 	.short	(.L_605 - .L_604)
.L_604:
        /*007c*/ 	.word	0x00000000
        /*0080*/ 	.short	0x0000
        /*0082*/ 	.short	0x0000
        /*0084*/ 	.byte	0x00, 0xf5, 0x21, 0x00


	//----- nvinfo : EIATTR_SPARSE_MMA_MASK
	.align		4
.L_605:
        /*0088*/ 	.byte	0x03, 0x50
        /*008a*/ 	.short	0x0000


	//----- nvinfo : EIATTR_MAXREG_COUNT
	.align		4
        /*008c*/ 	.byte	0x03, 0x1b
        /*008e*/ 	.short	0x00ff


	//----- nvinfo : EIATTR_MERCURY_ISA_VERSION
	.align		4
        /*0090*/ 	.byte	0x03, 0x5f
        /*0092*/ 	.short	0x0101


	//----- nvinfo : EIATTR_VRC_CTA_INIT_COUNT
	.align		4
        /*0094*/ 	.byte	0x02, 0x4a
	.zero		1
	.zero		1


	//----- nvinfo : EIATTR_EXIT_INSTR_OFFSETS
	.align		4
        /*0098*/ 	.byte	0x04, 0x1c
        /*009a*/ 	.short	(.L_607 - .L_606)


	//   ....[0]....
.L_606:
        /*009c*/ 	.word	0x00000070


	//   ....[1]....
        /*00a0*/ 	.word	0x000001d0


	//   ....[2]....
        /*00a4*/ 	.word	0x00002790


	//----- nvinfo : EIATTR_CRS_STACK_SIZE
	.align		4
.L_607:
        /*00a8*/ 	.byte	0x04, 0x1e
        /*00aa*/ 	.short	(.L_609 - .L_608)
.L_608:
        /*00ac*/ 	.word	0x00000000


	//----- nvinfo : EIATTR_CBANK_PARAM_SIZE
	.align		4
.L_609:
        /*00b0*/ 	.byte	0x03, 0x19
        /*00b2*/ 	.short	0x0038


	//----- nvinfo : EIATTR_PARAM_CBANK
	.align		4
        /*00b4*/ 	.byte	0x04, 0x0a
        /*00b6*/ 	.short	(.L_611 - .L_610)
	.align		4
.L_610:
        /*00b8*/ 	.word	index@(.nv.constant0._Z9_ge_64_17PdS_S_PiS0_S0_ii)
        /*00bc*/ 	.short	0x0380
        /*00be*/ 	.short	0x0038


	//----- nvinfo : EIATTR_SW_WAR
	.align		4
.L_611:
        /*00c0*/ 	.byte	0x04, 0x36
        /*00c2*/ 	.short	(.L_613 - .L_612)
.L_612:
        /*00c4*/ 	.word	0x00000008
.L_613:


//--------------------- .nv.info._Z9_ge_32_17PfS_S_PiS0_S0_ii --------------------------
	.section	.nv.info._Z9_ge_32_17PfS_S_PiS0_S0_ii,"",@"SHT_CUDA_INFO"
	.sectionflags	@""
	.align	4


	//----- nvinfo : EIATTR_CUDA_API_VERSION
	.align		4
        /*0000*/ 	.byte	0x04, 0x37
        /*0002*/ 	.short	(.L_615 - .L_614)
.L_614:
        /*0004*/ 	.word	0x00000082


	//----- nvinfo : EIATTR_KPARAM_INFO
	.align		4
.L_615:
        /*0008*/ 	.byte	0x04, 0x17
        /*000a*/ 	.short	(.L_617 - .L_616)
.L_616:
        /*000c*/ 	.word	0x00000000
        /*0010*/ 	.short	0x0007
        /*0012*/ 	.short	0x0034
        /*0014*/ 	.byte	0x00, 0xf0, 0x11, 0x00


	//----- nvinfo : EIATTR_KPARAM_INFO
	.align		4
.L_617:
        /*0018*/ 	.byte	0x04, 0x17
        /*001a*/ 	.short	(.L_619 - .L_618)
.L_618:
        /*001c*/ 	.word	0x00000000
        /*0020*/ 	.short	0x0006
        /*0022*/ 	.short	0x0030
        /*0024*/ 	.byte	0x00, 0xf0, 0x11, 0x00


	//----- nvinfo : EIATTR_KPARAM_INFO
	.align		4
.L_619:
        /*0028*/ 	.byte	0x04, 0x17
        /*002a*/ 	.short	(.L_621 - .L_620)
.L_620:
        /*002c*/ 	.word	0x00000000
        /*0030*/ 	.short	0x0005
        /*0032*/ 	.short	0x0028
        /*0034*/ 	.byte	0x00, 0xf5, 0x21, 0x00


	//----- nvinfo : EIATTR_KPARAM_INFO
	.align		4
.L_621:
        /*0038*/ 	.byte	0x04, 0x17
        /*003a*/ 	.short	(.L_623 - .L_622)
.L_622:
        /*003c*/ 	.word	0x00000000
        /*0040*/ 	.short	0x0004
        /*0042*/ 	.short	0x0020
        /*0044*/ 	.byte	0x00, 0xf5, 0x21, 0x00


	//----- nvinfo : EIATTR_KPARAM_INFO
	.align		4
.L_623:
        /*0048*/ 	.byte	0x04, 0x17
        /*004a*/ 	.short	(.L_625 - .L_624)
.L_624:
        /*004c*/ 	.word	0x00000000
        /*0050*/ 	.short	0x0003
        /*0052*/ 	.short	0x0018
        /*0054*/ 	.byte	0x00, 0xf5, 0x21, 0x00


	//----- nvinfo : EIATTR_KPARAM_INFO
	.align		4
.L_625:
        /*0058*/ 	.byte	0x04, 0x17
        /*005a*/ 	.short	(.L_627 - .L_626)
.L_626:
        /*005c*/ 	.word	0x00000000
        /*0060*/ 	.short	0x0002
        /*0062*/ 	.short	0x0010
        /*0064*/ 	.byte	0x00, 0xf5, 0x21, 0x00


	//----- nvinfo : EIATTR_KPARAM_INFO
	.align		4
.L_627:
        /*0068*/ 	.byte	0x04, 0x17
        /*006a*/ 	.short	(.L_629 - .L_628)
.L_628:
        /*006c*/ 	.word	0x00000000
        /*0070*/ 	.short	0x0001
        /*0072*/ 	.short	0x0008
        /*0074*/ 	.byte	0x00, 0xf5, 0x21, 0x00


	//----- nvinfo : EIATTR_KPARAM_INFO
	.align		4
.L_629:
        /*0078*/ 	.byte	0x04, 0x17
        /*007a*/ 	.short	(.L_631 - .L_630)
.L_630:
        /*007c*/ 	.word	0x00000000
        /*0080*/ 	.short	0x0000
        /*0082*/ 	.short	0x0000
        /*0084*/ 	.byte	0x00, 0xf5, 0x21, 0x00


	//----- nvinfo : EIATTR_SPARSE_MMA_MASK
	.align		4
.L_631:
        /*0088*/ 	.byte	0x03, 0x50
        /*008a*/ 	.short	0x0000


	//----- nvinfo : EIATTR_MAXREG_COUNT
	.align		4
        /*008c*/ 	.byte	0x03, 0x1b
        /*008e*/ 	.short	0x00ff


	//----- nvinfo : EIATTR_MERCURY_ISA_VERSION
	.align		4
        /*0090*/ 	.byte	0x03, 0x5f
        /*0092*/ 	.short	0x0101


	//----- nvinfo : EIATTR_VRC_CTA_INIT_COUNT
	.align		4
        /*0094*/ 	.byte	0x02, 0x4a
	.zero		1
	.zero		1


	//----- nvinfo : EIATTR_EXIT_INSTR_OFFSETS
	.align		4
        /*0098*/ 	.byte	0x04, 0x1c
        /*009a*/ 	.short	(.L_633 - .L_632)


	//   ....[0]....
.L_632:
        /*009c*/ 	.word	0x00000070


	//   ....[1]....
        /*00a0*/ 	.word	0x000001b0


	//   ....[2]....
        /*00a4*/ 	.word	0x00002750


	//----- nvinfo : EIATTR_CRS_STACK_SIZE
	.align		4
.L_633:
        /*00a8*/ 	.byte	0x04, 0x1e
        /*00aa*/ 	.short	(.L_635 - .L_634)
.L_634:
        /*00ac*/ 	.word	0x00000000


	//----- nvinfo : EIATTR_CBANK_PARAM_SIZE
	.align		4
.L_635:
        /*00b0*/ 	.byte	0x03, 0x19
        /*00b2*/ 	.short	0x0038


	//----- nvinfo : EIATTR_PARAM_CBANK
	.align		4
        /*00b4*/ 	.byte	0x04, 0x0a
        /*00b6*/ 	.short	(.L_637 - .L_636)
	.align		4
.L_636:
        /*00b8*/ 	.word	index@(.nv.constant0._Z9_ge_32_17PfS_S_PiS0_S0_ii)
        /*00bc*/ 	.short	0x0380
        /*00be*/ 	.short	0x0038


	//----- nvinfo : EIATTR_SW_WAR
	.align		4
.L_637:
        /*00c0*/ 	.byte	0x04, 0x36
        /*00c2*/ 	.short	(.L_639 - .L_638)
.L_638:
        /*00c4*/ 	.word	0x00000008
.L_639:


//--------------------- .nv.info._Z9_gt_64_17PdS_S_PiS0_S0_ii --------------------------
	.section	.nv.info._Z9_gt_64_17PdS_S_PiS0_S0_ii,"",@"SHT_CUDA_INFO"
	.sectionflags	@""
	.align	4


	//----- nvinfo : EIATTR_CUDA_API_VERSION
	.align		4
        /*0000*/ 	.byte	0x04, 0x37
        /*0002*/ 	.short	(.L_641 - .L_640)
.L_640:
        /*0004*/ 	.word	0x00000082


	//----- nvinfo : EIATTR_KPARAM_INFO
	.align		4
.L_641:
        /*0008*/ 	.byte	0x04, 0x17
        /*000a*/ 	.short	(.L_643 - .L_642)
.L_642:
        /*000c*/ 	.word	0x00000000
        /*0010*/ 	.short	0x0007
        /*0012*/ 	.short	0x0034
        /*0014*/ 	.byte	0x00, 0xf0, 0x11, 0x00


	//----- nvinfo : EIATTR_KPARAM_INFO
	.align		4
.L_643:
        /*0018*/ 	.byte	0x04, 0x17
        /*001a*/ 	.short	(.L_645 - .L_644)
.L_644:
        /*001c*/ 	.word	0x00000000
        /*0020*/ 	.short	0x0006
        /*0022*/ 	.short	0x0030
        /*0024*/ 	.byte	0x00, 0xf0, 0x11, 0x00


	//----- nvinfo : EIATTR_KPARAM_INFO
	.align		4
.L_645:
        /*0028*/ 	.byte	0x04, 0x17
        /*002a*/ 	.short	(.L_647 - .L_646)
.L_646:
        /*002c*/ 	.word	0x00000000
        /*0030*/ 	.short	0x0005
        /*0032*/ 	.short	0x0028
        /*0034*/ 	.byte	0x00, 0xf5, 0x21, 0x00


	//----- nvinfo : EIATTR_KPARAM_INFO
	.align		4
.L_647:
        /*0038*/ 	.byte	0x04, 0x17
        /*003a*/ 	.short	(.L_649 - .L_648)
.L_648:
        /*003c*/ 	.word	0x00000000
        /*0040*/ 	.short	0x0004
        /*0042*/ 	.short	0x0020
        /*0044*/ 	.byte	0x00, 0xf5, 0x21, 0x00


	//----- nvinfo : EIATTR_KPARAM_INFO
	.align		4
.L_649:
        /*0048*/ 	.byte	0x04, 0x17
        /*004a*/ 	.short	(.L_651 - .L_650)
.L_650:
        /*004c*/ 	.word	0x00000000
        /*0050*/ 	.short	0x0003
        /*0052*/ 	.short	0x0018
        /*0054*/ 	.byte	0x00, 0xf5, 0x21, 0x00


	//----- nvinfo : EIATTR_KPARAM_INFO
	.align		4
.L_651:
        /*0058*/ 	.byte	0x04, 0x17
        /*005a*/ 	.short	(.L_653 - .L_652)
.L_652:
        /*005c*/ 	.word	0x00000000
        /*0060*/ 	.short	0x0002
        /*0062*/ 	.short	0x0010
        /*0064*/ 	.byte	0x00, 0xf5, 0x21, 0x00


	//----- nvinfo : EIATTR_KPARAM_INFO
	.align		4
.L_653:
        /*0068*/ 	.byte	0x04, 0x17
        /*006a*/ 	.short	(.L_655 - .L_654)
.L_654:
        /*006c*/ 	.word	0x00000000
        /*0070*/ 	.short	0x0001
        /*0072*/ 	.short	0x0008
        /*0074*/ 	.byte	0x00, 0xf5, 0x21, 0x00


	//----- nvinfo : EIATTR_KPARAM_INFO
	.align		4
.L_655:
        /*0078*/ 	.byte	0x04, 0x17
        /*007a*/ 	.short	(.L_657 - .L_656)
.L_656:
        /*007c*/ 	.word	0x00000000
        /*0080*/ 	.short	0x0000
        /*0082*/ 	.short	0x0000
        /*0084*/ 	.byte	0x00, 0xf5, 0x21, 0x00


	//----- nvinfo : EIATTR_SPARSE_MMA_MASK
	.align		4
.L_657:
        /*0088*/ 	.byte	0x03, 0x50
        /*008a*/ 	.short	0x0000


	//----- nvinfo : EIATTR_MAXREG_COUNT
	.align		4
        /*008c*/ 	.byte	0x03, 0x1b
        /*008e*/ 	.short	0x00ff


	//----- nvinfo : EIATTR_MERCURY_ISA_VERSION
	.align		4
        /*0090*/ 	.byte	0x03, 0x5f
        /*0092*/ 	.short	0x0101


	//----- nvinfo : EIATTR_VRC_CTA_INIT_COUNT
	.align		4
        /*0094*/ 	.byte	0x02, 0x4a
	.zero		1
	.zero		1


	//----- nvinfo : EIATTR_EXIT_INSTR_OFFSETS
	.align		4
        /*0098*/ 	.byte	0x04, 0x1c
        /*009a*/ 	.short	(.L_659 - .L_658)


	//   ....[0]....
.L_658:
        /*009c*/ 	.word	0x00000070


	//   ....[1]....
        /*00a0*/ 	.word	0x000001d0


	//   ....[2]....
        /*00a4*/ 	.word	0x00002790


	//----- nvinfo : EIATTR_CRS_STACK_SIZE
	.align		4
.L_659:
        /*00a8*/ 	.byte	0x04, 0x1e
        /*00aa*/ 	.short	(.L_661 - .L_660)
.L_660:
        /*00ac*/ 	.word	0x00000000


	//----- nvinfo : EIATTR_CBANK_PARAM_SIZE
	.align		4
.L_661:
        /*00b0*/ 	.byte	0x03, 0x19
        /*00b2*/ 	.short	0x0038


	//----- nvinfo : EIATTR_PARAM_CBANK
	.align		4
        /*00b4*/ 	.byte	0x04, 0x0a
        /*00b6*/ 	.short	(.L_663 - .L_662)
	.align		4
.L_662:
        /*00b8*/ 	.word	index@(.nv.constant0._Z9_gt_64_17PdS_S_PiS0_S0_ii)
        /*00bc*/ 	.short	0x0380
        /*00be*/ 	.short	0x0038


	//----- nvinfo : EIATTR_SW_WAR
	.align		4
.L_663:
        /*00c0*/ 	.byte	0x04, 0x36
        /*00c2*/ 	.short	(.L_665 - .L_664)
.L_664:
        /*00c4*/ 	.word	0x00000008
.L_665:


//--------------------- .nv.info._Z9_gt_32_17PfS_S_PiS0_S0_ii --------------------------
	.section	.nv.info._Z9_gt_32_17PfS_S_PiS0_S0_ii,"",@"SHT_CUDA_INFO"
	.sectionflags	@""
	.align	4


	//----- nvinfo : EIATTR_CUDA_API_VERSION
	.align		4
        /*0000*/ 	.byte	0x04, 0x37
        /*0002*/ 	.short	(.L_667 - .L_666)
.L_666:
        /*0004*/ 	.word	0x00000082


	//----- nvinfo : EIATTR_KPARAM_INFO
	.align		4
.L_667:
        /*0008*/ 	.byte	0x04, 0x17
        /*000a*/ 	.short	(.L_669 - .L_668)
.L_668:
        /*000c*/ 	.word	0x00000000
        /*0010*/ 	.short	0x0007
        /*0012*/ 	.short	0x0034
        /*0014*/ 	.byte	0x00, 0xf0, 0x11, 0x00


	//----- nvinfo : EIATTR_KPARAM_INFO
	.align		4
.L_669:
        /*0018*/ 	.byte	0x04, 0x17
        /*001a*/ 	.short	(.L_671 - .L_670)
.L_670:
        /*001c*/ 	.word	0x00000000
        /*0020*/ 	.short	0x0006
        /*0022*/ 	.short	0x0030
        /*0024*/ 	.byte	0x00, 0xf0, 0x11, 0x00


	//----- nvinfo : EIATTR_KPARAM_INFO
	.align		4
.L_671:
        /*0028*/ 	.byte	0x04, 0x17
        /*002a*/ 	.short	(.L_673 - .L_672)
.L_672:
        /*002c*/ 	.word	0x00000000
        /*0030*/ 	.short	0x0005
        /*0032*/ 	.short	0x0028
        /*0034*/ 	.byte	0x00, 0xf5, 0x21, 0x00


	//----- nvinfo : EIATTR_KPARAM_INFO
	.align		4
.L_673:
        /*0038*/ 	.byte	0x04, 0x17
        /*003a*/ 	.short	(.L_675 - .L_674)
.L_674:
        /*003c*/ 	.word	0x00000000
        /*0040*/ 	.short	0x0004
        /*0042*/ 	.short	0x0020
        /*0044*/ 	.byte	0x00, 0xf5, 0x21, 0x00


	//----- nvinfo : EIATTR_KPARAM_INFO
	.align		4
.L_675:
        /*0048*/ 	.byte	0x04, 0x17
        /*004a*/ 	.short	(.L_677 - .L_676)
.L_676:
        /*004c*/ 	.word	0x00000000
        /*0050*/ 	.short	0x0003
        /*0052*/ 	.short	0x0018
        /*0054*/ 	.byte	0x00, 0xf5, 0x21, 0x00


	//----- nvinfo : EIATTR_KPARAM_INFO
	.align		4
.L_677:
        /*0058*/ 	.byte	0x04, 0x17
        /*005a*/ 	.short	(.L_679 - .L_678)
.L_678:
        /*005c*/ 	.word	0x00000000
        /*0060*/ 	.short	0x0002
        /*0062*/ 	.short	0x0010
        /*0064*/ 	.byte	0x00, 0xf5, 0x21, 0x00


	//----- nvinfo : EIATTR_KPARAM_INFO
	.align		4
.L_679:
        /*0068*/ 	.byte	0x04, 0x17
        /*006a*/ 	.short	(.L_681 - .L_680)
.L_680:
        /*006c*/ 	.word	0x00000000
        /*0070*/ 	.short	0x0001
        /*0072*/ 	.short	0x0008
        /*0074*/ 	.byte	0x00, 0xf5, 0x21, 0x00


	//----- nvinfo : EIATTR_KPARAM_INFO
	.align		4
.L_681:
        /*0078*/ 	.byte	0x04, 0x17
        /*007a*/ 	.short	(.L_683 - .L_682)
.L_682:
        /*007c*/ 	.word	0x00000000
        /*0080*/ 	.short	0x0000
        /*0082*/ 	.short	0x0000
        /*0084*/ 	.byte	0x00, 0xf5, 0x21, 0x00


	//----- nvinfo : EIATTR_SPARSE_MMA_MASK
	.align		4
.L_683:
        /*0088*/ 	.byte	0x03, 0x50
        /*008a*/ 	.short	0x0000


	//----- nvinfo : EIATTR_MAXREG_COUNT
	.align		4
        /*008c*/ 	.byte	0x03, 0x1b
        /*008e*/ 	.short	0x00ff


	//----- nvinfo : EIATTR_MERCURY_ISA_VERSION
	.align		4
        /*0090*/ 	.byte	0x03, 0x5f
        /*0092*/ 	.short	0x0101


	//----- nvinfo : EIATTR_VRC_CTA_INIT_COUNT
	.align		4
        /*0094*/ 	.byte	0x02, 0x4a
	.zero		1
	.zero		1


	//----- nvinfo : EIATTR_EXIT_INSTR_OFFSETS
	.align		4
        /*0098*/ 	.byte	0x04, 0x1c
        /*009a*/ 	.short	(.L_685 - .L_684)


	//   ....[0]....
.L_684:
        /*009c*/ 	.word	0x00000070


	//   ....[1]....
        /*00a0*/ 	.word	0x000001b0


	//   ....[2]....
        /*00a4*/ 	.word	0x00002750


	//----- nvinfo : EIATTR_CRS_STACK_SIZE
	.align		4
.L_685:
        /*00a8*/ 	.byte	0x04, 0x1e
        /*00aa*/ 	.short	(.L_687 - .L_686)
.L_686:
        /*00ac*/ 	.word	0x00000000


	//----- nvinfo : EIATTR_CBANK_PARAM_SIZE
	.align		4
.L_687:
        /*00b0*/ 	.byte	0x03, 0x19
        /*00b2*/ 	.short	0x0038


	//----- nvinfo : EIATTR_PARAM_CBANK
	.align		4
        /*00b4*/ 	.byte	0x04, 0x0a
        /*00b6*/ 	.short	(.L_689 - .L_688)
	.align		4
.L_688:
        /*00b8*/ 	.word	index@(.nv.constant0._Z9_gt_32_17PfS_S_PiS0_S0_ii)
        /*00bc*/ 	.short	0x0380
        /*00be*/ 	.short	0x0038


	//----- nvinfo : EIATTR_SW_WAR
	.align		4
.L_689:
        /*00c0*/ 	.byte	0x04, 0x36
        /*00c2*/ 	.short	(.L_691 - .L_690)
.L_690:
        /*00c4*/ 	.word	0x00000008
.L_691:


//--------------------- .nv.info._Z9_ne_64_17PdS_S_PiS0_S0_ii --------------------------
	.section	.nv.info._Z9_ne_64_17PdS_S_PiS0_S0_ii,"",@"SHT_CUDA_INFO"
	.sectionflags	@""
	.align	4


	//----- nvinfo : EIATTR_CUDA_API_VERSION
	.align		4
        /*0000*/ 	.byte	0x04, 0x37
        /*0002*/ 	.short	(.L_693 - .L_692)
.L_692:
        /*0004*/ 	.word	0x00000082


	//----- nvinfo : EIATTR_KPARAM_INFO
	.align		4
.L_693:
        /*0008*/ 	.byte	0x04, 0x17
        /*000a*/ 	.short	(.L_695 - .L_694)
.L_694:
        /*000c*/ 	.word	0x00000000
        /*0010*/ 	.short	0x0007
        /*0012*/ 	.short	0x0034
        /*0014*/ 	.byte	0x00, 0xf0, 0x11, 0x00


	//----- nvinfo : EIATTR_KPARAM_INFO
	.align		4
.L_695:
        /*0018*/ 	.byte	0x04, 0x17
        /*001a*/ 	.short	(.L_697 - .L_696)
.L_696:
        /*001c*/ 	.word	0x00000000
        /*0020*/ 	.short	0x0006
        /*0022*/ 	.short	0x0030
        /*0024*/ 	.byte	0x00, 0xf0, 0x11, 0x00


	//----- nvinfo : EIATTR_KPARAM_INFO
	.align		4
.L_697:
        /*0028*/ 	.byte	0x04, 0x17
        /*002a*/ 	.short	(.L_699 - .L_698)
.L_698:
        /*002c*/ 	.word	0x00000000
        /*0030*/ 	.short	0x0005
        /*0032*/ 	.short	0x0028
        /*0034*/ 	.byte	0x00, 0xf5, 0x21, 0x00


	//----- nvinfo : EIATTR_KPARAM_INFO
	.align		4
.L_699:
        /*0038*/ 	.byte	0x04, 0x17
        /*003a*/ 	.short	(.L_701 - .L_700)
.L_700:
        /*003c*/ 	.word	0x00000000
        /*0040*/ 	.short	0x0004
        /*0042*/ 	.short	0x0020
        /*0044*/ 	.byte	0x00, 0xf5, 0x21, 0x00


	//----- nvinfo : EIATTR_KPARAM_INFO
	.align		4
.L_701:
        /*0048*/ 	.byte	0x04, 0x17
        /*004a*/ 	.short	(.L_703 - .L_702)
.L_702:
        /*004c*/ 	.word	0x00000000
        /*0050*/ 	.short	0x0003
        /*0052*/ 	.short	0x0018
        /*0054*/ 	.byte	0x00, 0xf5, 0x21, 0x00


	//----- nvinfo : EIATTR_KPARAM_INFO
	.align		4
.L_703:
        /*0058*/ 	.byte	0x04, 0x17
        /*005a*/ 	.short	(.L_705 - .L_704)
.L_704:
        /*005c*/ 	.word	0x00000000
        /*0060*/ 	.short	0x0002
        /*0062*/ 	.short	0x0010
        /*0064*/ 	.byte	0x00, 0xf5, 0x21, 0x00


	//----- nvinfo : EIATTR_KPARAM_INFO
	.align		4
.L_705:
        /*0068*/ 	.byte	0x04, 0x17
        /*006a*/ 	.short	(.L_707 - .L_706)
.L_706:
        /*006c*/ 	.word	0x00000000
        /*0070*/ 	.short	0x0001
        /*0072*/ 	.short	0x0008
        /*0074*/ 	.byte	0x00, 0xf5, 0x21, 0x00


	//----- nvinfo : EIATTR_KPARAM_INFO
	.align		4
.L_707:
        /*0078*/ 	.byte	0x04, 0x17
        /*007a*/ 	.short	(.L_709 - .L_708)
.L_708:
        /*007c*/ 	.word	0x00000000
        /*0080*/ 	.short	0x0000
        /*0082*/ 	.short	0x0000
        /*0084*/ 	.byte	0x00, 0xf5, 0x21, 0x00


	//----- nvinfo : EIATTR_SPARSE_MMA_MASK
	.align		4
.L_709:
        /*0088*/ 	.byte	0x03, 0x50
        /*008a*/ 	.short	0x0000


	//----- nvinfo : EIATTR_MAXREG_COUNT
	.align		4
        /*008c*/ 	.byte	0x03, 0x1b
        /*008e*/ 	.short	0x00ff


	//----- nvinfo : EIATTR_MERCURY_ISA_VERSION
	.align		4
        /*0090*/ 	.byte	0x03, 0x5f
        /*0092*/ 	.short	0x0101


	//----- nvinfo : EIATTR_VRC_CTA_INIT_COUNT
	.align		4
        /*0094*/ 	.byte	0x02, 0x4a
	.zero		1
	.zero		1


	//----- nvinfo : EIATTR_EXIT_INSTR_OFFSETS
	.align		4
        /*0098*/ 	.byte	0x04, 0x1c
        /*009a*/ 	.short	(.L_711 - .L_710)


	//   ....[0]....
.L_710:
        /*009c*/ 	.word	0x00000070


	//   ....[1]....
        /*00a0*/ 	.word	0x000001d0


	//   ....[2]....
        /*00a4*/ 	.word	0x00002790


	//----- nvinfo : EIATTR_CRS_STACK_SIZE
	.align		4
.L_711:
        /*00a8*/ 	.byte	0x04, 0x1e
        /*00aa*/ 	.short	(.L_713 - .L_712)
.L_712:
        /*00ac*/ 	.word	0x00000000


	//----- nvinfo : EIATTR_CBANK_PARAM_SIZE
	.align		4
.L_713:
        /*00b0*/ 	.byte	0x03, 0x19
        /*00b2*/ 	.short	0x0038


	//----- nvinfo : EIATTR_PARAM_CBANK
	.align		4
        /*00b4*/ 	.byte	0x04, 0x0a
        /*00b6*/ 	.short	(.L_715 - .L_714)
	.align		4
.L_714:
        /*00b8*/ 	.word	index@(.nv.constant0._Z9_ne_64_17PdS_S_PiS0_S0_ii)
        /*00bc*/ 	.short	0x0380
        /*00be*/ 	.short	0x0038


	//----- nvinfo : EIATTR_SW_WAR
	.align		4
.L_715:
        /*00c0*/ 	.byte	0x04, 0x36
        /*00c2*/ 	.short	(.L_717 - .L_716)
.L_716:
        /*00c4*/ 	.word	0x00000008
.L_717:


//--------------------- .nv.info._Z9_ne_32_17PfS_S_PiS0_S0_ii --------------------------
	.section	.nv.info._Z9_ne_32_17PfS_S_PiS0_S0_ii,"",@"SHT_CUDA_INFO"
	.sectionflags	@""
	.align	4


	//----- nvinfo : EIATTR_CUDA_API_VERSION
	.align		4
        /*0000*/ 	.byte	0x04, 0x37
        /*0002*/ 	.short	(.L_719 - .L_718)
.L_718:
        /*0004*/ 	.word	0x00000082


	//----- nvinfo : EIATTR_KPARAM_INFO
	.align		4
.L_719:
        /*0008*/ 	.byte	0x04, 0x17
        /*000a*/ 	.short	(.L_721 - .L_720)
.L_720:
        /*000c*/ 	.word	0x00000000
        /*0010*/ 	.short	0x0007
        /*0012*/ 	.short	0x0034
        /*0014*/ 	.byte	0x00, 0xf0, 0x11, 0x00


	//----- nvinfo : EIATTR_KPARAM_INFO
	.align		4
.L_721:
        /*0018*/ 	.byte	0x04, 0x17
        /*001a*/ 	.short	(.L_723 - .L_722)
.L_722:
        /*001c*/ 	.word	0x00000000
        /*0020*/ 	.short	0x0006
        /*0022*/ 	.short	0x0030
        /*0024*/ 	.byte	0x00, 0xf0, 0x11, 0x00


	//----- nvinfo : EIATTR_KPARAM_INFO
	.align		4
.L_723:
        /*0028*/ 	.byte	0x04, 0x17
        /*002a*/ 	.short	(.L_725 - .L_724)
.L_724:
        /*002c*/ 	.word	0x00000000
        /*0030*/ 	.short	0x0005
        /*0032*/ 	.short	0x0028
        /*0034*/ 	.byte	0x00, 0xf5, 0x21, 0x00


	//----- nvinfo : EIATTR_KPARAM_INFO
	.align		4
.L_725:
        /*0038*/ 	.byte	0x04, 0x17
        /*003a*/ 	.short	(.L_727 - .L_726)
.L_726:
        /*003c*/ 	.word	0x00000000
        /*0040*/ 	.short	0x0004
        /*0042*/ 	.short	0x0020
        /*0044*/ 	.byte	0x00, 0xf5, 0x21, 0x00


	//----- nvinfo : EIATTR_KPARAM_INFO
	.align		4
.L_727:
        /*0048*/ 	.byte	0x04, 0x17
        /*004a*/ 	.short	(.L_729 - .L_728)
.L_728:
        /*004c*/ 	.word	0x00000000
        /*0050*/ 	.short	0x0003
        /*0052*/ 	.short	0x0018
        /*0054*/ 	.byte	0x00, 0xf5, 0x21, 0x00


	//----- nvinfo : EIATTR_KPARAM_INFO
	.align		4
.L_729:
        /*0058*/ 	.byte	0x04, 0x17
        /*005a*/ 	.short	(.L_731 - .L_730)
.L_730:
        /*005c*/ 	.word	0x00000000
        /*0060*/ 	.short	0x0002
        /*0062*/ 	.short	0x0010
        /*0064*/ 	.byte	0x00, 0xf5, 0x21, 0x00


	//----- nvinfo : EIATTR_KPARAM_INFO
	.align		4
.L_731:
        /*0068*/ 	.byte	0x04, 0x17
        /*006a*/ 	.short	(.L_733 - .L_732)
.L_732:
        /*006c*/ 	.word	0x00000000
        /*0070*/ 	.short	0x0001
        /*0072*/ 	.short	0x0008
        /*0074*/ 	.byte	0x00, 0xf5, 0x21, 0x00


	//----- nvinfo : EIATTR_KPARAM_INFO
	.align		4
.L_733:
        /*0078*/ 	.byte	0x04, 0x17
        /*007a*/ 	.short	(.L_735 - .L_734)
.L_734:
        /*007c*/ 	.word	0x00000000
        /*0080*/ 	.short	0x0000
        /*0082*/ 	.short	0x0000
        /*0084*/ 	.byte	0x00, 0xf5, 0x21, 0x00


	//----- nvinfo : EIATTR_SPARSE_MMA_MASK
	.align		4
.L_735:
        /*0088*/ 	.byte	0x03, 0x50
        /*008a*/ 	.short	0x0000


	//----- nvinfo : EIATTR_MAXREG_COUNT
	.align		4
        /*008c*/ 	.byte	0x03, 0x1b
        /*008e*/ 	.short	0x00ff


	//----- nvinfo : EIATTR_MERCURY_ISA_VERSION
	.align		4
        /*0090*/ 	.byte	0x03, 0x5f
        /*0092*/ 	.short	0x0101


	//----- nvinfo : EIATTR_VRC_CTA_INIT_COUNT
	.align		4
        /*0094*/ 	.byte	0x02, 0x4a
	.zero		1
	.zero		1


	//----- nvinfo : EIATTR_EXIT_INSTR_OFFSETS
	.align		4
        /*0098*/ 	.byte	0x04, 0x1c
        /*009a*/ 	.short	(.L_737 - .L_736)


	//   ....[0]....
.L_736:
        /*009c*/ 	.word	0x00000070


	//   ....[1]....
        /*00a0*/ 	.word	0x000001b0


	//   ....[2]....
        /*00a4*/ 	.word	0x00002750


	//----- nvinfo : EIATTR_CRS_STACK_SIZE
	.align		4
.L_737:
        /*00a8*/ 	.byte	0x04, 0x1e
        /*00aa*/ 	.short	(.L_739 - .L_738)
.L_738:
        /*00ac*/ 	.word	0x00000000


	//----- nvinfo : EIATTR_CBANK_PARAM_SIZE
	.align		4
.L_739:
        /*00b0*/ 	.byte	0x03, 0x19
        /*00b2*/ 	.short	0x0038


	//----- nvinfo : EIATTR_PARAM_CBANK
	.align		4
        /*00b4*/ 	.byte	0x04, 0x0a
        /*00b6*/ 	.short	(.L_741 - .L_740)
	.align		4
.L_740:
        /*00b8*/ 	.word	index@(.nv.constant0._Z9_ne_32_17PfS_S_PiS0_S0_ii)
        /*00bc*/ 	.short	0x0380
        /*00be*/ 	.short	0x0038


	//----- nvinfo : EIATTR_SW_WAR
	.align		4
.L_741:
        /*00c0*/ 	.byte	0x04, 0x36
        /*00c2*/ 	.short	(.L_743 - .L_742)
.L_742:
        /*00c4*/ 	.word	0x00000008
.L_743:


//--------------------- .nv.info._Z9_eq_64_17PdS_S_PiS0_S0_ii --------------------------
	.section	.nv.info._Z9_eq_64_17PdS_S_PiS0_S0_ii,"",@"SHT_CUDA_INFO"
	.sectionflags	@""
	.align	4


	//----- nvinfo : EIATTR_CUDA_API_VERSION
	.align		4
        /*0000*/ 	.byte	0x04, 0x37
        /*0002*/ 	.short	(.L_745 - .L_744)
.L_744:
        /*0004*/ 	.word	0x00000082


	//----- nvinfo : EIATTR_KPARAM_INFO
	.align		4
.L_745:
        /*0008*/ 	.byte	0x04, 0x17
        /*000a*/ 	.short	(.L_747 - .L_746)
.L_746:
        /*000c*/ 	.word	0x00000000
        /*0010*/ 	.short	0x0007
        /*0012*/ 	.short	0x0034
        /*0014*/ 	.byte	0x00, 0xf0, 0x11, 0x00


	//----- nvinfo : EIATTR_KPARAM_INFO
	.align		4
.L_747:
        /*0018*/ 	.byte	0x04, 0x17
        /*001a*/ 	.short	(.L_749 - .L_748)
.L_748:
        /*001c*/ 	.word	0x00000000
        /*0020*/ 	.short	0x0006
        /*0022*/ 	.short	0x0030
        /*0024*/ 	.byte	0x00, 0xf0, 0x11, 0x00


	//----- nvinfo : EIATTR_KPARAM_INFO
	.align		4
.L_749:
        /*0028*/ 	.byte	0x04, 0x17
        /*002a*/ 	.short	(.L_751 - .L_750)
.L_750:
        /*002c*/ 	.word	0x00000000
        /*0030*/ 	.short	0x0005
        /*0032*/ 	.short	0x0028
        /*0034*/ 	.byte	0x00, 0xf5, 0x21, 0x00


	//----- nvinfo : EIATTR_KPARAM_INFO
	.align		4
.L_751:
        /*0038*/ 	.byte	0x04, 0x17
        /*003a*/ 	.short	(.L_753 - .L_752)
.L_752:
        /*003c*/ 	.word	0x00000000
        /*0040*/ 	.short	0x0004
        /*0042*/ 	.short	0x0020
        /*0044*/ 	.byte	0x00, 0xf5, 0x21, 0x00


	//----- nvinfo : EIATTR_KPARAM_INFO
	.align		4
.L_753:
        /*0048*/ 	.byte	0x04, 0x17
        /*004a*/ 	.short	(.L_755 - .L_754)
.L_754:
        /*004c*/ 	.word	0x00000000
        /*0050*/ 	.short	0x0003
        /*0052*/ 	.short	0x0018
        /*0054*/ 	.byte	0x00, 0xf5, 0x21, 0x00


	//----- nvinfo : EIATTR_KPARAM_INFO
	.align		4
.L_755:
        /*0058*/ 	.byte	0x04, 0x17
        /*005a*/ 	.short	(.L_757 - .L_756)
.L_756:
        /*005c*/ 	.word	0x00000000
        /*0060*/ 	.short	0x0002
        /*0062*/ 	.short	0x0010
        /*0064*/ 	.byte	0x00, 0xf5, 0x21, 0x00


	//----- nvinfo : EIATTR_KPARAM_INFO
	.align		4
.L_757:
        /*0068*/ 	.byte	0x04, 0x17
        /*006a*/ 	.short	(.L_759 - .L_758)
.L_758:
        /*006c*/ 	.word	0x00000000
        /*0070*/ 	.short	0x0001
        /*0072*/ 	.short	0x0008
        /*0074*/ 	.byte	0x00, 0xf5, 0x21, 0x00


	//----- nvinfo : EIATTR_KPARAM_INFO
	.align		4
.L_759:
        /*0078*/ 	.byte	0x04, 0x17
        /*007a*/ 	.short	(.L_761 - .L_760)
.L_760:
        /*007c*/ 	.word	0x00000000
        /*0080*/ 	.short	0x0000
        /*0082*/ 	.short	0x0000
        /*0084*/ 	.byte	0x00, 0xf5, 0x21, 0x00


	//----- nvinfo : EIATTR_SPARSE_MMA_MASK
	.align		4
.L_761:
        /*0088*/ 	.byte	0x03, 0x50
        /*008a*/ 	.short	0x0000


	//----- nvinfo : EIATTR_MAXREG_COUNT
	.align		4
        /*008c*/ 	.byte	0x03, 0x1b
        /*008e*/ 	.short	0x00ff


	//----- nvinfo : EIATTR_MERCURY_ISA_VERSION
	.align		4
        /*0090*/ 	.byte	0x03, 0x5f
        /*0092*/ 	.short	0x0101


	//----- nvinfo : EIATTR_VRC_CTA_INIT_COUNT
	.align		4
        /*0094*/ 	.byte	0x02, 0x4a
	.zero		1
	.zero		1


	//----- nvinfo : EIATTR_EXIT_INSTR_OFFSETS
	.align		4
        /*0098*/ 	.byte	0x04, 0x1c
        /*009a*/ 	.short	(.L_763 - .L_762)


	//   ....[0]....
.L_762:
        /*009c*/ 	.word	0x00000070


	//   ....[1]....
        /*00a0*/ 	.word	0x000001d0


	//   ....[2]....
        /*00a4*/ 	.word	0x00002790


	//----- nvinfo : EIATTR_CRS_STACK_SIZE
	.align		4
.L_763:
        /*00a8*/ 	.byte	0x04, 0x1e
        /*00aa*/ 	.short	(.L_765 - .L_764)
.L_764:
        /*00ac*/ 	.word	0x00000000


	//----- nvinfo : EIATTR_CBANK_PARAM_SIZE
	.align		4
.L_765:
        /*00b0*/ 	.byte	0x03, 0x19
        /*00b2*/ 	.short	0x0038


	//----- nvinfo : EIATTR_PARAM_CBANK
	.align		4
        /*00b4*/ 	.byte	0x04, 0x0a
        /*00b6*/ 	.short	(.L_767 - .L_766)
	.align		4
.L_766:
        /*00b8*/ 	.word	index@(.nv.constant0._Z9_eq_64_17PdS_S_PiS0_S0_ii)
        /*00bc*/ 	.short	0x0380
        /*00be*/ 	.short	0x0038


	//----- nvinfo : EIATTR_SW_WAR
	.align		4
.L_767:
        /*00c0*/ 	.byte	0x04, 0x36
        /*00c2*/ 	.short	(.L_769 - .L_768)
.L_768:
        /*00c4*/ 	.word	0x00000008
.L_769:


//--------------------- .nv.info._Z9_eq_32_17PfS_S_PiS0_S0_ii --------------------------
	.section	.nv.info._Z9_eq_32_17PfS_S_PiS0_S0_ii,"",@"SHT_CUDA_INFO"
	.sectionflags	@""
	.align	4


	//----- nvinfo : EIATTR_CUDA_API_VERSION
	.align		4
        /*0000*/ 	.byte	0x04, 0x37
        /*0002*/ 	.short	(.L_771 - .L_770)
.L_770:
        /*0004*/ 	.word	0x00000082


	//----- nvinfo : EIATTR_KPARAM_INFO
	.align		4
.L_771:
        /*0008*/ 	.byte	0x04, 0x17
        /*000a*/ 	.short	(.L_773 - .L_772)
.L_772:
        /*000c*/ 	.word	0x00000000
        /*0010*/ 	.short	0x0007
        /*0012*/ 	.short	0x0034
        /*0014*/ 	.byte	0x00, 0xf0, 0x11, 0x00


	//----- nvinfo : EIATTR_KPARAM_INFO
	.align		4
.L_773:
        /*0018*/ 	.byte	0x04, 0x17
        /*001a*/ 	.short	(.L_775 - .L_774)
.L_774:
        /*001c*/ 	.word	0x00000000
        /*0020*/ 	.short	0x0006
        /*0022*/ 	.short	0x0030
        /*0024*/ 	.byte	0x00, 0xf0, 0x11, 0x00


	//----- nvinfo : EIATTR_KPARAM_INFO
	.align		4
.L_775:
        /*0028*/ 	.byte	0x04, 0x17
        /*002a*/ 	.short	(.L_777 - .L_776)
.L_776:
        /*002c*/ 	.word	0x00000000
        /*0030*/ 	.short	0x0005
        /*0032*/ 	.short	0x0028
        /*0034*/ 	.byte	0x00, 0xf5, 0x21, 0x00


	//----- nvinfo : EIATTR_KPARAM_INFO
	.align		4
.L_777:
        /*0038*/ 	.byte	0x04, 0x17
        /*003a*/ 	.short	(.L_779 - .L_778)
.L_778:
        /*003c*/ 	.word	0x00000000
        /*0040*/ 	.short	0x0004
        /*0042*/ 	.short	0x0020
        /*0044*/ 	.byte	0x00, 0xf5, 0x21, 0x00


	//----- nvinfo : EIATTR_KPARAM_INFO
	.align		4
.L_779:
        /*0048*/ 	.byte	0x04, 0x17
        /*004a*/ 	.short	(.L_781 - .L_780)
.L_780:
        /*004c*/ 	.word	0x00000000
        /*0050*/ 	.short	0x0003
        /*0052*/ 	.short	0x0018
        /*0054*/ 	.byte	0x00, 0xf5, 0x21, 0x00


	//----- nvinfo : EIATTR_KPARAM_INFO
	.align		4
.L_781:
        /*0058*/ 	.byte	0x04, 0x17
        /*005a*/ 	.short	(.L_783 - .L_782)
.L_782:
        /*005c*/ 	.word	0x00000000
        /*0060*/ 	.short	0x0002
        /*0062*/ 	.short	0x0010
        /*0064*/ 	.byte	0x00, 0xf5, 0x21, 0x00


	//----- nvinfo : EIATTR_KPARAM_INFO
	.align		4
.L_783:
        /*0068*/ 	.byte	0x04, 0x17
        /*006a*/ 	.short	(.L_785 - .L_784)
.L_784:
        /*006c*/ 	.word	0x00000000
        /*0070*/ 	.short	0x0001
        /*0072*/ 	.short	0x0008
        /*0074*/ 	.byte	0x00, 0xf5, 0x21, 0x00


	//----- nvinfo : EIATTR_KPARAM_INFO
	.align		4
.L_785:
        /*0078*/ 	.byte	0x04, 0x17
        /*007a*/ 	.short	(.L_787 - .L_786)
.L_786:
        /*007c*/ 	.word	0x00000000
        /*0080*/ 	.short	0x0000
        /*0082*/ 	.short	0x0000
        /*0084*/ 	.byte	0x00, 0xf5, 0x21, 0x00


	//----- nvinfo : EIATTR_SPARSE_MMA_MASK
	.align		4
.L_787:
        /*0088*/ 	.byte	0x03, 0x50
        /*008a*/ 	.short	0x0000


	//----- nvinfo : EIATTR_MAXREG_COUNT
	.align		4
        /*008c*/ 	.byte	0x03, 0x1b
        /*008e*/ 	.short	0x00ff


	//----- nvinfo : EIATTR_MERCURY_ISA_VERSION
	.align		4
        /*0090*/ 	.byte	0x03, 0x5f
        /*0092*/ 	.short	0x0101


	//----- nvinfo : EIATTR_VRC_CTA_INIT_COUNT
	.align		4
        /*0094*/ 	.byte	0x02, 0x4a
	.zero		1
	.zero		1


	//----- nvinfo : EIATTR_EXIT_INSTR_OFFSETS
	.align		4
        /*0098*/ 	.byte	0x04, 0x1c
        /*009a*/ 	.short	(.L_789 - .L_788)


	//   ....[0]....
.L_788:
        /*009c*/ 	.word	0x00000070


	//   ....[1]....
        /*00a0*/ 	.word	0x000001b0


	//   ....[2]....
        /*00a4*/ 	.word	0x00002750


	//----- nvinfo : EIATTR_CRS_STACK_SIZE
	.align		4
.L_789:
        /*00a8*/ 	.byte	0x04, 0x1e
        /*00aa*/ 	.short	(.L_791 - .L_790)
.L_790:
        /*00ac*/ 	.word	0x00000000


	//----- nvinfo : EIATTR_CBANK_PARAM_SIZE
	.align		4
.L_791:
        /*00b0*/ 	.byte	0x03, 0x19
        /*00b2*/ 	.short	0x0038


	//----- nvinfo : EIATTR_PARAM_CBANK
	.align		4
        /*00b4*/ 	.byte	0x04, 0x0a
        /*00b6*/ 	.short	(.L_793 - .L_792)
	.align		4
.L_792:
        /*00b8*/ 	.word	index@(.nv.constant0._Z9_eq_32_17PfS_S_PiS0_S0_ii)
        /*00bc*/ 	.short	0x0380
        /*00be*/ 	.short	0x0038


	//----- nvinfo : EIATTR_SW_WAR
	.align		4
.L_793:
        /*00c0*/ 	.byte	0x04, 0x36
        /*00c2*/ 	.short	(.L_795 - .L_794)
.L_794:
        /*00c4*/ 	.word	0x00000008
.L_795:


//--------------------- .nv.info._Z10_min_64_17PdS_S_PiS0_S0_ii --------------------------
	.section	.nv.info._Z10_min_64_17PdS_S_PiS0_S0_ii,"",@"SHT_CUDA_INFO"
	.sectionflags	@""
	.align	4


	//----- nvinfo : EIATTR_CUDA_API_VERSION
	.align		4
        /*0000*/ 	.byte	0x04, 0x37
        /*0002*/ 	.short	(.L_797 - .L_796)
.L_796:
        /*0004*/ 	.word	0x00000082


	//----- nvinfo : EIATTR_KPARAM_INFO
	.align		4
.L_797:
        /*0008*/ 	.byte	0x04, 0x17
        /*000a*/ 	.short	(.L_799 - .L_798)
.L_798:
        /*000c*/ 	.word	0x00000000
        /*0010*/ 	.short	0x0007
        /*0012*/ 	.short	0x0034
        /*0014*/ 	.byte	0x00, 0xf0, 0x11, 0x00


	//----- nvinfo : EIATTR_KPARAM_INFO
	.align		4
.L_799:
        /*0018*/ 	.byte	0x04, 0x17
        /*001a*/ 	.short	(.L_801 - .L_800)
.L_800:
        /*001c*/ 	.word	0x00000000
        /*0020*/ 	.short	0x0006
        /*0022*/ 	.short	0x0030
        /*0024*/ 	.byte	0x00, 0xf0, 0x11, 0x00


	//----- nvinfo : EIATTR_KPARAM_INFO
	.align		4
.L_801:
        /*0028*/ 	.byte	0x04, 0x17
        /*002a*/ 	.short	(.L_803 - .L_802)
.L_802:
        /*002c*/ 	.word	0x00000000
        /*0030*/ 	.short	0x0005
        /*0032*/ 	.short	0x0028
        /*0034*/ 	.byte	0x00, 0xf5, 0x21, 0x00


	//----- nvinfo : EIATTR_KPARAM_INFO
	.align		4
.L_803:
        /*0038*/ 	.byte	0x04, 0x17
        /*003a*/ 	.short	(.L_805 - .L_804)
.L_804:
        /*003c*/ 	.word	0x00000000
        /*0040*/ 	.short	0x0004
        /*0042*/ 	.short	0x0020
        /*0044*/ 	.byte	0x00, 0xf5, 0x21, 0x00


	//----- nvinfo : EIATTR_KPARAM_INFO
	.align		4
.L_805:
        /*0048*/ 	.byte	0x04, 0x17
        /*004a*/ 	.short	(.L_807 - .L_806)
.L_806:
        /*004c*/ 	.word	0x00000000
        /*0050*/ 	.short	0x0003
        /*0052*/ 	.short	0x0018
        /*0054*/ 	.byte	0x00, 0xf5, 0x21, 0x00


	//----- nvinfo : EIATTR_KPARAM_INFO
	.align		4
.L_807:
        /*0058*/ 	.byte	0x04, 0x17
        /*005a*/ 	.short	(.L_809 - .L_808)
.L_808:
        /*005c*/ 	.word	0x00000000
        /*0060*/ 	.short	0x0002
        /*0062*/ 	.short	0x0010
        /*0064*/ 	.byte	0x00, 0xf5, 0x21, 0x00


	//----- nvinfo : EIATTR_KPARAM_INFO
	.align		4
.L_809:
        /*0068*/ 	.byte	0x04, 0x17
        /*006a*/ 	.short	(.L_811 - .L_810)
.L_810:
        /*006c*/ 	.word	0x00000000
        /*0070*/ 	.short	0x0001
        /*0072*/ 	.short	0x0008
        /*0074*/ 	.byte	0x00, 0xf5, 0x21, 0x00


	//----- nvinfo : EIATTR_KPARAM_INFO
	.align		4
.L_811:
        /*0078*/ 	.byte	0x04, 0x17
        /*007a*/ 	.short	(.L_813 - .L_812)
.L_812:
        /*007c*/ 	.word	0x00000000
        /*0080*/ 	.short	0x0000
        /*0082*/ 	.short	0x0000
        /*0084*/ 	.byte	0x00, 0xf5, 0x21, 0x00


	//----- nvinfo : EIATTR_SPARSE_MMA_MASK
	.align		4
.L_813:
        /*0088*/ 	.byte	0x03, 0x50
        /*008a*/ 	.short	0x0000


	//----- nvinfo : EIATTR_MAXREG_COUNT
	.align		4
        /*008c*/ 	.byte	0x03, 0x1b
        /*008e*/ 	.short	0x00ff


	//----- nvinfo : EIATTR_MERCURY_ISA_VERSION
	.align		4
        /*0090*/ 	.byte	0x03, 0x5f
        /*0092*/ 	.short	0x0101


	//----- nvinfo : EIATTR_VRC_CTA_INIT_COUNT
	.align		4
        /*0094*/ 	.byte	0x02, 0x4a
	.zero		1
	.zero		1


	//----- nvinfo : EIATTR_EXIT_INSTR_OFFSETS
	.align		4
        /*0098*/ 	.byte	0x04, 0x1c
        /*009a*/ 	.short	(.L_815 - .L_814)


	//   ....[0]....
.L_814:
        /*009c*/ 	.word	0x00000070


	//   ....[1]....
        /*00a0*/ 	.word	0x000001d0


	//   ....[2]....
        /*00a4*/ 	.word	0x00002790


	//----- nvinfo : EIATTR_CRS_STACK_SIZE
	.align		4
.L_815:
        /*00a8*/ 	.byte	0x04, 0x1e
        /*00aa*/ 	.short	(.L_817 - .L_816)
.L_816:
        /*00ac*/ 	.word	0x00000000


	//----- nvinfo : EIATTR_CBANK_PARAM_SIZE
	.align		4
.L_817:
        /*00b0*/ 	.byte	0x03, 0x19
        /*00b2*/ 	.short	0x0038


	//----- nvinfo : EIATTR_PARAM_CBANK
	.align		4
        /*00b4*/ 	.byte	0x04, 0x0a
        /*00b6*/ 	.short	(.L_819 - .L_818)
	.align		4
.L_818:
        /*00b8*/ 	.word	index@(.nv.constant0._Z10_min_64_17PdS_S_PiS0_S0_ii)
        /*00bc*/ 	.short	0x0380
        /*00be*/ 	.short	0x0038


	//----- nvinfo : EIATTR_SW_WAR
	.align		4
.L_819:
        /*00c0*/ 	.byte	0x04, 0x36
        /*00c2*/ 	.short	(.L_821 - .L_820)
.L_820:
        /*00c4*/ 	.word	0x00000008
.L_821:


//--------------------- .nv.info._Z10_min_32_17PfS_S_PiS0_S0_ii --------------------------
	.section	.nv.info._Z10_min_32_17PfS_S_PiS0_S0_ii,"",@"SHT_CUDA_INFO"
	.sectionflags	@""
	.align	4


	//----- nvinfo : EIATTR_CUDA_API_VERSION
	.align		4
        /*0000*/ 	.byte	0x04, 0x37
        /*0002*/ 	.short	(.L_823 - .L_822)
.L_822:
        /*0004*/ 	.word	0x00000082


	//----- nvinfo : EIATTR_KPARAM_INFO
	.align		4
.L_823:
        /*0008*/ 	.byte	0x04, 0x17
        /*000a*/ 	.short	(.L_825 - .L_824)
.L_824:
        /*000c*/ 	.word	0x00000000
        /*0010*/ 	.short	0x0007
        /*0012*/ 	.short	0x0034
        /*0014*/ 	.byte	0x00, 0xf0, 0x11, 0x00


	//----- nvinfo : EIATTR_KPARAM_INFO
	.align		4
.L_825:
        /*0018*/ 	.byte	0x04, 0x17
        /*001a*/ 	.short	(.L_827 - .L_826)
.L_826:
        /*001c*/ 	.word	0x00000000
        /*0020*/ 	.short	0x0006
        /*0022*/ 	.short	0x0030
        /*0024*/ 	.byte	0x00, 0xf0, 0x11, 0x00


	//----- nvinfo : EIATTR_KPARAM_INFO
	.align		4
.L_827:
        /*0028*/ 	.byte	0x04, 0x17
        /*002a*/ 	.short	(.L_829 - .L_828)
.L_828:
        /*002c*/ 	.word	0x00000000
        /*0030*/ 	.short	0x0005
        /*0032*/ 	.short	0x0028
        /*0034*/ 	.byte	0x00, 0xf5, 0x21, 0x00


	//----- nvinfo : EIATTR_KPARAM_INFO
	.align		4
.L_829:
        /*0038*/ 	.byte	0x04, 0x17
        /*003a*/ 	.short	(.L_831 - .L_830)
.L_830:
        /*003c*/ 	.word	0x00000000
        /*0040*/ 	.short	0x0004
        /*0042*/ 	.short	0x0020
        /*0044*/ 	.byte	0x00, 0xf5, 0x21, 0x00


	//----- nvinfo : EIATTR_KPARAM_INFO
	.align		4
.L_831:
        /*0048*/ 	.byte	0x04, 0x17
        /*004a*/ 	.short	(.L_833 - .L_832)
.L_832:
        /*004c*/ 	.word	0x00000000
        /*0050*/ 	.short	0x0003
        /*0052*/ 	.short	0x0018
        /*0054*/ 	.byte	0x00, 0xf5, 0x21, 0x00


	//----- nvinfo : EIATTR_KPARAM_INFO
	.align		4
.L_833:
        /*0058*/ 	.byte	0x04, 0x17
        /*005a*/ 	.short	(.L_835 - .L_834)
.L_834:
        /*005c*/ 	.word	0x00000000
        /*0060*/ 	.short	0x0002
        /*0062*/ 	.short	0x0010
        /*0064*/ 	.byte	0x00, 0xf5, 0x21, 0x00


	//----- nvinfo : EIATTR_KPARAM_INFO
	.align		4
.L_835:
        /*0068*/ 	.byte	0x04, 0x17
        /*006a*/ 	.short	(.L_837 - .L_836)
.L_836:
        /*006c*/ 	.word	0x00000000
        /*0070*/ 	.short	0x0001
        /*0072*/ 	.short	0x0008
        /*0074*/ 	.byte	0x00, 0xf5, 0x21, 0x00


	//----- nvinfo : EIATTR_KPARAM_INFO
	.align		4
.L_837:
        /*0078*/ 	.byte	0x04, 0x17
        /*007a*/ 	.short	(.L_839 - .L_838)
.L_838:
        /*007c*/ 	.word	0x00000000
        /*0080*/ 	.short	0x0000
        /*0082*/ 	.short	0x0000
        /*0084*/ 	.byte	0x00, 0xf5, 0x21, 0x00


	//----- nvinfo : EIATTR_SPARSE_MMA_MASK
	.align		4
.L_839:
        /*0088*/ 	.byte	0x03, 0x50
        /*008a*/ 	.short	0x0000


	//----- nvinfo : EIATTR_MAXREG_COUNT
	.align		4
        /*008c*/ 	.byte	0x03, 0x1b
        /*008e*/ 	.short	0x00ff


	//----- nvinfo : EIATTR_MERCURY_ISA_VERSION
	.align		4
        /*0090*/ 	.byte	0x03, 0x5f
        /*0092*/ 	.short	0x0101


	//----- nvinfo : EIATTR_VRC_CTA_INIT_COUNT
	.align		4
        /*0094*/ 	.byte	0x02, 0x4a
	.zero		1
	.zero		1


	//----- nvinfo : EIATTR_EXIT_INSTR_OFFSETS
	.align		4
        /*0098*/ 	.byte	0x04, 0x1c
        /*009a*/ 	.short	(.L_841 - .L_840)


	//   ....[0]....
.L_840:
        /*009c*/ 	.word	0x00000070


	//   ....[1]....
        /*00a0*/ 	.word	0x000001c0


	//   ....[2]....
        /*00a4*/ 	.word	0x00002770


	//----- nvinfo : EIATTR_CRS_STACK_SIZE
	.align		4
.L_841:
        /*00a8*/ 	.byte	0x04, 0x1e
        /*00aa*/ 	.short	(.L_843 - .L_842)
.L_842:
        /*00ac*/ 	.word	0x00000000


	//----- nvinfo : EIATTR_CBANK_PARAM_SIZE
	.align		4
.L_843:
        /*00b0*/ 	.byte	0x03, 0x19
        /*00b2*/ 	.short	0x0038


	//----- nvinfo : EIATTR_PARAM_CBANK
	.align		4
        /*00b4*/ 	.byte	0x04, 0x0a
        /*00b6*/ 	.short	(.L_845 - .L_844)
	.align		4
.L_844:
        /*00b8*/ 	.word	index@(.nv.constant0._Z10_min_32_17PfS_S_PiS0_S0_ii)
        /*00bc*/ 	.short	0x0380
        /*00be*/ 	.short	0x0038


	//----- nvinfo : EIATTR_SW_WAR
	.align		4
.L_845:
        /*00c0*/ 	.byte	0x04, 0x36
        /*00c2*/ 	.short	(.L_847 - .L_846)
.L_846:
        /*00c4*/ 	.word	0x00000008
.L_847:


//--------------------- .nv.info._Z10_max_64_17PdS_S_PiS0_S0_ii --------------------------
	.section	.nv.info._Z10_max_64_17PdS_S_PiS0_S0_ii,"",@"SHT_CUDA_INFO"
	.sectionflags	@""
	.align	4


	//----- nvinfo : EIATTR_CUDA_API_VERSION
	.align		4
        /*0000*/ 	.byte	0x04, 0x37
        /*0002*/ 	.short	(.L_849 - .L_848)
.L_848:
        /*0004*/ 	.word	0x00000082


	//----- nvinfo : EIATTR_KPARAM_INFO
	.align		4
.L_849:
        /*0008*/ 	.byte	0x04, 0x17
        /*000a*/ 	.short	(.L_851 - .L_850)
.L_850:
        /*000c*/ 	.word	0x00000000
        /*0010*/ 	.short	0x0007
        /*0012*/ 	.short	0x0034
        /*0014*/ 	.byte	0x00, 0xf0, 0x11, 0x00


	//----- nvinfo : EIATTR_KPARAM_INFO
	.align		4
.L_851:
        /*0018*/ 	.byte	0x04, 0x17
        /*001a*/ 	.short	(.L_853 - .L_852)
.L_852:
        /*001c*/ 	.word	0x00000000
        /*0020*/ 	.short	0x0006
        /*0022*/ 	.short	0x0030
        /*0024*/ 	.byte	0x00, 0xf0, 0x11, 0x00


	//----- nvinfo : EIATTR_KPARAM_INFO
	.align		4
.L_853:
        /*0028*/ 	.byte	0x04, 0x17
        /*002a*/ 	.short	(.L_855 - .L_854)
.L_854:
        /*002c*/ 	.word	0x00000000
        /*0030*/ 	.short	0x0005
        /*0032*/ 	.short	0x0028
        /*0034*/ 	.byte	0x00, 0xf5, 0x21, 0x00


	//----- nvinfo : EIATTR_KPARAM_INFO
	.align		4
.L_855:
        /*0038*/ 	.byte	0x04, 0x17
        /*003a*/ 	.short	(.L_857 - .L_856)
.L_856:
        /*003c*/ 	.word	0x00000000
        /*0040*/ 	.short	0x0004
        /*0042*/ 	.short	0x0020
        /*0044*/ 	.byte	0x00, 0xf5, 0x21, 0x00


	//----- nvinfo : EIATTR_KPARAM_INFO
	.align		4
.L_857:
        /*0048*/ 	.byte	0x04, 0x17
        /*004a*/ 	.short	(.L_859 - .L_858)
.L_858:
        /*004c*/ 	.word	0x00000000
        /*0050*/ 	.short	0x0003
        /*0052*/ 	.short	0x0018
        /*0054*/ 	.byte	0x00, 0xf5, 0x21, 0x00


	//----- nvinfo : EIATTR_KPARAM_INFO
	.align		4
.L_859:
        /*0058*/ 	.byte	0x04, 0x17
        /*005a*/ 	.short	(.L_861 - .L_860)
.L_860:
        /*005c*/ 	.word	0x00000000
        /*0060*/ 	.short	0x0002
        /*0062*/ 	.short	0x0010
        /*0064*/ 	.byte	0x00, 0xf5, 0x21, 0x00


	//----- nvinfo : EIATTR_KPARAM_INFO
	.align		4
.L_861:
        /*0068*/ 	.byte	0x04, 0x17
        /*006a*/ 	.short	(.L_863 - .L_862)
.L_862:
        /*006c*/ 	.word	0x00000000
        /*0070*/ 	.short	0x0001
        /*0072*/ 	.short	0x0008
        /*0074*/ 	.byte	0x00, 0xf5, 0x21, 0x00


	//----- nvinfo : EIATTR_KPARAM_INFO
	.align		4
.L_863:
        /*0078*/ 	.byte	0x04, 0x17
        /*007a*/ 	.short	(.L_865 - .L_864)
.L_864:
        /*007c*/ 	.word	0x00000000
        /*0080*/ 	.short	0x0000
        /*0082*/ 	.short	0x0000
        /*0084*/ 	.byte	0x00, 0xf5, 0x21, 0x00


	//----- nvinfo : EIATTR_SPARSE_MMA_MASK
	.align		4
.L_865:
        /*0088*/ 	.byte	0x03, 0x50
        /*008a*/ 	.short	0x0000


	//----- nvinfo : EIATTR_MAXREG_COUNT
	.align		4
        /*008c*/ 	.byte	0x03, 0x1b
        /*008e*/ 	.short	0x00ff


	//----- nvinfo : EIATTR_MERCURY_ISA_VERSION
	.align		4
        /*0090*/ 	.byte	0x03, 0x5f
        /*0092*/ 	.short	0x0101


	//----- nvinfo : EIATTR_VRC_CTA_INIT_COUNT
	.align		4
        /*0094*/ 	.byte	0x02, 0x4a
	.zero		1
	.zero		1


	//----- nvinfo : EIATTR_EXIT_INSTR_OFFSETS
	.align		4
        /*0098*/ 	.byte	0x04, 0x1c
        /*009a*/ 	.short	(.L_867 - .L_866)


	//   ....[0]....
.L_866:
        /*009c*/ 	.word	0x00000070


	//   ....[1]....
        /*00a0*/ 	.word	0x000001d0


	//   ....[2]....
        /*00a4*/ 	.word	0x00002790


	//----- nvinfo : EIATTR_CRS_STACK_SIZE
	.align		4
.L_867:
        /*00a8*/ 	.byte	0x04, 0x1e
        /*00aa*/ 	.short	(.L_869 - .L_868)
.L_868:
        /*00ac*/ 	.word	0x00000000


	//----- nvinfo : EIATTR_CBANK_PARAM_SIZE
	.align		4
.L_869:
        /*00b0*/ 	.byte	0x03, 0x19
        /*00b2*/ 	.short	0x0038


	//----- nvinfo : EIATTR_PARAM_CBANK
	.align		4
        /*00b4*/ 	.byte	0x04, 0x0a
        /*00b6*/ 	.short	(.L_871 - .L_870)
	.align		4
.L_870:
        /*00b8*/ 	.word	index@(.nv.constant0._Z10_max_64_17PdS_S_PiS0_S0_ii)
        /*00bc*/ 	.short	0x0380
        /*00be*/ 	.short	0x0038


	//----- nvinfo : EIATTR_SW_WAR
	.align		4
.L_871:
        /*00c0*/ 	.byte	0x04, 0x36
        /*00c2*/ 	.short	(.L_873 - .L_872)
.L_872:
        /*00c4*/ 	.word	0x00000008
.L_873:


//--------------------- .nv.info._Z10_max_32_17PfS_S_PiS0_S0_ii --------------------------
	.section	.nv.info._Z10_max_32_17PfS_S_PiS0_S0_ii,"",@"SHT_CUDA_INFO"
	.sectionflags	@""
	.align	4


	//----- nvinfo : EIATTR_CUDA_API_VERSION
	.align		4
        /*0000*/ 	.byte	0x04, 0x37
        /*0002*/ 	.short	(.L_875 - .L_874)
.L_874:
        /*0004*/ 	.word	0x00000082


	//----- nvinfo : EIATTR_KPARAM_INFO
	.align		4
.L_875:
        /*0008*/ 	.byte	0x04, 0x17
        /*000a*/ 	.short	(.L_877 - .L_876)
.L_876:
        /*000c*/ 	.word	0x00000000
        /*0010*/ 	.short	0x0007
        /*0012*/ 	.short	0x0034
        /*0014*/ 	.byte	0x00, 0xf0, 0x11, 0x00


	//----- nvinfo : EIATTR_KPARAM_INFO
	.align		4
.L_877:
        /*0018*/ 	.byte	0x04, 0x17
        /*001a*/ 	.short	(.L_879 - .L_878)
.L_878:
        /*001c*/ 	.word	0x00000000
        /*0020*/ 	.short	0x0006
        /*0022*/ 	.short	0x0030
        /*0024*/ 	.byte	0x00, 0xf0, 0x11, 0x00


	//----- nvinfo : EIATTR_KPARAM_INFO
	.align		4
.L_879:
        /*0028*/ 	.byte	0x04, 0x17
        /*002a*/ 	.short	(.L_881 - .L_880)
.L_880:
        /*002c*/ 	.word	0x00000000
        /*0030*/ 	.short	0x0005
        /*0032*/ 	.short	0x0028
        /*0034*/ 	.byte	0x00, 0xf5, 0x21, 0x00


	//----- nvinfo : EIATTR_KPARAM_INFO
	.align		4
.L_881:
        /*0038*/ 	.byte	0x04, 0x17
        /*003a*/ 	.short	(.L_883 - .L_882)
.L_882:
        /*003c*/ 	.word	0x00000000
        /*0040*/ 	.short	0x0004
        /*0042*/ 	.short	0x0020
        /*0044*/ 	.byte	0x00, 0xf5, 0x21, 0x00


	//----- nvinfo : EIATTR_KPARAM_INFO
	.align		4
.L_883:
        /*0048*/ 	.byte	0x04, 0x17
        /*004a*/ 	.short	(.L_885 - .L_884)
.L_884:
        /*004c*/ 	.word	0x00000000
        /*0050*/ 	.short	0x0003
        /*0052*/ 	.short	0x0018
        /*0054*/ 	.byte	0x00, 0xf5, 0x21, 0x00


	//----- nvinfo : EIATTR_KPARAM_INFO
	.align		4
.L_885:
        /*0058*/ 	.byte	0x04, 0x17
        /*005a*/ 	.short	(.L_887 - .L_886)
.L_886:
        /*005c*/ 	.word	0x00000000
        /*0060*/ 	.short	0x0002
        /*0062*/ 	.short	0x0010
        /*0064*/ 	.byte	0x00, 0xf5, 0x21, 0x00


	//----- nvinfo : EIATTR_KPARAM_INFO
	.align		4
.L_887:
        /*0068*/ 	.byte	0x04, 0x17
        /*006a*/ 	.short	(.L_889 - .L_888)
.L_888:
        /*006c*/ 	.word	0x00000000
        /*0070*/ 	.short	0x0001
        /*0072*/ 	.short	0x0008
        /*0074*/ 	.byte	0x00, 0xf5, 0x21, 0x00


	//----- nvinfo : EIATTR_KPARAM_INFO
	.align		4
.L_889:
        /*0078*/ 	.byte	0x04, 0x17
        /*007a*/ 	.short	(.L_891 - .L_890)
.L_890:
        /*007c*/ 	.word	0x00000000
        /*0080*/ 	.short	0x0000
        /*0082*/ 	.short	0x0000
        /*0084*/ 	.byte	0x00, 0xf5, 0x21, 0x00


	//----- nvinfo : EIATTR_SPARSE_MMA_MASK
	.align		4
.L_891:
        /*0088*/ 	.byte	0x03, 0x50
        /*008a*/ 	.short	0x0000


	//----- nvinfo : EIATTR_MAXREG_COUNT
	.align		4
        /*008c*/ 	.byte	0x03, 0x1b
        /*008e*/ 	.short	0x00ff


	//----- nvinfo : EIATTR_MERCURY_ISA_VERSION
	.align		4
        /*0090*/ 	.byte	0x03, 0x5f
        /*0092*/ 	.short	0x0101


	//----- nvinfo : EIATTR_VRC_CTA_INIT_COUNT
	.align		4
        /*0094*/ 	.byte	0x02, 0x4a
	.zero		1
	.zero		1


	//----- nvinfo : EIATTR_EXIT_INSTR_OFFSETS
	.align		4
        /*0098*/ 	.byte	0x04, 0x1c
        /*009a*/ 	.short	(.L_893 - .L_892)


	//   ....[0]....
.L_892:
        /*009c*/ 	.word	0x00000070


	//   ....[1]....
        /*00a0*/ 	.word	0x000001c0


	//   ....[2]....
        /*00a4*/ 	.word	0x00002770


	//----- nvinfo : EIATTR_CRS_STACK_SIZE
	.align		4
.L_893:
        /*00a8*/ 	.byte	0x04, 0x1e
        /*00aa*/ 	.short	(.L_895 - .L_894)
.L_894:
        /*00ac*/ 	.word	0x00000000


	//----- nvinfo : EIATTR_CBANK_PARAM_SIZE
	.align		4
.L_895:
        /*00b0*/ 	.byte	0x03, 0x19
        /*00b2*/ 	.short	0x0038


	//----- nvinfo : EIATTR_PARAM_CBANK
	.align		4
        /*00b4*/ 	.byte	0x04, 0x0a
        /*00b6*/ 	.short	(.L_897 - .L_896)
	.align		4
.L_896:
        /*00b8*/ 	.word	index@(.nv.constant0._Z10_max_32_17PfS_S_PiS0_S0_ii)
        /*00bc*/ 	.short	0x0380
        /*00be*/ 	.short	0x0038


	//----- nvinfo : EIATTR_SW_WAR
	.align		4
.L_897:
        /*00c0*/ 	.byte	0x04, 0x36
        /*00c2*/ 	.short	(.L_899 - .L_898)
.L_898:
        /*00c4*/ 	.word	0x00000008
.L_899:


//--------------------- .nv.info._Z10_pow_64_17PdS_S_PiS0_S0_ii --------------------------
	.section	.nv.info._Z10_pow_64_17PdS_S_PiS0_S0_ii,"",@"SHT_CUDA_INFO"
	.sectionflags	@""
	.align	4


	//----- nvinfo : EIATTR_CUDA_API_VERSION
	.align		4
        /*0000*/ 	.byte	0x04, 0x37
        /*0002*/ 	.short	(.L_901 - .L_900)
.L_900:
        /*0004*/ 	.word	0x00000082


	//----- nvinfo : EIATTR_KPARAM_INFO
	.align		4
.L_901:
        /*0008*/ 	.byte	0x04, 0x17
        /*000a*/ 	.short	(.L_903 - .L_902)
.L_902:
        /*000c*/ 	.word	0x00000000
        /*0010*/ 	.short	0x0007
        /*0012*/ 	.short	0x0034
        /*0014*/ 	.byte	0x00, 0xf0, 0x11, 0x00


	//----- nvinfo : EIATTR_KPARAM_INFO
	.align		4
.L_903:
        /*0018*/ 	.byte	0x04, 0x17
        /*001a*/ 	.short	(.L_905 - .L_904)
.L_904:
        /*001c*/ 	.word	0x00000000
        /*0020*/ 	.short	0x0006
        /*0022*/ 	.short	0x0030
        /*0024*/ 	.byte	0x00, 0xf0, 0x11, 0x00


	//----- nvinfo : EIATTR_KPARAM_INFO
	.align		4
.L_905:
        /*0028*/ 	.byte	0x04, 0x17
        /*002a*/ 	.short	(.L_907 - .L_906)
.L_906:
        /*002c*/ 	.word	0x00000000
        /*0030*/ 	.short	0x0005
        /*0032*/ 	.short	0x0028
        /*0034*/ 	.byte	0x00, 0xf5, 0x21, 0x00


	//----- nvinfo : EIATTR_KPARAM_INFO
	.align		4
.L_907:
        /*0038*/ 	.byte	0x04, 0x17
        /*003a*/ 	.short	(.L_909 - .L_908)
.L_908:
        /*003c*/ 	.word	0x00000000
        /*0040*/ 	.short	0x0004
        /*0042*/ 	.short	0x0020
        /*0044*/ 	.byte	0x00, 0xf5, 0x21, 0x00


	//----- nvinfo : EIATTR_KPARAM_INFO
	.align		4
.L_909:
        /*0048*/ 	.byte	0x04, 0x17
        /*004a*/ 	.short	(.L_911 - .L_910)
.L_910:
        /*004c*/ 	.word	0x00000000
        /*0050*/ 	.short	0x0003
        /*0052*/ 	.short	0x0018
        /*0054*/ 	.byte	0x00, 0xf5, 0x21, 0x00


	//----- nvinfo : EIATTR_KPARAM_INFO
	.align		4
.L_911:
        /*0058*/ 	.byte	0x04, 0x17
        /*005a*/ 	.short	(.L_913 - .L_912)
.L_912:
        /*005c*/ 	.word	0x00000000
        /*0060*/ 	.short	0x0002
        /*0062*/ 	.short	0x0010
        /*0064*/ 	.byte	0x00, 0xf5, 0x21, 0x00


	//----- nvinfo : EIATTR_KPARAM_INFO
	.align		4
.L_913:
        /*0068*/ 	.byte	0x04, 0x17
        /*006a*/ 	.short	(.L_915 - .L_914)
.L_914:
        /*006c*/ 	.word	0x00000000
        /*0070*/ 	.short	0x0001
        /*0072*/ 	.short	0x0008
        /*0074*/ 	.byte	0x00, 0xf5, 0x21, 0x00


	//----- nvinfo : EIATTR_KPARAM_INFO
	.align		4
.L_915:
        /*0078*/ 	.byte	0x04, 0x17
        /*007a*/ 	.short	(.L_917 - .L_916)
.L_916:
        /*007c*/ 	.word	0x00000000
        /*0080*/ 	.short	0x0000
        /*0082*/ 	.short	0x0000
        /*0084*/ 	.byte	0x00, 0xf5, 0x21, 0x00


	//----- nvinfo : EIATTR_SPARSE_MMA_MASK
	.align		4
.L_917:
        /*0088*/ 	.byte	0x03, 0x50
        /*008a*/ 	.short	0x0000


	//----- nvinfo : EIATTR_MAXREG_COUNT
	.align		4
        /*008c*/ 	.byte	0x03, 0x1b
        /*008e*/ 	.short	0x00ff


	//----- nvinfo : EIATTR_MERCURY_ISA_VERSION
	.align		4
        /*0090*/ 	.byte	0x03, 0x5f
        /*0092*/ 	.short	0x0101


	//----- nvinfo : EIATTR_VRC_CTA_INIT_COUNT
	.align		4
        /*0094*/ 	.byte	0x02, 0x4a
	.zero		1
	.zero		1


	//----- nvinfo : EIATTR_EXIT_INSTR_OFFSETS
	.align		4
        /*0098*/ 	.byte	0x04, 0x1c
        /*009a*/ 	.short	(.L_919 - .L_918)


	//   ....[0]....
.L_918:
        /*009c*/ 	.word	0x00000070


	//   ....[1]....
        /*00a0*/ 	.word	0x00000650


	//   ....[2]....
        /*00a4*/ 	.word	0x000030d0


	//----- nvinfo : EIATTR_CRS_STACK_SIZE
	.align		4
.L_919:
        /*00a8*/ 	.byte	0x04, 0x1e
        /*00aa*/ 	.short	(.L_921 - .L_920)
.L_920:
        /*00ac*/ 	.word	0x00000000


	//----- nvinfo : EIATTR_CBANK_PARAM_SIZE
	.align		4
.L_921:
        /*00b0*/ 	.byte	0x03, 0x19
        /*00b2*/ 	.short	0x0038


	//----- nvinfo : EIATTR_PARAM_CBANK
	.align		4
        /*00b4*/ 	.byte	0x04, 0x0a
        /*00b6*/ 	.short	(.L_923 - .L_922)
	.align		4
.L_922:
        /*00b8*/ 	.word	index@(.nv.constant0._Z10_pow_64_17PdS_S_PiS0_S0_ii)
        /*00bc*/ 	.short	0x0380
        /*00be*/ 	.short	0x0038


	//----- nvinfo : EIATTR_SW_WAR
	.align		4
.L_923:
        /*00c0*/ 	.byte	0x04, 0x36
        /*00c2*/ 	.short	(.L_925 - .L_924)
.L_924:
        /*00c4*/ 	.word	0x00000008
.L_925:


//--------------------- .nv.info._Z10_pow_32_17PfS_S_PiS0_S0_ii --------------------------
	.section	.nv.info._Z10_pow_32_17PfS_S_PiS0_S0_ii,"",@"SHT_CUDA_INFO"
	.sectionflags	@""
	.align	4


	//----- nvinfo : EIATTR_CUDA_API_VERSION
	.align		4
        /*0000*/ 	.byte	0x04, 0x37
        /*0002*/ 	.short	(.L_927 - .L_926)
.L_926:
        /*0004*/ 	.word	0x00000082


	//----- nvinfo : EIATTR_KPARAM_INFO
	.align		4
.L_927:
        /*0008*/ 	.byte	0x04, 0x17
        /*000a*/ 	.short	(.L_929 - .L_928)
.L_928:
        /*000c*/ 	.word	0x00000000
        /*0010*/ 	.short	0x0007
        /*0012*/ 	.short	0x0034
        /*0014*/ 	.byte	0x00, 0xf0, 0x11, 0x00


	//----- nvinfo : EIATTR_KPARAM_INFO
	.align		4
.L_929:
        /*0018*/ 	.byte	0x04, 0x17
        /*001a*/ 	.short	(.L_931 - .L_930)
.L_930:
        /*001c*/ 	.word	0x00000000
        /*0020*/ 	.short	0x0006
        /*0022*/ 	.short	0x0030
        /*0024*/ 	.byte	0x00, 0xf0, 0x11, 0x00


	//----- nvinfo : EIATTR_KPARAM_INFO
	.align		4
.L_931:
        /*0028*/ 	.byte	0x04, 0x17
        /*002a*/ 	.short	(.L_933 - .L_932)
.L_932:
        /*002c*/ 	.word	0x00000000
        /*0030*/ 	.short	0x0005
        /*0032*/ 	.short	0x0028
        /*0034*/ 	.byte	0x00, 0xf5, 0x21, 0x00


	//----- nvinfo : EIATTR_KPARAM_INFO
	.align		4
.L_933:
        /*0038*/ 	.byte	0x04, 0x17
        /*003a*/ 	.short	(.L_935 - .L_934)
.L_934:
        /*003c*/ 	.word	0x00000000
        /*0040*/ 	.short	0x0004
        /*0042*/ 	.short	0x0020
        /*0044*/ 	.byte	0x00, 0xf5, 0x21, 0x00


	//----- nvinfo : EIATTR_KPARAM_INFO
	.align		4
.L_935:
        /*0048*/ 	.byte	0x04, 0x17
        /*004a*/ 	.short	(.L_937 - .L_936)
.L_936:
        /*004c*/ 	.word	0x00000000
        /*0050*/ 	.short	0x0003
        /*0052*/ 	.short	0x0018
        /*0054*/ 	.byte	0x00, 0xf5, 0x21, 0x00


	//----- nvinfo : EIATTR_KPARAM_INFO
	.align		4
.L_937:
        /*0058*/ 	.byte	0x04, 0x17
        /*005a*/ 	.short	(.L_939 - .L_938)
.L_938:
        /*005c*/ 	.word	0x00000000
        /*0060*/ 	.short	0x0002
        /*0062*/ 	.short	0x0010
        /*0064*/ 	.byte	0x00, 0xf5, 0x21, 0x00


	//----- nvinfo : EIATTR_KPARAM_INFO
	.align		4
.L_939:
        /*0068*/ 	.byte	0x04, 0x17
        /*006a*/ 	.short	(.L_941 - .L_940)
.L_940:
        /*006c*/ 	.word	0x00000000
        /*0070*/ 	.short	0x0001
        /*0072*/ 	.short	0x0008
        /*0074*/ 	.byte	0x00, 0xf5, 0x21, 0x00


	//----- nvinfo : EIATTR_KPARAM_INFO
	.align		4
.L_941:
        /*0078*/ 	.byte	0x04, 0x17
        /*007a*/ 	.short	(.L_943 - .L_942)
.L_942:
        /*007c*/ 	.word	0x00000000
        /*0080*/ 	.short	0x0000
        /*0082*/ 	.short	0x0000
        /*0084*/ 	.byte	0x00, 0xf5, 0x21, 0x00


	//----- nvinfo : EIATTR_SPARSE_MMA_MASK
	.align		4
.L_943:
        /*0088*/ 	.byte	0x03, 0x50
        /*008a*/ 	.short	0x0000


	//----- nvinfo : EIATTR_MAXREG_COUNT
	.align		4
        /*008c*/ 	.byte	0x03, 0x1b
        /*008e*/ 	.short	0x00ff


	//----- nvinfo : EIATTR_MERCURY_ISA_VERSION
	.align		4
        /*0090*/ 	.byte	0x03, 0x5f
        /*0092*/ 	.short	0x0101


	//----- nvinfo : EIATTR_VRC_CTA_INIT_COUNT
	.align		4
        /*0094*/ 	.byte	0x02, 0x4a
	.zero		1
	.zero		1


	//----- nvinfo : EIATTR_EXIT_INSTR_OFFSETS
	.align		4
        /*0098*/ 	.byte	0x04, 0x1c
        /*009a*/ 	.short	(.L_945 - .L_944)


	//   ....[0]....
.L_944:
        /*009c*/ 	.word	0x00000070


	//   ....[1]....
        /*00a0*/ 	.word	0x00000770


	//   ....[2]....
        /*00a4*/ 	.word	0x000032d0


	//----- nvinfo : EIATTR_CRS_STACK_SIZE
	.align		4
.L_945:
        /*00a8*/ 	.byte	0x04, 0x1e
        /*00aa*/ 	.short	(.L_947 - .L_946)
.L_946:
        /*00ac*/ 	.word	0x00000000


	//----- nvinfo : EIATTR_CBANK_PARAM_SIZE
	.align		4
.L_947:
        /*00b0*/ 	.byte	0x03, 0x19
        /*00b2*/ 	.short	0x0038


	//----- nvinfo : EIATTR_PARAM_CBANK
	.align		4
        /*00b4*/ 	.byte	0x04, 0x0a
        /*00b6*/ 	.short	(.L_949 - .L_948)
	.align		4
.L_948:
        /*00b8*/ 	.word	index@(.nv.constant0._Z10_pow_32_17PfS_S_PiS0_S0_ii)
        /*00bc*/ 	.short	0x0380
        /*00be*/ 	.short	0x0038


	//----- nvinfo : EIATTR_SW_WAR
	.align		4
.L_949:
        /*00c0*/ 	.byte	0x04, 0x36
        /*00c2*/ 	.short	(.L_951 - .L_950)
.L_950:
        /*00c4*/ 	.word	0x00000008
.L_951:


//--------------------- .nv.info._Z10_div_64_17PdS_S_PiS0_S0_ii --------------------------
	.section	.nv.info._Z10_div_64_17PdS_S_PiS0_S0_ii,"",@"SHT_CUDA_INFO"
	.sectionflags	@""
	.align	4


	//----- nvinfo : EIATTR_CUDA_API_VERSION
	.align		4
        /*0000*/ 	.byte	0x04, 0x37
        /*0002*/ 	.short	(.L_953 - .L_952)
.L_952:
        /*0004*/ 	.word	0x00000082


	//----- nvinfo : EIATTR_KPARAM_INFO
	.align		4
.L_953:
        /*0008*/ 	.byte	0x04, 0x17
        /*000a*/ 	.short	(.L_955 - .L_954)
.L_954:
        /*000c*/ 	.word	0x00000000
        /*0010*/ 	.short	0x0007
        /*0012*/ 	.short	0x0034
        /*0014*/ 	.byte	0x00, 0xf0, 0x11, 0x00


	//----- nvinfo : EIATTR_KPARAM_INFO
	.align		4
.L_955:
        /*0018*/ 	.byte	0x04, 0x17
        /*001a*/ 	.short	(.L_957 - .L_956)
.L_956:
        /*001c*/ 	.word	0x00000000
        /*0020*/ 	.short	0x0006
        /*0022*/ 	.short	0x0030
        /*0024*/ 	.byte	0x00, 0xf0, 0x11, 0x00


	//----- nvinfo : EIATTR_KPARAM_INFO
	.align		4
.L_957:
        /*0028*/ 	.byte	0x04, 0x17
        /*002a*/ 	.short	(.L_959 - .L_958)
.L_958:
        /*002c*/ 	.word	0x00000000
        /*0030*/ 	.short	0x0005
        /*0032*/ 	.short	0x0028
        /*0034*/ 	.byte	0x00, 0xf5, 0x21, 0x00


	//----- nvinfo : EIATTR_KPARAM_INFO
	.align		4
.L_959:
        /*0038*/ 	.byte	0x04, 0x17
        /*003a*/ 	.short	(.L_961 - .L_960)
.L_960:
        /*003c*/ 	.word	0x00000000
        /*0040*/ 	.short	0x0004
        /*0042*/ 	.short	0x0020
        /*0044*/ 	.byte	0x00, 0xf5, 0x21, 0x00


	//----- nvinfo : EIATTR_KPARAM_INFO
	.align		4
.L_961:
        /*0048*/ 	.byte	0x04, 0x17
        /*004a*/ 	.short	(.L_963 - .L_962)
.L_962:
        /*004c*/ 	.word	0x00000000
        /*0050*/ 	.short	0x0003
        /*0052*/ 	.short	0x0018
        /*0054*/ 	.byte	0x00, 0xf5, 0x21, 0x00


	//----- nvinfo : EIATTR_KPARAM_INFO
	.align		4
.L_963:
        /*0058*/ 	.byte	0x04, 0x17
        /*005a*/ 	.short	(.L_965 - .L_964)
.L_964:
        /*005c*/ 	.word	0x00000000
        /*0060*/ 	.short	0x0002
        /*0062*/ 	.short	0x0010
        /*0064*/ 	.byte	0x00, 0xf5, 0x21, 0x00


	//----- nvinfo : EIATTR_KPARAM_INFO
	.align		4
.L_965:
        /*0068*/ 	.byte	0x04, 0x17
        /*006a*/ 	.short	(.L_967 - .L_966)
.L_966:
        /*006c*/ 	.word	0x00000000
        /*0070*/ 	.short	0x0001
        /*0072*/ 	.short	0x0008
        /*0074*/ 	.byte	0x00, 0xf5, 0x21, 0x00


	//----- nvinfo : EIATTR_KPARAM_INFO
	.align		4
.L_967:
        /*0078*/ 	.byte	0x04, 0x17
        /*007a*/ 	.short	(.L_969 - .L_968)
.L_968:
        /*007c*/ 	.word	0x00000000
        /*0080*/ 	.short	0x0000
        /*0082*/ 	.short	0x0000
        /*0084*/ 	.byte	0x00, 0xf5, 0x21, 0x00


	//----- nvinfo : EIATTR_SPARSE_MMA_MASK
	.align		4
.L_969:
        /*0088*/ 	.byte	0x03, 0x50
        /*008a*/ 	.short	0x0000


	//----- nvinfo : EIATTR_MAXREG_COUNT
	.align		4
        /*008c*/ 	.byte	0x03, 0x1b
        /*008e*/ 	.short	0x00ff


	//----- nvinfo : EIATTR_MERCURY_ISA_VERSION
	.align		4
        /*0090*/ 	.byte	0x03, 0x5f
        /*0092*/ 	.short	0x0101


	//----- nvinfo : EIATTR_VRC_CTA_INIT_COUNT
	.align		4
        /*0094*/ 	.byte	0x02, 0x4a
	.zero		1
	.zero		1


	//----- nvinfo : EIATTR_EXIT_INSTR_OFFSETS
	.align		4
        /*0098*/ 	.byte	0x04, 0x1c
        /*009a*/ 	.short	(.L_971 - .L_970)


	//   ....[0]....
.L_970:
        /*009c*/ 	.word	0x00000070


	//   ....[1]....
        /*00a0*/ 	.word	0x00000320


	//   ....[2]....
        /*00a4*/ 	.word	0x00002a30


	//----- nvinfo : EIATTR_CRS_STACK_SIZE
	.align		4
.L_971:
        /*00a8*/ 	.byte	0x04, 0x1e
        /*00aa*/ 	.short	(.L_973 - .L_972)
.L_972:
        /*00ac*/ 	.word	0x00000000


	//----- nvinfo : EIATTR_CBANK_PARAM_SIZE
	.align		4
.L_973:
        /*00b0*/ 	.byte	0x03, 0x19
        /*00b2*/ 	.short	0x0038


	//----- nvinfo : EIATTR_PARAM_CBANK
	.align		4
        /*00b4*/ 	.byte	0x04, 0x0a
        /*00b6*/ 	.short	(.L_975 - .L_974)
	.align		4
.L_974:
        /*00b8*/ 	.word	index@(.nv.constant0._Z10_div_64_17PdS_S_PiS0_S0_ii)
        /*00bc*/ 	.short	0x0380
        /*00be*/ 	.short	0x0038


	//----- nvinfo : EIATTR_SW_WAR
	.align		4
.L_975:
        /*00c0*/ 	.byte	0x04, 0x36
        /*00c2*/ 	.short	(.L_977 - .L_976)
.L_976:
        /*00c4*/ 	.word	0x00000008
.L_977:


//--------------------- .nv.info._Z10_div_32_17PfS_S_PiS0_S0_ii --------------------------
	.section	.nv.info._Z10_div_32_17PfS_S_PiS0_S0_ii,"",@"SHT_CUDA_INFO"
	.sectionflags	@""
	.align	4


	//----- nvinfo : EIATTR_CUDA_API_VERSION
	.align		4
        /*0000*/ 	.byte	0x04, 0x37
        /*0002*/ 	.short	(.L_979 - .L_978)
.L_978:
        /*0004*/ 	.word	0x00000082


	//----- nvinfo : EIATTR_KPARAM_INFO
	.align		4
.L_979:
        /*0008*/ 	.byte	0x04, 0x17
        /*000a*/ 	.short	(.L_981 - .L_980)
.L_980:
        /*000c*/ 	.word	0x00000000
        /*0010*/ 	.short	0x0007
        /*0012*/ 	.short	0x0034
        /*0014*/ 	.byte	0x00, 0xf0, 0x11, 0x00


	//----- nvinfo : EIATTR_KPARAM_INFO
	.align		4
.L_981:
        /*0018*/ 	.byte	0x04, 0x17
        /*001a*/ 	.short	(.L_983 - .L_982)
.L_982:
        /*001c*/ 	.word	0x00000000
        /*0020*/ 	.short	0x0006
        /*0022*/ 	.short	0x0030
        /*0024*/ 	.byte	0x00, 0xf0, 0x11, 0x00


	//----- nvinfo : EIATTR_KPARAM_INFO
	.align		4
.L_983:
        /*0028*/ 	.byte	0x04, 0x17
        /*002a*/ 	.short	(.L_985 - .L_984)
.L_984:
        /*002c*/ 	.word	0x00000000
        /*0030*/ 	.short	0x0005
        /*0032*/ 	.short	0x0028
        /*0034*/ 	.byte	0x00, 0xf5, 0x21, 0x00


	//----- nvinfo : EIATTR_KPARAM_INFO
	.align		4
.L_985:
        /*0038*/ 	.byte	0x04, 0x17
        /*003a*/ 	.short	(.L_987 - .L_986)
.L_986:
        /*003c*/ 	.word	0x00000000
        /*0040*/ 	.short	0x0004
        /*0042*/ 	.short	0x0020
        /*0044*/ 	.byte	0x00, 0xf5, 0x21, 0x00


	//----- nvinfo : EIATTR_KPARAM_INFO
	.align		4
.L_987:
        /*0048*/ 	.byte	0x04, 0x17
        /*004a*/ 	.short	(.L_989 - .L_988)
.L_988:
        /*004c*/ 	.word	0x00000000
        /*0050*/ 	.short	0x0003
        /*0052*/ 	.short	0x0018
        /*0054*/ 	.byte	0x00, 0xf5, 0x21, 0x00


	//----- nvinfo : EIATTR_KPARAM_INFO
	.align		4
.L_989:
        /*0058*/ 	.byte	0x04, 0x17
        /*005a*/ 	.short	(.L_991 - .L_990)
.L_990:
        /*005c*/ 	.word	0x00000000
        /*0060*/ 	.short	0x0002
        /*0062*/ 	.short	0x0010
        /*0064*/ 	.byte	0x00, 0xf5, 0x21, 0x00


	//----- nvinfo : EIATTR_KPARAM_INFO
	.align		4
.L_991:
        /*0068*/ 	.byte	0x04, 0x17
        /*006a*/ 	.short	(.L_993 - .L_992)
.L_992:
        /*006c*/ 	.word	0x00000000
        /*0070*/ 	.short	0x0001
        /*0072*/ 	.short	0x0008
        /*0074*/ 	.byte	0x00, 0xf5, 0x21, 0x00


	//----- nvinfo : EIATTR_KPARAM_INFO
	.align		4
.L_993:
        /*0078*/ 	.byte	0x04, 0x17
        /*007a*/ 	.short	(.L_995 - .L_994)
.L_994:
        /*007c*/ 	.word	0x00000000
        /*0080*/ 	.short	0x0000
        /*0082*/ 	.short	0x0000
        /*0084*/ 	.byte	0x00, 0xf5, 0x21, 0x00


	//----- nvinfo : EIATTR_SPARSE_MMA_MASK
	.align		4
.L_995:
        /*0088*/ 	.byte	0x03, 0x50
        /*008a*/ 	.short	0x0000


	//----- nvinfo : EIATTR_MAXREG_COUNT
	.align		4
        /*008c*/ 	.byte	0x03, 0x1b
        /*008e*/ 	.short	0x00ff


	//----- nvinfo : EIATTR_MERCURY_ISA_VERSION
	.align		4
        /*0090*/ 	.byte	0x03, 0x5f
        /*0092*/ 	.short	0x0101


	//----- nvinfo : EIATTR_VRC_CTA_INIT_COUNT
	.align		4
        /*0094*/ 	.byte	0x02, 0x4a
	.zero		1
	.zero		1


	//----- nvinfo : EIATTR_EXIT_INSTR_OFFSETS
	.align		4
        /*0098*/ 	.byte	0x04, 0x1c
        /*009a*/ 	.short	(.L_997 - .L_996)


	//   ....[0]....
.L_996:
        /*009c*/ 	.word	0x00000070


	//   ....[1]....
        /*00a0*/ 	.word	0x000002a0


	//   ....[2]....
        /*00a4*/ 	.word	0x00002910


	//----- nvinfo : EIATTR_CRS_STACK_SIZE
	.align		4
.L_997:
        /*00a8*/ 	.byte	0x04, 0x1e
        /*00aa*/ 	.short	(.L_999 - .L_998)
.L_998:
        /*00ac*/ 	.word	0x00000000


	//----- nvinfo : EIATTR_CBANK_PARAM_SIZE
	.align		4
.L_999:
        /*00b0*/ 	.byte	0x03, 0x19
        /*00b2*/ 	.short	0x0038


	//----- nvinfo : EIATTR_PARAM_CBANK
	.align		4
        /*00b4*/ 	.byte	0x04, 0x0a
        /*00b6*/ 	.short	(.L_1001 - .L_1000)
	.align		4
.L_1000:
        /*00b8*/ 	.word	index@(.nv.constant0._Z10_div_32_17PfS_S_PiS0_S0_ii)
        /*00bc*/ 	.short	0x0380
        /*00be*/ 	.short	0x0038


	//----- nvinfo : EIATTR_SW_WAR
	.align		4
.L_1001:
        /*00c0*/ 	.byte	0x04, 0x36
        /*00c2*/ 	.short	(.L_1003 - .L_1002)
.L_1002:
        /*00c4*/ 	.word	0x00000008
.L_1003:


//--------------------- .nv.info._Z10_mul_64_17PdS_S_PiS0_S0_ii --------------------------
	.section	.nv.info._Z10_mul_64_17PdS_S_PiS0_S0_ii,"",@"SHT_CUDA_INFO"
	.sectionflags	@""
	.align	4


	//----- nvinfo : EIATTR_CUDA_API_VERSION
	.align		4
        /*0000*/ 	.byte	0x04, 0x37
        /*0002*/ 	.short	(.L_1005 - .L_1004)
.L_1004:
        /*0004*/ 	.word	0x00000082


	//----- nvinfo : EIATTR_KPARAM_INFO
	.align		4
.L_1005:
        /*0008*/ 	.byte	0x04, 0x17
        /*000a*/ 	.short	(.L_1007 - .L_1006)
.L_1006:
        /*000c*/ 	.word	0x00000000
        /*0010*/ 	.short	0x0007
        /*0012*/ 	.short	0x0034
        /*0014*/ 	.byte	0x00, 0xf0, 0x11, 0x00


	//----- nvinfo : EIATTR_KPARAM_INFO
	.align		4
.L_1007:
        /*0018*/ 	.byte	0x04, 0x17
        /*001a*/ 	.short	(.L_1009 - .L_1008)
.L_1008:
        /*001c*/ 	.word	0x00000000
        /*0020*/ 	.short	0x0006
        /*0022*/ 	.short	0x0030
        /*0024*/ 	.byte	0x00, 0xf0, 0x11, 0x00


	//----- nvinfo : EIATTR_KPARAM_INFO
	.align		4
.L_1009:
        /*0028*/ 	.byte	0x04, 0x17
        /*002a*/ 	.short	(.L_1011 - .L_1010)
.L_1010:
        /*002c*/ 	.word	0x00000000
        /*0030*/ 	.short	0x0005
        /*0032*/ 	.short	0x0028
        /*0034*/ 	.byte	0x00, 0xf5, 0x21, 0x00


	//----- nvinfo : EIATTR_KPARAM_INFO
	.align		4
.L_1011:
        /*0038*/ 	.byte	0x04, 0x17
        /*003a*/ 	.short	(.L_1013 - .L_1012)
.L_1012:
        /*003c*/ 	.word	0x00000000
        /*0040*/ 	.short	0x0004
        /*0042*/ 	.short	0x0020
        /*0044*/ 	.byte	0x00, 0xf5, 0x21, 0x00


	//----- nvinfo : EIATTR_KPARAM_INFO
	.align		4
.L_1013:
        /*0048*/ 	.byte	0x04, 0x17
        /*004a*/ 	.short	(.L_1015 - .L_1014)
.L_1014:
        /*004c*/ 	.word	0x00000000
        /*0050*/ 	.short	0x0003
        /*0052*/ 	.short	0x0018
        /*0054*/ 	.byte	0x00, 0xf5, 0x21, 0x00


	//----- nvinfo : EIATTR_KPARAM_INFO
	.align		4
.L_1015:
        /*0058*/ 	.byte	0x04, 0x17
        /*005a*/ 	.short	(.L_1017 - .L_1016)
.L_1016:
        /*005c*/ 	.word	0x00000000
        /*0060*/ 	.short	0x0002
        /*0062*/ 	.short	0x0010
        /*0064*/ 	.byte	0x00, 0xf5, 0x21, 0x00


	//----- nvinfo : EIATTR_KPARAM_INFO
	.align		4
.L_1017:
        /*0068*/ 	.byte	0x04, 0x17
        /*006a*/ 	.short	(.L_1019 - .L_1018)
.L_1018:
        /*006c*/ 	.word	0x00000000
        /*0070*/ 	.short	0x0001
        /*0072*/ 	.short	0x0008
        /*0074*/ 	.byte	0x00, 0xf5, 0x21, 0x00


	//----- nvinfo : EIATTR_KPARAM_INFO
	.align		4
.L_1019:
        /*0078*/ 	.byte	0x04, 0x17
        /*007a*/ 	.short	(.L_1021 - .L_1020)
.L_1020:
        /*007c*/ 	.word	0x00000000
        /*0080*/ 	.short	0x0000
        /*0082*/ 	.short	0x0000
        /*0084*/ 	.byte	0x00, 0xf5, 0x21, 0x00


	//----- nvinfo : EIATTR_SPARSE_MMA_MASK
	.align		4
.L_1021:
        /*0088*/ 	.byte	0x03, 0x50
        /*008a*/ 	.short	0x0000


	//----- nvinfo : EIATTR_MAXREG_COUNT
	.align		4
        /*008c*/ 	.byte	0x03, 0x1b
        /*008e*/ 	.short	0x00ff


	//----- nvinfo : EIATTR_MERCURY_ISA_VERSION
	.align		4
        /*0090*/ 	.byte	0x03, 0x5f
        /*0092*/ 	.short	0x0101


	//----- nvinfo : EIATTR_VRC_CTA_INIT_COUNT
	.align		4
        /*0094*/ 	.byte	0x02, 0x4a
	.zero		1
	.zero		1


	//----- nvinfo : EIATTR_EXIT_INSTR_OFFSETS
	.align		4
        /*0098*/ 	.byte	0x04, 0x1c
        /*009a*/ 	.short	(.L_1023 - .L_1022)


	//   ....[0]....
.L_1022:
        /*009c*/ 	.word	0x00000070


	//   ....[1]....
        /*00a0*/ 	.word	0x000001b0


	//   ....[2]....
        /*00a4*/ 	.word	0x00002750


	//----- nvinfo : EIATTR_CRS_STACK_SIZE
	.align		4
.L_1023:
        /*00a8*/ 	.byte	0x04, 0x1e
        /*00aa*/ 	.short	(.L_1025 - .L_1024)
.L_1024:
        /*00ac*/ 	.word	0x00000000


	//----- nvinfo : EIATTR_CBANK_PARAM_SIZE
	.align		4
.L_1025:
        /*00b0*/ 	.byte	0x03, 0x19
        /*00b2*/ 	.short	0x0038


	//----- nvinfo : EIATTR_PARAM_CBANK
	.align		4
        /*00b4*/ 	.byte	0x04, 0x0a
        /*00b6*/ 	.short	(.L_1027 - .L_1026)
	.align		4
.L_1026:
        /*00b8*/ 	.word	index@(.nv.constant0._Z10_mul_64_17PdS_S_PiS0_S0_ii)
        /*00bc*/ 	.short	0x0380
        /*00be*/ 	.short	0x0038


	//----- nvinfo : EIATTR_SW_WAR
	.align		4
.L_1027:
        /*00c0*/ 	.byte	0x04, 0x36
        /*00c2*/ 	.short	(.L_1029 - .L_1028)
.L_1028:
        /*00c4*/ 	.word	0x00000008
.L_1029:


//--------------------- .nv.info._Z10_mul_32_17PfS_S_PiS0_S0_ii --------------------------
	.section	.nv.info._Z10_mul_32_17PfS_S_PiS0_S0_ii,"",@"SHT_CUDA_INFO"
	.sectionflags	@""
	.align	4


	//----- nvinfo : EIATTR_CUDA_API_VERSION
	.align		4
        /*0000*/ 	.byte	0x04, 0x37
        /*0002*/ 	.short	(.L_1031 - .L_1030)
.L_1030:
        /*0004*/ 	.word	0x00000082


	//----- nvinfo : EIATTR_KPARAM_INFO
	.align		4
.L_1031:
        /*0008*/ 	.byte	0x04, 0x17
        /*000a*/ 	.short	(.L_1033 - .L_1032)
.L_1032:
        /*000c*/ 	.word	0x00000000
        /*0010*/ 	.short	0x0007
        /*0012*/ 	.short	0x0034
        /*0014*/ 	.byte	0x00, 0xf0, 0x11, 0x00


	//----- nvinfo : EIATTR_KPARAM_INFO
	.align		4
.L_1033:
        /*0018*/ 	.byte	0x04, 0x17
        /*001a*/ 	.short	(.L_1035 - .L_1034)
.L_1034:
        /*001c*/ 	.word	0x00000000
        /*0020*/ 	.short	0x0006
        /*0022*/ 	.short	0x0030
        /*0024*/ 	.byte	0x00, 0xf0, 0x11, 0x00


	//----- nvinfo : EIATTR_KPARAM_INFO
	.align		4
.L_1035:
        /*0028*/ 	.byte	0x04, 0x17
        /*002a*/ 	.short	(.L_1037 - .L_1036)
.L_1036:
        /*002c*/ 	.word	0x00000000
        /*0030*/ 	.short	0x0005
        /*0032*/ 	.short	0x0028
        /*0034*/ 	.byte	0x00, 0xf5, 0x21, 0x00


	//----- nvinfo : EIATTR_KPARAM_INFO
	.align		4
.L_1037:
        /*0038*/ 	.byte	0x04, 0x17
        /*003a*/ 	.short	(.L_1039 - .L_1038)
.L_1038:
        /*003c*/ 	.word	0x00000000
        /*0040*/ 	.short	0x0004
        /*0042*/ 	.short	0x0020
        /*0044*/ 	.byte	0x00, 0xf5, 0x21, 0x00


	//----- nvinfo : EIATTR_KPARAM_INFO
	.align		4
.L_1039:
        /*0048*/ 	.byte	0x04, 0x17
        /*004a*/ 	.short	(.L_1041 - .L_1040)
.L_1040:
        /*004c*/ 	.word	0x00000000
        /*0050*/ 	.short	0x0003
        /*0052*/ 	.short	0x0018
        /*0054*/ 	.byte	0x00, 0xf5, 0x21, 0x00


	//----- nvinfo : EIATTR_KPARAM_INFO
	.align		4
.L_1041:
        /*0058*/ 	.byte	0x04, 0x17
        /*005a*/ 	.short	(.L_1043 - .L_1042)
.L_1042:
        /*005c*/ 	.word	0x00000000
        /*0060*/ 	.short	0x0002
        /*0062*/ 	.short	0x0010
        /*0064*/ 	.byte	0x00, 0xf5, 0x21, 0x00


	//----- nvinfo : EIATTR_KPARAM_INFO
	.align		4
.L_1043:
        /*0068*/ 	.byte	0x04, 0x17
        /*006a*/ 	.short	(.L_1045 - .L_1044)
.L_1044:
        /*006c*/ 	.word	0x00000000
        /*0070*/ 	.short	0x0001
        /*0072*/ 	.short	0x0008
        /*0074*/ 	.byte	0x00, 0xf5, 0x21, 0x00


	//----- nvinfo : EIATTR_KPARAM_INFO
	.align		4
.L_1045:
        /*0078*/ 	.byte	0x04, 0x17
        /*007a*/ 	.short	(.L_1047 - .L_1046)
.L_1046:
        /*007c*/ 	.word	0x00000000
        /*0080*/ 	.short	0x0000
        /*0082*/ 	.short	0x0000
        /*0084*/ 	.byte	0x00, 0xf5, 0x21, 0x00


	//----- nvinfo : EIATTR_SPARSE_MMA_MASK
	.align		4
.L_1047:
        /*0088*/ 	.byte	0x03, 0x50
        /*008a*/ 	.short	0x0000


	//----- nvinfo : EIATTR_MAXREG_COUNT
	.align		4
        /*008c*/ 	.byte	0x03, 0x1b
        /*008e*/ 	.short	0x00ff


	//----- nvinfo : EIATTR_MERCURY_ISA_VERSION
	.align		4
        /*0090*/ 	.byte	0x03, 0x5f
        /*0092*/ 	.short	0x0101


	//----- nvinfo : EIATTR_VRC_CTA_INIT_COUNT
	.align		4
        /*0094*/ 	.byte	0x02, 0x4a
	.zero		1
	.zero		1


	//----- nvinfo : EIATTR_EXIT_INSTR_OFFSETS
	.align		4
        /*0098*/ 	.byte	0x04, 0x1c
        /*009a*/ 	.short	(.L_1049 - .L_1048)


	//   ....[0]....
.L_1048:
        /*009c*/ 	.word	0x00000070


	//   ....[1]....
        /*00a0*/ 	.word	0x000001b0


	//   ....[2]....
        /*00a4*/ 	.word	0x00002750


	//----- nvinfo : EIATTR_CRS_STACK_SIZE
	.align		4
.L_1049:
        /*00a8*/ 	.byte	0x04, 0x1e
        /*00aa*/ 	.short	(.L_1051 - .L_1050)
.L_1050:
        /*00ac*/ 	.word	0x00000000


	//----- nvinfo : EIATTR_CBANK_PARAM_SIZE
	.align		4
.L_1051:
        /*00b0*/ 	.byte	0x03, 0x19
        /*00b2*/ 	.short	0x0038


	//----- nvinfo : EIATTR_PARAM_CBANK
	.align		4
        /*00b4*/ 	.byte	0x04, 0x0a
        /*00b6*/ 	.short	(.L_1053 - .L_1052)
	.align		4
.L_1052:
        /*00b8*/ 	.word	index@(.nv.constant0._Z10_mul_32_17PfS_S_PiS0_S0_ii)
        /*00bc*/ 	.short	0x0380
        /*00be*/ 	.short	0x0038


	//----- nvinfo : EIATTR_SW_WAR
	.align		4
.L_1053:
        /*00c0*/ 	.byte	0x04, 0x36
        /*00c2*/ 	.short	(.L_1055 - .L_1054)
.L_1054:
        /*00c4*/ 	.word	0x00000008
.L_1055:


//--------------------- .nv.info._Z10_sub_64_17PdS_S_PiS0_S0_ii --------------------------
	.section	.nv.info._Z10_sub_64_17PdS_S_PiS0_S0_ii,"",@"SHT_CUDA_INFO"
	.sectionflags	@""
	.align	4


	//----- nvinfo : EIATTR_CUDA_API_VERSION
	.align		4
        /*0000*/ 	.byte	0x04, 0x37
        /*0002*/ 	.short	(.L_1057 - .L_1056)
.L_1056:
        /*0004*/ 	.word	0x00000082


	//----- nvinfo : EIATTR_KPARAM_INFO
	.align		4
.L_1057:
        /*0008*/ 	.byte	0x04, 0x17
        /*000a*/ 	.short	(.L_1059 - .L_1058)
.L_1058:
        /*000c*/ 	.word	0x00000000
        /*0010*/ 	.short	0x0007
        /*0012*/ 	.short	0x0034
        /*0014*/ 	.byte	0x00, 0xf0, 0x11, 0x00


	//----- nvinfo : EIATTR_KPARAM_INFO
	.align		4
.L_1059:
        /*0018*/ 	.byte	0x04, 0x17
        /*001a*/ 	.short	(.L_1061 - .L_1060)
.L_1060:
        /*001c*/ 	.word	0x00000000
        /*0020*/ 	.short	0x0006
        /*0022*/ 	.short	0x0030
        /*0024*/ 	.byte	0x00, 0xf0, 0x11, 0x00


	//----- nvinfo : EIATTR_KPARAM_INFO
	.align		4
.L_1061:
        /*0028*/ 	.byte	0x04, 0x17
        /*002a*/ 	.short	(.L_1063 - .L_1062)
.L_1062:
        /*002c*/ 	.word	0x00000000
        /*0030*/ 	.short	0x0005
        /*0032*/ 	.short	0x0028
        /*0034*/ 	.byte	0x00, 0xf5, 0x21, 0x00


	//----- nvinfo : EIATTR_KPARAM_INFO
	.align		4
.L_1063:
        /*0038*/ 	.byte	0x04, 0x17
        /*003a*/ 	.short	(.L_1065 - .L_1064)
.L_1064:
        /*003c*/ 	.word	0x00000000
        /*0040*/ 	.short	0x0004
        /*0042*/ 	.short	0x0020
        /*0044*/ 	.byte	0x00, 0xf5, 0x21, 0x00


	//----- nvinfo : EIATTR_KPARAM_INFO
	.align		4
.L_1065:
        /*0048*/ 	.byte	0x04, 0x17
        /*004a*/ 	.short	(.L_1067 - .L_1066)
.L_1066:
        /*004c*/ 	.word	0x00000000
        /*0050*/ 	.short	0x0003
        /*0052*/ 	.short	0x0018
        /*0054*/ 	.byte	0x00, 0xf5, 0x21, 0x00


	//----- nvinfo : EIATTR_KPARAM_INFO
	.align		4
.L_1067:
        /*0058*/ 	.byte	0x04, 0x17
        /*005a*/ 	.short	(.L_1069 - .L_1068)
.L_1068:
        /*005c*/ 	.word	0x00000000
        /*0060*/ 	.short	0x0002
        /*0062*/ 	.short	0x0010
        /*0064*/ 	.byte	0x00, 0xf5, 0x21, 0x00


	//----- nvinfo : EIATTR_KPARAM_INFO
	.align		4
.L_1069:
        /*0068*/ 	.byte	0x04, 0x17
        /*006a*/ 	.short	(.L_1071 - .L_1070)
.L_1070:
        /*006c*/ 	.word	0x00000000
        /*0070*/ 	.short	0x0001
        /*0072*/ 	.short	0x0008
        /*0074*/ 	.byte	0x00, 0xf5, 0x21, 0x00


	//----- nvinfo : EIATTR_KPARAM_INFO
	.align		4
.L_1071:
        /*0078*/ 	.byte	0x04, 0x17
        /*007a*/ 	.short	(.L_1073 - .L_1072)
.L_1072:
        /*007c*/ 	.word	0x00000000
        /*0080*/ 	.short	0x0000
        /*0082*/ 	.short	0x0000
        /*0084*/ 	.byte	0x00, 0xf5, 0x21, 0x00


	//----- nvinfo : EIATTR_SPARSE_MMA_MASK
	.align		4
.L_1073:
        /*0088*/ 	.byte	0x03, 0x50
        /*008a*/ 	.short	0x0000


	//----- nvinfo : EIATTR_MAXREG_COUNT
	.align		4
        /*008c*/ 	.byte	0x03, 0x1b
        /*008e*/ 	.short	0x00ff


	//----- nvinfo : EIATTR_MERCURY_ISA_VERSION
	.align		4
        /*0090*/ 	.byte	0x03, 0x5f
        /*0092*/ 	.short	0x0101


	//----- nvinfo : EIATTR_VRC_CTA_INIT_COUNT
	.align		4
        /*0094*/ 	.byte	0x02, 0x4a
	.zero		1
	.zero		1


	//----- nvinfo : EIATTR_EXIT_INSTR_OFFSETS
	.align		4
        /*0098*/ 	.byte	0x04, 0x1c
        /*009a*/ 	.short	(.L_1075 - .L_1074)


	//   ....[0]....
.L_1074:
        /*009c*/ 	.word	0x00000070


	//   ....[1]....
        /*00a0*/ 	.word	0x000001b0


	//   ....[2]....
        /*00a4*/ 	.word	0x00002750


	//----- nvinfo : EIATTR_CRS_STACK_SIZE
	.align		4
.L_1075:
        /*00a8*/ 	.byte	0x04, 0x1e
        /*00aa*/ 	.short	(.L_1077 - .L_1076)
.L_1076:
        /*00ac*/ 	.word	0x00000000


	//----- nvinfo : EIATTR_CBANK_PARAM_SIZE
	.align		4
.L_1077:
        /*00b0*/ 	.byte	0x03, 0x19
        /*00b2*/ 	.short	0x0038


	//----- nvinfo : EIATTR_PARAM_CBANK
	.align		4
        /*00b4*/ 	.byte	0x04, 0x0a
        /*00b6*/ 	.short	(.L_1079 - .L_1078)
	.align		4
.L_1078:
        /*00b8*/ 	.word	index@(.nv.constant0._Z10_sub_64_17PdS_S_PiS0_S0_ii)
        /*00bc*/ 	.short	0x0380
        /*00be*/ 	.short	0x0038


	//----- nvinfo : EIATTR_SW_WAR
	.align		4
.L_1079:
        /*00c0*/ 	.byte	0x04, 0x36
        /*00c2*/ 	.short	(.L_1081 - .L_1080)
.L_1080:
        /*00c4*/ 	.word	0x00000008
.L_1081:


//--------------------- .nv.info._Z10_sub_32_17PfS_S_PiS0_S0_ii --------------------------
	.section	.nv.info._Z10_sub_32_17PfS_S_PiS0_S0_ii,"",@"SHT_CUDA_INFO"
	.sectionflags	@""
	.align	4


	//----- nvinfo : EIATTR_CUDA_API_VERSION
	.align		4
        /*0000*/ 	.byte	0x04, 0x37
        /*0002*/ 	.short	(.L_1083 - .L_1082)
.L_1082:
        /*0004*/ 	.word	0x00000082


	//----- nvinfo : EIATTR_KPARAM_INFO
	.align		4
.L_1083:
        /*0008*/ 	.byte	0x04, 0x17
        /*000a*/ 	.short	(.L_1085 - .L_1084)
.L_1084:
        /*000c*/ 	.word	0x00000000
        /*0010*/ 	.short	0x0007
        /*0012*/ 	.short	0x0034
        /*0014*/ 	.byte	0x00, 0xf0, 0x11, 0x00


	//----- nvinfo : EIATTR_KPARAM_INFO
	.align		4
.L_1085:
        /*0018*/ 	.byte	0x04, 0x17
        /*001a*/ 	.short	(.L_1087 - .L_1086)
.L_1086:
        /*001c*/ 	.word	0x00000000
        /*0020*/ 	.short	0x0006
        /*0022*/ 	.short	0x0030
        /*0024*/ 	.byte	0x00, 0xf0, 0x11, 0x00


	//----- nvinfo : EIATTR_KPARAM_INFO
	.align		4
.L_1087:
        /*0028*/ 	.byte	0x04, 0x17
        /*002a*/ 	.short	(.L_1089 - .L_1088)
.L_1088:
        /*002c*/ 	.word	0x00000000
        /*0030*/ 	.short	0x0005
        /*0032*/ 	.short	0x0028
        /*0034*/ 	.byte	0x00, 0xf5, 0x21, 0x00


	//----- nvinfo : EIATTR_KPARAM_INFO
	.align		4
.L_1089:
        /*0038*/ 	.byte	0x04, 0x17
        /*003a*/ 	.short	(.L_1091 - .L_1090)
.L_1090:
        /*003c*/ 	.word	0x00000000
        /*0040*/ 	.short	0x0004
        /*0042*/ 	.short	0x0020
        /*0044*/ 	.byte	0x00, 0xf5, 0x21, 0x00


	//----- nvinfo : EIATTR_KPARAM_INFO
	.align		4
.L_1091:
        /*0048*/ 	.byte	0x04, 0x17
        /*004a*/ 	.short	(.L_1093 - .L_1092)
.L_1092:
        /*004c*/ 	.word	0x00000000
        /*0050*/ 	.short	0x0003
        /*0052*/ 	.short	0x0018
        /*0054*/ 	.byte	0x00, 0xf5, 0x21, 0x00


	//----- nvinfo : EIATTR_KPARAM_INFO
	.align		4
.L_1093:
        /*0058*/ 	.byte	0x04, 0x17
        /*005a*/ 	.short	(.L_1095 - .L_1094)
.L_1094:
        /*005c*/ 	.word	0x00000000
        /*0060*/ 	.short	0x0002
        /*0062*/ 	.short	0x0010
        /*0064*/ 	.byte	0x00, 0xf5, 0x21, 0x00


	//----- nvinfo : EIATTR_KPARAM_INFO
	.align		4
.L_1095:
        /*0068*/ 	.byte	0x04, 0x17
        /*006a*/ 	.short	(.L_1097 - .L_1096)
.L_1096:
        /*006c*/ 	.word	0x00000000
        /*0070*/ 	.short	0x0001
        /*0072*/ 	.short	0x0008
        /*0074*/ 	.byte	0x00, 0xf5, 0x21, 0x00


	//----- nvinfo : EIATTR_KPARAM_INFO
	.align		4
.L_1097:
        /*0078*/ 	.byte	0x04, 0x17
        /*007a*/ 	.short	(.L_1099 - .L_1098)
.L_1098:
        /*007c*/ 	.word	0x00000000
        /*0080*/ 	.short	0x0000
        /*0082*/ 	.short	0x0000
        /*0084*/ 	.byte	0x00, 0xf5, 0x21, 0x00


	//----- nvinfo : EIATTR_SPARSE_MMA_MASK
	.align		4
.L_1099:
        /*0088*/ 	.byte	0x03, 0x50
        /*008a*/ 	.short	0x0000


	//----- nvinfo : EIATTR_MAXREG_COUNT
	.align		4
        /*008c*/ 	.byte	0x03, 0x1b
        /*008e*/ 	.short	0x00ff


	//----- nvinfo : EIATTR_MERCURY_ISA_VERSION
	.align		4
        /*0090*/ 	.byte	0x03, 0x5f
        /*0092*/ 	.short	0x0101


	//----- nvinfo : EIATTR_VRC_CTA_INIT_COUNT
	.align		4
        /*0094*/ 	.byte	0x02, 0x4a
	.zero		1
	.zero		1


	//----- nvinfo : EIATTR_EXIT_INSTR_OFFSETS
	.align		4
        /*0098*/ 	.byte	0x04, 0x1c
        /*009a*/ 	.short	(.L_1101 - .L_1100)


	//   ....[0]....
.L_1100:
        /*009c*/ 	.word	0x00000070


	//   ....[1]....
        /*00a0*/ 	.word	0x000001b0


	//   ....[2]....
        /*00a4*/ 	.word	0x00002750


	//----- nvinfo : EIATTR_CRS_STACK_SIZE
	.align		4
.L_1101:
        /*00a8*/ 	.byte	0x04, 0x1e
        /*00aa*/ 	.short	(.L_1103 - .L_1102)
.L_1102:
        /*00ac*/ 	.word	0x00000000


	//----- nvinfo : EIATTR_CBANK_PARAM_SIZE
	.align		4
.L_1103:
        /*00b0*/ 	.byte	0x03, 0x19
        /*00b2*/ 	.short	0x0038


	//----- nvinfo : EIATTR_PARAM_CBANK
	.align		4
        /*00b4*/ 	.byte	0x04, 0x0a
        /*00b6*/ 	.short	(.L_1105 - .L_1104)
	.align		4
.L_1104:
        /*00b8*/ 	.word	index@(.nv.constant0._Z10_sub_32_17PfS_S_PiS0_S0_ii)
        /*00bc*/ 	.short	0x0380
        /*00be*/ 	.short	0x0038


	//----- nvinfo : EIATTR_SW_WAR
	.align		4
.L_1105:
        /*00c0*/ 	.byte	0x04, 0x36
        /*00c2*/ 	.short	(.L_1107 - .L_1106)
.L_1106:
        /*00c4*/ 	.word	0x00000008
.L_1107:


//--------------------- .nv.info._Z10_add_64_17PdS_S_PiS0_S0_ii --------------------------
	.section	.nv.info._Z10_add_64_17PdS_S_PiS0_S0_ii,"",@"SHT_CUDA_INFO"
	.sectionflags	@""
	.align	4


	//----- nvinfo : EIATTR_CUDA_API_VERSION
	.align		4
        /*0000*/ 	.byte	0x04, 0x37
        /*0002*/ 	.short	(.L_1109 - .L_1108)
.L_1108:
        /*0004*/ 	.word	0x00000082


	//----- nvinfo : EIATTR_KPARAM_INFO
	.align		4
.L_1109:
        /*0008*/ 	.byte	0x04, 0x17
        /*000a*/ 	.short	(.L_1111 - .L_1110)
.L_1110:
        /*000c*/ 	.word	0x00000000
        /*0010*/ 	.short	0x0007
        /*0012*/ 	.short	0x0034
        /*0014*/ 	.byte	0x00, 0xf0, 0x11, 0x00


	//----- nvinfo : EIATTR_KPARAM_INFO
	.align		4
.L_1111:
        /*0018*/ 	.byte	0x04, 0x17
        /*001a*/ 	.short	(.L_1113 - .L_1112)
.L_1112:
        /*001c*/ 	.word	0x00000000
        /*0020*/ 	.short	0x0006
        /*0022*/ 	.short	0x0030
        /*0024*/ 	.byte	0x00, 0xf0, 0x11, 0x00


	//----- nvinfo : EIATTR_KPARAM_INFO
	.align		4
.L_1113:
        /*0028*/ 	.byte	0x04, 0x17
        /*002a*/ 	.short	(.L_1115 - .L_1114)
.L_1114:
        /*002c*/ 	.word	0x00000000
        /*0030*/ 	.short	0x0005
        /*0032*/ 	.short	0x0028
        /*0034*/ 	.byte	0x00, 0xf5, 0x21, 0x00


	//----- nvinfo : EIATTR_KPARAM_INFO
	.align		4
.L_1115:
        /*0038*/ 	.byte	0x04, 0x17
        /*003a*/ 	.short	(.L_1117 - .L_1116)
.L_1116:
        /*003c*/ 	.word	0x00000000
        /*0040*/ 	.short	0x0004
        /*0042*/ 	.short	0x0020
        /*0044*/ 	.byte	0x00, 0xf5, 0x21, 0x00


	//----- nvinfo : EIATTR_KPARAM_INFO
	.align		4
.L_1117:
        /*0048*/ 	.byte	0x04, 0x17
        /*004a*/ 	.short	(.L_1119 - .L_1118)
.L_1118:
        /*004c*/ 	.word	0x00000000
        /*0050*/ 	.short	0x0003
        /*0052*/ 	.short	0x0018
        /*0054*/ 	.byte	0x00, 0xf5, 0x21, 0x00


	//----- nvinfo : EIATTR_KPARAM_INFO
	.align		4
.L_1119:
        /*0058*/ 	.byte	0x04, 0x17
        /*005a*/ 	.short	(.L_1121 - .L_1120)
.L_1120:
        /*005c*/ 	.word	0x00000000
        /*0060*/ 	.short	0x0002
        /*0062*/ 	.short	0x0010
        /*0064*/ 	.byte	0x00, 0xf5, 0x21, 0x00


	//----- nvinfo : EIATTR_KPARAM_INFO
	.align		4
.L_1121:
        /*0068*/ 	.byte	0x04, 0x17
        /*006a*/ 	.short	(.L_1123 - .L_1122)
.L_1122:
        /*006c*/ 	.word	0x00000000
        /*0070*/ 	.short	0x0001
        /*0072*/ 	.short	0x0008
        /*0074*/ 	.byte	0x00, 0xf5, 0x21, 0x00


	//----- nvinfo : EIATTR_KPARAM_INFO
	.align		4
.L_1123:
        /*0078*/ 	.byte	0x04, 0x17
        /*007a*/ 	.short	(.L_1125 - .L_1124)
.L_1124:
        /*007c*/ 	.word	0x00000000
        /*0080*/ 	.short	0x0000
        /*0082*/ 	.short	0x0000
        /*0084*/ 	.byte	0x00, 0xf5, 0x21, 0x00


	//----- nvinfo : EIATTR_SPARSE_MMA_MASK
	.align		4
.L_1125:
        /*0088*/ 	.byte	0x03, 0x50
        /*008a*/ 	.short	0x0000


	//----- nvinfo : EIATTR_MAXREG_COUNT
	.align		4
        /*008c*/ 	.byte	0x03, 0x1b
        /*008e*/ 	.short	0x00ff


	//----- nvinfo : EIATTR_MERCURY_ISA_VERSION
	.align		4
        /*0090*/ 	.byte	0x03, 0x5f
        /*0092*/ 	.short	0x0101


	//----- nvinfo : EIATTR_VRC_CTA_INIT_COUNT
	.align		4
        /*0094*/ 	.byte	0x02, 0x4a
	.zero		1
	.zero		1


	//----- nvinfo : EIATTR_EXIT_INSTR_OFFSETS
	.align		4
        /*0098*/ 	.byte	0x04, 0x1c
        /*009a*/ 	.short	(.L_1127 - .L_1126)


	//   ....[0]....
.L_1126:
        /*009c*/ 	.word	0x00000070


	//   ....[1]....
        /*00a0*/ 	.word	0x000001b0


	//   ....[2]....
        /*00a4*/ 	.word	0x00002750


	//----- nvinfo : EIATTR_CRS_STACK_SIZE
	.align		4
.L_1127:
        /*00a8*/ 	.byte	0x04, 0x1e
        /*00aa*/ 	.short	(.L_1129 - .L_1128)
.L_1128:
        /*00ac*/ 	.word	0x00000000


	//----- nvinfo : EIATTR_CBANK_PARAM_SIZE
	.align		4
.L_1129:
        /*00b0*/ 	.byte	0x03, 0x19
        /*00b2*/ 	.short	0x0038


	//----- nvinfo : EIATTR_PARAM_CBANK
	.align		4
        /*00b4*/ 	.byte	0x04, 0x0a
        /*00b6*/ 	.short	(.L_1131 - .L_1130)
	.align		4
.L_1130:
        /*00b8*/ 	.word	index@(.nv.constant0._Z10_add_64_17PdS_S_PiS0_S0_ii)
        /*00bc*/ 	.short	0x0380
        /*00be*/ 	.short	0x0038


	//----- nvinfo : EIATTR_SW_WAR
	.align		4
.L_1131:
        /*00c0*/ 	.byte	0x04, 0x36
        /*00c2*/ 	.short	(.L_1133 - .L_1132)
.L_1132:
        /*00c4*/ 	.word	0x00000008
.L_1133:


//--------------------- .nv.info._Z10_add_32_17PfS_S_PiS0_S0_ii --------------------------
	.section	.nv.info._Z10_add_32_17PfS_S_PiS0_S0_ii,"",@"SHT_CUDA_INFO"
	.sectionflags	@""
	.align	4


	//----- nvinfo : EIATTR_CUDA_API_VERSION
	.align		4
        /*0000*/ 	.byte	0x04, 0x37
        /*0002*/ 	.short	(.L_1135 - .L_1134)
.L_1134:
        /*0004*/ 	.word	0x00000082


	//----- nvinfo : EIATTR_KPARAM_INFO
	.align		4
.L_1135:
        /*0008*/ 	.byte	0x04, 0x17
        /*000a*/ 	.short	(.L_1137 - .L_1136)
.L_1136:
        /*000c*/ 	.word	0x00000000
        /*0010*/ 	.short	0x0007
        /*0012*/ 	.short	0x0034
        /*0014*/ 	.byte	0x00, 0xf0, 0x11, 0x00


	//----- nvinfo : EIATTR_KPARAM_INFO
	.align		4
.L_1137:
        /*0018*/ 	.byte	0x04, 0x17
        /*001a*/ 	.short	(.L_1139 - .L_1138)
.L_1138:
        /*001c*/ 	.word	0x00000000
        /*0020*/ 	.short	0x0006
        /*0022*/ 	.short	0x0030
        /*0024*/ 	.byte	0x00, 0xf0, 0x11, 0x00


	//----- nvinfo : EIATTR_KPARAM_INFO
	.align		4
.L_1139:
        /*0028*/ 	.byte	0x04, 0x17
        /*002a*/ 	.short	(.L_1141 - .L_1140)
.L_1140:
        /*002c*/ 	.word	0x00000000
        /*0030*/ 	.short	0x0005
        /*0032*/ 	.short	0x0028
        /*0034*/ 	.byte	0x00, 0xf5, 0x21, 0x00


	//----- nvinfo : EIATTR_KPARAM_INFO
	.align		4
.L_1141:
        /*0038*/ 	.byte	0x04, 0x17
        /*003a*/ 	.short	(.L_1143 - .L_1142)
.L_1142:
        /*003c*/ 	.word	0x00000000
        /*0040*/ 	.short	0x0004
        /*0042*/ 	.short	0x0020
        /*0044*/ 	.byte	0x00, 0xf5, 0x21, 0x00


	//----- nvinfo : EIATTR_KPARAM_INFO
	.align		4
.L_1143:
        /*0048*/ 	.byte	0x04, 0x17
        /*004a*/ 	.short	(.L_1145 - .L_1144)
.L_1144:
        /*004c*/ 	.word	0x00000000
        /*0050*/ 	.short	0x0003
        /*0052*/ 	.short	0x0018
        /*0054*/ 	.byte	0x00, 0xf5, 0x21, 0x00


	//----- nvinfo : EIATTR_KPARAM_INFO
	.align		4
.L_1145:
        /*0058*/ 	.byte	0x04, 0x17
        /*005a*/ 	.short	(.L_1147 - .L_1146)
.L_1146:
        /*005c*/ 	.word	0x00000000
        /*0060*/ 	.short	0x0002
        /*0062*/ 	.short	0x0010
        /*0064*/ 	.byte	0x00, 0xf5, 0x21, 0x00


	//----- nvinfo : EIATTR_KPARAM_INFO
	.align		4
.L_1147:
        /*0068*/ 	.byte	0x04, 0x17
        /*006a*/ 	.short	(.L_1149 - .L_1148)
.L_1148:
        /*006c*/ 	.word	0x00000000
        /*0070*/ 	.short	0x0001
        /*0072*/ 	.short	0x0008
        /*0074*/ 	.byte	0x00, 0xf5, 0x21, 0x00


	//----- nvinfo : EIATTR_KPARAM_INFO
	.align		4
.L_1149:
        /*0078*/ 	.byte	0x04, 0x17
        /*007a*/ 	.short	(.L_1151 - .L_1150)
.L_1150:
        /*007c*/ 	.word	0x00000000
        /*0080*/ 	.short	0x0000
        /*0082*/ 	.short	0x0000
        /*0084*/ 	.byte	0x00, 0xf5, 0x21, 0x00


	//----- nvinfo : EIATTR_SPARSE_MMA_MASK
	.align		4
.L_1151:
        /*0088*/ 	.byte	0x03, 0x50
        /*008a*/ 	.short	0x0000


	//----- nvinfo : EIATTR_MAXREG_COUNT
	.align		4
        /*008c*/ 	.byte	0x03, 0x1b
        /*008e*/ 	.short	0x00ff


	//----- nvinfo : EIATTR_MERCURY_ISA_VERSION
	.align		4
        /*0090*/ 	.byte	0x03, 0x5f
        /*0092*/ 	.short	0x0101


	//----- nvinfo : EIATTR_VRC_CTA_INIT_COUNT
	.align		4
        /*0094*/ 	.byte	0x02, 0x4a
	.zero		1
	.zero		1


	//----- nvinfo : EIATTR_EXIT_INSTR_OFFSETS
	.align		4
        /*0098*/ 	.byte	0x04, 0x1c
        /*009a*/ 	.short	(.L_1153 - .L_1152)


	//   ....[0]....
.L_1152:
        /*009c*/ 	.word	0x00000070


	//   ....[1]....
        /*00a0*/ 	.word	0x000001b0


	//   ....[2]....
        /*00a4*/ 	.word	0x00002750


	//----- nvinfo : EIATTR_CRS_STACK_SIZE
	.align		4
.L_1153:
        /*00a8*/ 	.byte	0x04, 0x1e
        /*00aa*/ 	.short	(.L_1155 - .L_1154)
.L_1154:
        /*00ac*/ 	.word	0x00000000


	//----- nvinfo : EIATTR_CBANK_PARAM_SIZE
	.align		4
.L_1155:
        /*00b0*/ 	.byte	0x03, 0x19
        /*00b2*/ 	.short	0x0038


	//----- nvinfo : EIATTR_PARAM_CBANK
	.align		4
        /*00b4*/ 	.byte	0x04, 0x0a
        /*00b6*/ 	.short	(.L_1157 - .L_1156)
	.align		4
.L_1156:
        /*00b8*/ 	.word	index@(.nv.constant0._Z10_add_32_17PfS_S_PiS0_S0_ii)
        /*00bc*/ 	.short	0x0380
        /*00be*/ 	.short	0x0038


	//----- nvinfo : EIATTR_SW_WAR
	.align		4
.L_1157:
        /*00c0*/ 	.byte	0x04, 0x36
        /*00c2*/ 	.short	(.L_1159 - .L_1158)
.L_1158:
        /*00c4*/ 	.word	0x00000008
.L_1159:


//--------------------- .nv.callgraph             --------------------------
	.section	.nv.callgraph,"",@"SHT_CUDA_CALLGRAPH"
	.align	4
	.sectionentsize	8
	.align		4
        /*0000*/ 	.word	0x00000000
	.align		4
        /*0004*/ 	.word	0xffffffff
	.align		4
        /*0008*/ 	.word	0x00000000
	.align		4
        /*000c*/ 	.word	0xfffffffe
	.align		4
        /*0010*/ 	.word	0x00000000
	.align		4
        /*0014*/ 	.word	0xfffffffd
	.align		4
        /*0018*/ 	.word	0x00000000
	.align		4
        /*001c*/ 	.word	0xfffffffc


//--------------------- .text._Z11_rpow_64_17PdS_S_PiS0_S0_ii --------------------------
	.section	.text._Z11_rpow_64_17PdS_S_PiS0_S0_ii,"ax",@progbits
	.align	128
        .global         _Z11_rpow_64_17PdS_S_PiS0_S0_ii
        .type           _Z11_rpow_64_17PdS_S_PiS0_S0_ii,@function
        .size           _Z11_rpow_64_17PdS_S_PiS0_S0_ii,(.L_x_390 - _Z11_rpow_64_17PdS_S_PiS0_S0_ii)
        .other          _Z11_rpow_64_17PdS_S_PiS0_S0_ii,@"STO_CUDA_ENTRY STV_DEFAULT"
_Z11_rpow_64_17PdS_S_PiS0_S0_ii:
.text._Z11_rpow_64_17PdS_S_PiS0_S0_ii:
[----:B------:R-:W-:Y:S01]  /*0000*/  LDC R1, c[0x0][0x37c] ;  /* 0x0000df00ff017b82 */ /* 0x000fe20000000800 */
[----:B------:R-:W0:Y:S07]  /*0010*/  S2R R0, SR_TID.X ;  /* 0x0000000000007919 */ /* 0x000e2e0000002100 */
[----:B------:R-:W0:Y:S01]  /*0020*/  S2UR UR4, SR_CTAID.X ;  /* 0x00000000000479c3 */ /* 0x000e220000002500 */
[----:B------:R-:W1:Y:S07]  /*0030*/  LDCU UR5, c[0x0][0x3b0] ;  /* 0x00007600ff0577ac */ /* 0x000e6e0008000800 */
[----:B------:R-:W0:Y:S02]  /*0040*/  LDC R3, c[0x0][0x360] ;  /* 0x0000d800ff037b82 */ /* 0x000e240000000800 */
[----:B0-----:R-:W-:-:S05]  /*0050*/  IMAD R0, R3, UR4, R0 ;  /* 0x0000000403007c24 */ /* 0x001fca000f8e0200 */
[----:B-1----:R-:W-:-:S13]  /*0060*/  ISETP.GE.AND P0, PT, R0, UR5, PT ;  /* 0x0000000500007c0c */ /* 0x002fda000bf06270 */
[----:B------:R-:W-:Y:S05]  /*0070*/  @P0 EXIT ;  /* 0x000000000000094d */ /* 0x000fea0003800000 */
[----:B------:R-:W0:Y:S01]  /*0080*/  LDCU UR4, c[0x0][0x3b4] ;  /* 0x00007680ff0477ac */ /* 0x000e220008000800 */
[----:B------:R-:W1:Y:S01]  /*0090*/  LDC.64 R14, c[0x0][0x390] ;  /* 0x0000e400ff0e7b82 */ /* 0x000e620000000a00 */
[----:B------:R-:W2:Y:S01]  /*00a0*/  LDCU UR5, c[0x0][0x370] ;  /* 0x00006e00ff0577ac */ /* 0x000ea20008000800 */
[----:B------:R-:W3:Y:S06]  /*00b0*/  LDCU.64 UR8, c[0x0][0x358] ;  /* 0x00006b00ff0877ac */ /* 0x000eec0008000a00 */
[----:B------:R-:W4:Y:S01]  /*00c0*/  LDC.64 R12, c[0x0][0x380] ;  /* 0x0000e000ff0c7b82 */ /* 0x000f220000000a00 */
[----:B------:R-:W1:Y:S07]  /*00d0*/  LDCU UR6, c[0x0][0x3b0] ;  /* 0x00007600ff0677ac */ /* 0x000e6e0008000800 */
[----:B------:R-:W1:Y:S01]  /*00e0*/  LDC.64 R10, c[0x0][0x388] ;  /* 0x0000e200ff0a7b82 */ /* 0x000e620000000a00 */
[----:B0-----:R-:W-:Y:S01]  /*00f0*/  UISETP.GT.AND UP0, UPT, UR4, 0x1, UPT ;  /* 0x000000010400788c */ /* 0x001fe2000bf04270 */
[----:B--2---:R-:W-:-:S08]  /*0100*/  IMAD R3, R3, UR5, RZ ;  /* 0x0000000503037c24 */ /* 0x004fd0000f8e02ff */
[----:B---3--:R-:W-:Y:S05]  /*0110*/  BRA.U UP0, `(.L_x_0) ;  /* 0x0000000500507547 */ /* 0x008fea000b800000 */
.L_x_7:
[----:B----4-:R-:W-:-:S06]  /*0120*/  IMAD.WIDE R8, R0, 0x8, R12 ;  /* 0x0000000800087825 */ /* 0x010fcc00078e020c */
[----:B------:R-:W2:Y:S01]  /*0130*/  LDG.E.64 R8, desc[UR8][R8.64] ;  /* 0x0000000808087981 */ /* 0x000ea2000c1e1b00 */
[----:B01----:R-:W-:-:S06]  /*0140*/  IMAD.WIDE R6, R0, 0x8, R10 ;  /* 0x0000000800067825 */ /* 0x003fcc00078e020a */
[----:B------:R-:W3:Y:S01]  /*0150*/  LDG.E.64 R6, desc[UR8][R6.64] ;  /* 0x0000000806067981 */ /* 0x000ee2000c1e1b00 */
[----:B------:R-:W-:Y:S01]  /*0160*/  IMAD.MOV.U32 R4, RZ, RZ, R0 ;  /* 0x000000ffff047224 */ /* 0x000fe200078e0000 */
[----:B------:R-:W-:Y:S01]  /*0170*/  IADD3 R0, PT, PT, R3, R0, RZ ;  /* 0x0000000003007210 */ /* 0x000fe20007ffe0ff */
[----:B------:R-:W-:Y:S03]  /*0180*/  BSSY.RECONVERGENT B0, `(.L_x_1) ;  /* 0x0000024000007945 */ /* 0x000fe60003800200 */
[----:B------:R-:W-:Y:S02]  /*0190*/  ISETP.GE.AND P2, PT, R0, UR6, PT ;  /* 0x0000000600007c0c */ /* 0x000fe4000bf46270 */
[----:B--2---:R-:W-:-:S04]  /*01a0*/  SHF.R.U32.HI R2, RZ, 0x14, R9 ;  /* 0x00000014ff027819 */ /* 0x004fc80000011609 */
[----:B------:R-:W-:Y:S01]  /*01b0*/  LOP3.LUT R2, R2, 0x7ff, RZ, 0xc0, !PT ;  /* 0x000007ff02027812 */ /* 0x000fe200078ec0ff */
[----:B---3--:R-:W-:-:S04]  /*01c0*/  DSETP.NEU.AND P3, PT, R6, RZ, PT ;  /* 0x000000ff0600722a */ /* 0x008fc80003f6d000 */
[----:B------:R-:W-:Y:S02]  /*01d0*/  VIADD R5, R2, 0xfffffc0c ;  /* 0xfffffc0c02057836 */ /* 0x000fe40000000000 */
[----:B------:R-:W-:-:S03]  /*01e0*/  ISETP.GE.OR P4, PT, R9, RZ, P3 ;  /* 0x000000ff0900720c */ /* 0x000fc60001f86670 */
[CC--:B------:R-:W-:Y:S02]  /*01f0*/  SHF.L.U32 R2, R8.reuse, R5.reuse, RZ ;  /* 0x0000000508027219 */ /* 0x0c0fe400000006ff */
[----:B------:R-:W-:Y:S02]  /*0200*/  SHF.L.U64.HI R5, R8, R5, R9 ;  /* 0x0000000508057219 */ /* 0x000fe40000010209 */
[----:B------:R-:W-:Y:S01]  /*0210*/  ISETP.NE.U32.AND P0, PT, R2, RZ, PT ;  /* 0x000000ff0200720c */ /* 0x000fe20003f05070 */
[----:B------:R-:W-:-:S03]  /*0220*/  @!P3 IMAD.MOV.U32 R16, RZ, RZ, RZ ;  /* 0x000000ffff10b224 */ /* 0x000fc600078e00ff */
[----:B------:R-:W-:-:S04]  /*0230*/  ISETP.NE.AND.EX P0, PT, R5, -0x80000000, PT, P0 ;  /* 0x800000000500780c */ /* 0x000fc80003f05300 */
[----:B------:R-:W-:-:S09]  /*0240*/  PLOP3.LUT P1, PT, P0, PT, PT, 0x8, 0x80 ;  /* 0x000000000080781c */ /* 0x000fd2000072e170 */
[----:B------:R-:W-:-:S06]  /*0250*/  @!P3 DSETP.NEU.AND P1, PT, |R8|, 0.5, !P0 ;  /* 0x3fe000000800b42a */ /* 0x000fcc000472d200 */
[----:B------:R-:W-:-:S04]  /*0260*/  @!P3 SEL R17, R7, RZ, P1 ;  /* 0x000000ff0711b207 */ /* 0x000fc80000800000 */
[----:B------:R-:W-:Y:S01]  /*0270*/  @!P4 LOP3.LUT R17, R17, 0x7ff00000, RZ, 0xfc, !PT ;  /* 0x7ff000001111c812 */ /* 0x000fe200078efcff */
[----:B------:R-:W-:Y:S06]  /*0280*/  @!P3 BRA `(.L_x_2) ;  /* 0x00000000004cb947 */ /* 0x000fec0003800000 */
[----:B------:R-:W-:Y:S01]  /*0290*/  DADD R16, -RZ, |R6| ;  /* 0x00000000ff107229 */ /* 0x000fe20000000506 */
[----:B------:R-:W-:Y:S01]  /*02a0*/  BSSY.RECONVERGENT B1, `(.L_x_3) ;  /* 0x0000007000017945 */ /* 0x000fe20003800200 */
[----:B------:R-:W-:Y:S01]  /*02b0*/  IMAD.MOV.U32 R34, RZ, RZ, R8 ;  /* 0x000000ffff227224 */ /* 0x000fe200078e0008 */
[----:B------:R-:W-:Y:S01]  /*02c0*/  MOV R2, 0x310 ;  /* 0x0000031000027802 */ /* 0x000fe20000000f00 */
[----:B------:R-:W-:-:S06]  /*02d0*/  IMAD.MOV.U32 R5, RZ, RZ, R9 ;  /* 0x000000ffff057224 */ /* 0x000fcc00078e0009 */
[----:B------:R-:W-:Y:S01]  /*02e0*/  MOV R20, R16 ;  /* 0x0000001000147202 */ /* 0x000fe20000000f00 */
[----:B------:R-:W-:-:S07]  /*02f0*/  IMAD.MOV.U32 R35, RZ, RZ, R17 ;  /* 0x000000ffff237224 */ /* 0x000fce00078e0011 */
[----:B------:R-:W-:Y:S05]  /*0300*/  CALL.REL.NOINC `($_Z11_rpow_64_17PdS_S_PiS0_S0_ii$__internal_accurate_pow) ;  /* 0x0000002c006c7944 */ /* 0x000fea0003c00000 */
[----:B------:R-:W-:Y:S05]  /*0310*/  BSYNC.RECONVERGENT B1 ;  /* 0x0000000000017941 */ /* 0x000fea0003800200 */
.L_x_3:
[----:B------:R-:W0:Y:S01]  /*0320*/  FRND.F64.TRUNC R18, R8 ;  /* 0x0000000800127313 */ /* 0x000e22000030d800 */
[----:B------:R-:W-:Y:S01]  /*0330*/  DADD R20, -RZ, -R16 ;  /* 0x00000000ff147229 */ /* 0x000fe20000000910 */
[----:B------:R-:W-:-:S09]  /*0340*/  ISETP.GE.AND P3, PT, R7, RZ, PT ;  /* 0x000000ff0700720c */ /* 0x000fd20003f66270 */
[-C--:B------:R-:W-:Y:S02]  /*0350*/  FSEL R5, R20, R16.reuse, P1 ;  /* 0x0000001014057208 */ /* 0x080fe40000800000 */
[-C--:B------:R-:W-:Y:S01]  /*0360*/  FSEL R20, R21, R17.reuse, P1 ;  /* 0x0000001115147208 */ /* 0x080fe20000800000 */
[----:B0-----:R-:W-:Y:S01]  /*0370*/  DSETP.NEU.AND P0, PT, R8, R18, PT ;  /* 0x000000120800722a */ /* 0x001fe20003f0d000 */
[----:B------:R-:W-:Y:S02]  /*0380*/  FSEL R16, R5, R16, !P3 ;  /* 0x0000001005107208 */ /* 0x000fe40005800000 */
[----:B------:R-:W-:-:S03]  /*0390*/  FSEL R17, R20, R17, !P3 ;  /* 0x0000001114117208 */ /* 0x000fc60005800000 */
[----:B------:R-:W-:Y:S02]  /*03a0*/  @!P3 FSEL R16, R16, RZ, !P0 ;  /* 0x000000ff1010b208 */ /* 0x000fe40004000000 */
[----:B------:R-:W-:-:S07]  /*03b0*/  @!P3 FSEL R17, R17, -QNAN , !P0 ;  /* 0xfff800001111b808 */ /* 0x000fce0004000000 */
.L_x_2:
[----:B------:R-:W-:Y:S05]  /*03c0*/  BSYNC.RECONVERGENT B0 ;  /* 0x0000000000007941 */ /* 0x000fea0003800200 */
.L_x_1:
[----:B------:R-:W-:Y:S01]  /*03d0*/  DADD R18, R8, R6 ;  /* 0x0000000008127229 */ /* 0x000fe20000000006 */
[----:B------:R-:W-:Y:S09]  /*03e0*/  BSSY.RECONVERGENT B0, `(.L_x_4) ;  /* 0x000001d000007945 */ /* 0x000ff20003800200 */
[----:B------:R-:W-:-:S04]  /*03f0*/  LOP3.LUT R18, R19, 0x7ff00000, RZ, 0xc0, !PT ;  /* 0x7ff0000013127812 */ /* 0x000fc800078ec0ff */
[----:B------:R-:W-:-:S13]  /*0400*/  ISETP.NE.AND P0, PT, R18, 0x7ff00000, PT ;  /* 0x7ff000001200780c */ /* 0x000fda0003f05270 */
[----:B------:R-:W-:Y:S05]  /*0410*/  @P0 BRA `(.L_x_5) ;  /* 0x0000000000640947 */ /* 0x000fea0003800000 */
[----:B------:R-:W-:-:S06]  /*0420*/  DSETP.NAN.AND P0, PT, R8, R8, PT ;  /* 0x000000080800722a */ /* 0x000fcc0003f08000 */
[----:B------:R-:W-:-:S14]  /*0430*/  DSETP.NUM.AND P0, PT, R6, R6, !P0 ;  /* 0x000000060600722a */ /* 0x000fdc0004707000 */
[----:B------:R-:W-:Y:S01]  /*0440*/  @!P0 DADD R16, R8, R6 ;  /* 0x0000000008108229 */ /* 0x000fe20000000006 */
[----:B------:R-:W-:Y:S10]  /*0450*/  @!P0 BRA `(.L_x_5) ;  /* 0x0000000000548947 */ /* 0x000ff40003800000 */
[----:B------:R-:W-:-:S14]  /*0460*/  DSETP.NEU.AND P0, PT, |R8|, +INF , PT ;  /* 0x7ff000000800742a */ /* 0x000fdc0003f0d200 */
[----:B------:R-:W-:Y:S05]  /*0470*/  @P0 BRA `(.L_x_6) ;  /* 0x0000000000200947 */ /* 0x000fea0003800000 */
[----:B------:R-:W-:Y:S01]  /*0480*/  ISETP.GE.AND P1, PT, R9, RZ, PT ;  /* 0x000000ff0900720c */ /* 0x000fe20003f26270 */
[----:B------:R-:W-:-:S06]  /*0490*/  DSETP.GT.AND P0, PT, |R6|, 1, PT ;  /* 0x3ff000000600742a */ /* 0x000fcc0003f04200 */
[----:B------:R-:W-:Y:S01]  /*04a0*/  SEL R16, RZ, 0x7ff00000, !P0 ;  /* 0x7ff00000ff107807 */ /* 0x000fe20004000000 */
[----:B------:R-:W-:-:S05]  /*04b0*/  DSETP.NEU.AND P0, PT, R6, -1, PT ;  /* 0xbff000000600742a */ /* 0x000fca0003f0d000 */
[----:B------:R-:W-:-:S04]  /*04c0*/  @!P1 LOP3.LUT R16, R16, 0x7ff00000, RZ, 0x3c, !PT ;  /* 0x7ff0000010109812 */ /* 0x000fc800078e3cff */
[----:B------:R-:W-:Y:S02]  /*04d0*/  SEL R17, R16, 0x3ff00000, P0 ;  /* 0x3ff0000010117807 */ /* 0x000fe40000000000 */
[----:B------:R-:W-:Y:S01]  /*04e0*/  MOV R16, RZ ;  /* 0x000000ff00107202 */ /* 0x000fe20000000f00 */
[----:B------:R-:W-:Y:S06]  /*04f0*/  BRA `(.L_x_5) ;  /* 0x00000000002c7947 */ /* 0x000fec0003800000 */
.L_x_6:
[----:B------:R-:W-:-:S14]  /*0500*/  DSETP.NEU.AND P0, PT, |R6|, +INF , PT ;  /* 0x7ff000000600742a */ /* 0x000fdc0003f0d200 */
[----:B------:R-:W-:Y:S05]  /*0510*/  @P0 BRA `(.L_x_5) ;  /* 0x0000000000240947 */ /* 0x000fea0003800000 */
[C---:B------:R-:W-:Y:S01]  /*0520*/  ISETP.GE.AND P0, PT, R9.reuse, RZ, PT ;  /* 0x000000ff0900720c */ /* 0x040fe20003f06270 */
[----:B------:R-:W-:Y:S01]  /*0530*/  IMAD.MOV.U32 R16, RZ, RZ, RZ ;  /* 0x000000ffff107224 */ /* 0x000fe200078e00ff */
[----:B------:R-:W-:Y:S02]  /*0540*/  LOP3.LUT R2, R9, 0x7fffffff, RZ, 0xc0, !PT ;  /* 0x7fffffff09027812 */ /* 0x000fe400078ec0ff */
[----:B------:R-:W-:Y:S02]  /*0550*/  SEL R17, RZ, 0x7ff00000, !P0 ;  /* 0x7ff00000ff117807 */ /* 0x000fe40004000000 */
[----:B------:R-:W-:Y:S02]  /*0560*/  ISETP.GE.AND P3, PT, R7, RZ, PT ;  /* 0x000000ff0700720c */ /* 0x000fe40003f66270 */
[----:B------:R-:W-:Y:S01]  /*0570*/  ISETP.NE.AND P0, PT, R2, 0x3fe00000, PT ;  /* 0x3fe000000200780c */ /* 0x000fe20003f05270 */
[----:B------:R-:W-:-:S05]  /*0580*/  VIADD R2, R17, 0x80000000 ;  /* 0x8000000011027836 */ /* 0x000fca0000000000 */
[----:B------:R-:W-:-:S05]  /*0590*/  SEL R2, R2, R17, P0 ;  /* 0x0000001102027207 */ /* 0x000fca0000000000 */
[----:B------:R-:W-:-:S07]  /*05a0*/  @!P3 SEL R17, R2, R17, P1 ;  /* 0x000000110211b207 */ /* 0x000fce0000800000 */
.L_x_5:
[----:B------:R-:W-:Y:S05]  /*05b0*/  BSYNC.RECONVERGENT B0 ;  /* 0x0000000000007941 */ /* 0x000fea0003800200 */
.L_x_4:
[----:B------:R-:W-:Y:S01]  /*05c0*/  DSETP.NEU.AND P1, PT, R8, RZ, PT ;  /* 0x000000ff0800722a */ /* 0x000fe20003f2d000 */
[----:B------:R-:W-:Y:S01]  /*05d0*/  IMAD.WIDE R4, R4, 0x8, R14 ;  /* 0x0000000804047825 */ /* 0x000fe200078e020e */
[----:B------:R-:W-:-:S04]  /*05e0*/  DSETP.NEU.AND P0, PT, R6, 1, PT ;  /* 0x3ff000000600742a */ /* 0x000fc80003f0d000 */
[----:B------:R-:W-:Y:S02]  /*05f0*/  FSEL R6, R16, RZ, P1 ;  /* 0x000000ff10067208 */ /* 0x000fe40000800000 */
[----:B------:R-:W-:Y:S02]  /*0600*/  FSEL R16, R17, 1.875, P1 ;  /* 0x3ff0000011107808 */ /* 0x000fe40000800000 */
[----:B------:R-:W-:Y:S02]  /*0610*/  FSEL R6, R6, RZ, P0 ;  /* 0x000000ff06067208 */ /* 0x000fe40000000000 */
[----:B------:R-:W-:-:S05]  /*0620*/  FSEL R7, R16, 1.875, P0 ;  /* 0x3ff0000010077808 */ /* 0x000fca0000000000 */
[----:B------:R0:W-:Y:S01]  /*0630*/  STG.E.64 desc[UR8][R4.64], R6 ;  /* 0x0000000604007986 */ /* 0x0001e2000c101b08 */
[----:B------:R-:W-:Y:S05]  /*0640*/  @!P2 BRA `(.L_x_7) ;  /* 0xfffffff800b4a947 */ /* 0x000fea000383ffff */
[----:B------:R-:W-:Y:S05]  /*0650*/  EXIT ;  /* 0x000000000000794d */ /* 0x000fea0003800000 */
.L_x_0:
[----:B------:R-:W-:-:S04]  /*0660*/  UIADD3 UR4, UPT, UPT, UR4, -0x1, URZ ;  /* 0xffffffff04047890 */ /* 0x000fc8000fffe0ff */
[----:B------:R-:W-:Y:S02]  /*0670*/  ULOP3.LUT UR5, UR4, 0x7, URZ, 0xc0, !UPT ;  /* 0x0000000704057892 */ /* 0x000fe4000f8ec0ff */
[----:B------:R-:W-:Y:S02]  /*0680*/  ULOP3.LUT UR4, UR4, 0xfffffff8, URZ, 0xc0, !UPT ;  /* 0xfffffff804047892 */ /* 0x000fe4000f8ec0ff */
[----:B------:R-:W-:Y:S02]  /*0690*/  UIADD3 UR5, UPT, UPT, UR5, -0x1, URZ ;  /* 0xffffffff05057890 */ /* 0x000fe4000fffe0ff */
[----:B------:R-:W-:-:S12]  /*06a0*/  UIADD3 UR7, UPT, UPT, -UR4, URZ, URZ ;  /* 0x000000ff04077290 */ /* 0x000fd8000fffe1ff */
.L_x_21:
[----:B------:R-:W1:Y:S01]  /*06b0*/  LDCU UR4, c[0x0][0x3b4] ;  /* 0x00007680ff0477ac */ /* 0x000e620008000800 */
[----:B------:R-:W-:Y:S02]  /*06c0*/  HFMA2 R7, -RZ, RZ, 0, 0 ;  /* 0x00000000ff077431 */ /* 0x000fe400000001ff */
[----:B------:R-:W-:Y:S01]  /*06d0*/  IMAD.MOV.U32 R6, RZ, RZ, R0 ;  /* 0x000000ffff067224 */ /* 0x000fe200078e0000 */
[----:B------:R-:W0:Y:S01]  /*06e0*/  LDCU UR10, c[0x0][0x3b4] ;  /* 0x00007680ff0a77ac */ /* 0x000e220008000800 */
[----:B------:R-:W-:Y:S01]  /*06f0*/  IMAD.MOV.U32 R25, RZ, RZ, RZ ;  /* 0x000000ffff197224 */ /* 0x000fe200078e00ff */
[----:B-1----:R-:W-:-:S04]  /*0700*/  UIADD3 UR6, UPT, UPT, UR4, -0x2, URZ ;  /* 0xfffffffe04067890 */ /* 0x002fc8000fffe0ff */
[----:B------:R-:W-:Y:S01]  /*0710*/  UISETP.GE.U32.AND UP0, UPT, UR6, 0x7, UPT ;  /* 0x000000070600788c */ /* 0x000fe2000bf06070 */
[----:B0-----:R-:W-:-:S08]  /*0720*/  MOV R2, UR10 ;  /* 0x0000000a00027c02 */ /* 0x001fd00008000f00 */
[----:B------:R-:W-:Y:S05]  /*0730*/  BRA.U !UP0, `(.L_x_8) ;  /* 0x0000001108a07547 */ /* 0x000fea000b800000 */
[----:B------:R-:W0:Y:S01]  /*0740*/  LDC.64 R16, c[0x0][0x3a8] ;  /* 0x0000ea00ff107b82 */ /* 0x000e220000000a00 */
[----:B------:R-:W-:Y:S01]  /*0750*/  UIADD3 UR4, UPT, UPT, UR4, -0x4, URZ ;  /* 0xfffffffc04047890 */ /* 0x000fe2000fffe0ff */
[----:B------:R-:W-:Y:S01]  /*0760*/  IMAD.MOV.U32 R7, RZ, RZ, RZ ;  /* 0x000000ffff077224 */ /* 0x000fe200078e00ff */
[----:B------:R-:W-:Y:S01]  /*0770*/  MOV R6, R0 ;  /* 0x0000000000067202 */ /* 0x000fe20000000f00 */
[----:B------:R-:W-:-:S03]  /*0780*/  IMAD.U32 R9, RZ, RZ, UR7 ;  /* 0x00000007ff097e24 */ /* 0x000fc6000f8e00ff */
[----:B------:R-:W-:Y:S01]  /*0790*/  IMAD.U32 R2, RZ, RZ, UR4 ;  /* 0x00000004ff027e24 */ /* 0x000fe2000f8e00ff */
[----:B------:R-:W1:Y:S08]  /*07a0*/  LDC.64 R14, c[0x0][0x398] ;  /* 0x0000e600ff0e7b82 */ /* 0x000e700000000a00 */
[----:B----4-:R-:W2:Y:S02]  /*07b0*/  LDC.64 R12, c[0x0][0x3a0] ;  /* 0x0000e800ff0c7b82 */ /* 0x010ea40000000a00 */
.L_x_9:
[----:B------:R-:W-:-:S04]  /*07c0*/  VIADD R23, R2, 0x3 ;  /* 0x0000000302177836 */ /* 0x000fc80000000000 */
[----:B0-----:R-:W-:-:S05]  /*07d0*/  IMAD.WIDE.U32 R4, R23, 0x4, R16 ;  /* 0x0000000417047825 */ /* 0x001fca00078e0010 */
[----:B------:R-:W3:Y:S01]  /*07e0*/  LDG.E R29, desc[UR8][R4.64] ;  /* 0x00000008041d7981 */ /* 0x000ee2000c1e1900 */
[----:B------:R-:W-:-:S05]  /*07f0*/  IADD3 R21, PT, PT, R2, 0x2, RZ ;  /* 0x0000000202157810 */ /* 0x000fca0007ffe0ff */
[----:B------:R-:W-:-:S05]  /*0800*/  IMAD.WIDE.U32 R10, R21, 0x4, R16 ;  /* 0x00000004150a7825 */ /* 0x000fca00078e0010 */
[----:B------:R0:W4:Y:S01]  /*0810*/  LDG.E R8, desc[UR8][R10.64] ;  /* 0x000000080a087981 */ /* 0x000122000c1e1900 */
[----:B------:R-:W-:-:S04]  /*0820*/  VIADD R19, R2, 0x1 ;  /* 0x0000000102137836 */ /* 0x000fc80000000000 */
[----:B------:R-:W-:-:S05]  /*0830*/  IMAD.WIDE.U32 R32, R19, 0x4, R16 ;  /* 0x0000000413207825 */ /* 0x000fca00078e0010 */
[----:B------:R-:W5:Y:S01]  /*0840*/  LDG.E R28, desc[UR8][R32.64] ;  /* 0x00000008201c7981 */ /* 0x000f62000c1e1900 */
[----:B------:R-:W-:-:S05]  /*0850*/  IMAD.WIDE.U32 R34, R2, 0x4, R16 ;  /* 0x0000000402227825 */ /* 0x000fca00078e0010 */
[----:B------:R-:W2:Y:S01]  /*0860*/  LDG.E R22, desc[UR8][R34.64] ;  /* 0x0000000822167981 */ /* 0x000ea2000c1e1900 */
[----:B------:R-:W-:-:S04]  /*0870*/  VIADD R30, R2, 0xffffffff ;  /* 0xffffffff021e7836 */ /* 0x000fc80000000000 */
[----:B------:R-:W-:-:S05]  /*0880*/  IMAD.WIDE.U32 R26, R30, 0x4, R16 ;  /* 0x000000041e1a7825 */ /* 0x000fca00078e0010 */
[----:B------:R1:W2:Y:S01]  /*0890*/  LDG.E R20, desc[UR8][R26.64] ;  /* 0x000000081a147981 */ /* 0x0002a2000c1e1900 */
[----:B------:R-:W-:-:S04]  /*08a0*/  VIADD R31, R2, 0xfffffffe ;  /* 0xfffffffe021f7836 */ /* 0x000fc80000000000 */
[----:B0-----:R-:W-:-:S05]  /*08b0*/  IMAD.WIDE.U32 R10, R31, 0x4, R16 ;  /* 0x000000041f0a7825 */ /* 0x001fca00078e0010 */
[----:B------:R0:W2:Y:S01]  /*08c0*/  LDG.E R18, desc[UR8][R10.64] ;  /* 0x000000080a127981 */ /* 0x0000a2000c1e1900 */
[----:B-1----:R-:W-:Y:S02]  /*08d0*/  IABS R26, R6 ;  /* 0x00000006001a7213 */ /* 0x002fe40000000000 */
[----:B---3--:R-:W-:-:S04]  /*08e0*/  IABS R24, R29 ;  /* 0x0000001d00187213 */ /* 0x008fc80000000000 */
[----:B------:R-:W1:Y:S08]  /*08f0*/  I2F.RP R36, R24 ;  /* 0x0000001800247306 */ /* 0x000e700000209400 */
[----:B-1----:R-:W1:Y:S02]  /*0900*/  MUFU.RCP R36, R36 ;  /* 0x0000002400247308 */ /* 0x002e640000001000 */
[----:B-1----:R-:W-:-:S06]  /*0910*/  IADD3 R4, PT, PT, R36, 0xffffffe, RZ ;  /* 0x0ffffffe24047810 */ /* 0x002fcc0007ffe0ff */
[----:B------:R1:W3:Y:S01]  /*0920*/  F2I.FTZ.U32.TRUNC.NTZ R5, R4 ;  /* 0x0000000400057305 */ /* 0x0002e2000021f000 */
[----:B------:R-:W-:Y:S02]  /*0930*/  IABS R32, R29 ;  /* 0x0000001d00207213 */ /* 0x000fe40000000000 */
[----:B-1----:R-:W-:Y:S01]  /*0940*/  MOV R4, RZ ;  /* 0x000000ff00047202 */ /* 0x002fe20000000f00 */
[----:B---3--:R-:W-:-:S04]  /*0950*/  IMAD.MOV R27, RZ, RZ, -R5 ;  /* 0x000000ffff1b7224 */ /* 0x008fc800078e0a05 */
[----:B------:R-:W-:-:S04]  /*0960*/  IMAD R27, R27, R24, RZ ;  /* 0x000000181b1b7224 */ /* 0x000fc800078e02ff */
[----:B------:R-:W-:Y:S01]  /*0970*/  IMAD.HI.U32 R5, R5, R27, R4 ;  /* 0x0000001b05057227 */ /* 0x000fe200078e0004 */
[----:B----4-:R-:W-:-:S03]  /*0980*/  IABS R33, R8 ;  /* 0x0000000800217213 */ /* 0x010fc60000000000 */
[----:B------:R-:W-:Y:S02]  /*0990*/  IMAD.MOV.U32 R4, RZ, RZ, R26 ;  /* 0x000000ffff047224 */ /* 0x000fe400078e001a */
[----:B0-----:R-:W-:Y:S02]  /*09a0*/  IMAD.MOV R11, RZ, RZ, -R32 ;  /* 0x000000ffff0b7224 */ /* 0x001fe400078e0a20 */
[----:B------:R-:W-:Y:S01]  /*09b0*/  IMAD.HI.U32 R5, R5, R4, RZ ;  /* 0x0000000405057227 */ /* 0x000fe200078e00ff */
[----:B------:R-:W0:Y:S03]  /*09c0*/  I2F.RP R26, R33 ;  /* 0x00000021001a7306 */ /* 0x000e260000209400 */
[----:B------:R-:W-:-:S05]  /*09d0*/  IMAD R11, R5, R11, R4 ;  /* 0x0000000b050b7224 */ /* 0x000fca00078e0204 */
[----:B------:R-:W-:Y:S01]  /*09e0*/  ISETP.GT.U32.AND P1, PT, R24, R11, PT ;  /* 0x0000000b1800720c */ /* 0x000fe20003f24070 */
[----:B0-----:R-:W0:-:S12]  /*09f0*/  MUFU.RCP R26, R26 ;  /* 0x0000001a001a7308 */ /* 0x001e180000001000 */
[----:B------:R-:W-:-:S04]  /*0a00*/  @!P1 IADD3 R11, PT, PT, R11, -R24, RZ ;  /* 0x800000180b0b9210 */ /* 0x000fc80007ffe0ff */
[----:B------:R-:W-:Y:S02]  /*0a10*/  ISETP.GE.U32.AND P0, PT, R11, R24, PT ;  /* 0x000000180b00720c */ /* 0x000fe40003f06070 */
[----:B------:R-:W-:Y:S01]  /*0a20*/  LOP3.LUT R4, R6, R29, RZ, 0x3c, !PT ;  /* 0x0000001d06047212 */ /* 0x000fe200078e3cff */
[----:B------:R-:W-:Y:S01]  /*0a30*/  @!P1 VIADD R5, R5, 0x1 ;  /* 0x0000000105059836 */ /* 0x000fe20000000000 */
[----:B------:R-:W-:Y:S02]  /*0a40*/  ISETP.NE.AND P1, PT, R29, RZ, PT ;  /* 0x000000ff1d00720c */ /* 0x000fe40003f25270 */
[----:B------:R-:W-:Y:S01]  /*0a50*/  ISETP.GE.AND P2, PT, R4, RZ, PT ;  /* 0x000000ff0400720c */ /* 0x000fe20003f46270 */
[----:B0-----:R-:W-:-:S04]  /*0a60*/  VIADD R10, R26, 0xffffffe ;  /* 0x0ffffffe1a0a7836 */ /* 0x001fc80000000000 */
[----:B------:R0:W1:Y:S02]  /*0a70*/  F2I.FTZ.U32.TRUNC.NTZ R11, R10 ;  /* 0x0000000a000b7305 */ /* 0x000064000021f000 */
[----:B------:R-:W-:Y:S01]  /*0a80*/  @P0 IADD3 R5, PT, PT, R5, 0x1, RZ ;  /* 0x0000000105050810 */ /* 0x000fe20007ffe0ff */
[----:B------:R-:W-:-:S04]  /*0a90*/  VIADD R4, R2, 0xfffffffd ;  /* 0xfffffffd02047836 */ /* 0x000fc80000000000 */
[----:B------:R-:W-:Y:S02]  /*0aa0*/  IMAD.MOV.U32 R24, RZ, RZ, R5 ;  /* 0x000000ffff187224 */ /* 0x000fe400078e0005 */
[----:B------:R-:W-:-:S04]  /*0ab0*/  IMAD.WIDE.U32 R26, R4, 0x4, R16 ;  /* 0x00000004041a7825 */ /* 0x000fc800078e0010 */
[----:B------:R-:W-:Y:S01]  /*0ac0*/  @!P2 IMAD.MOV R24, RZ, RZ, -R24 ;  /* 0x000000ffff18a224 */ /* 0x000fe200078e0a18 */
[----:B------:R-:W-:Y:S01]  /*0ad0*/  @!P1 LOP3.LUT R24, RZ, R29, RZ, 0x33, !PT ;  /* 0x0000001dff189212 */ /* 0x000fe200078e33ff */
[----:B------:R3:W4:Y:S01]  /*0ae0*/  LDG.E R5, desc[UR8][R26.64] ;  /* 0x000000081a057981 */ /* 0x000722000c1e1900 */
[----:B0-----:R-:W-:Y:S01]  /*0af0*/  HFMA2 R10, -RZ, RZ, 0, 0 ;  /* 0x00000000ff0a7431 */ /* 0x001fe200000001ff */
[----:B-1----:R-:W-:Y:S02]  /*0b00*/  IADD3 R32, PT, PT, RZ, -R11, RZ ;  /* 0x8000000bff207210 */ /* 0x002fe40007ffe0ff */
[----:B------:R-:W-:-:S04]  /*0b10*/  IMAD.MOV R35, RZ, RZ, -R24 ;  /* 0x000000ffff237224 */ /* 0x000fc800078e0a18 */
[----:B------:R-:W-:Y:S02]  /*0b20*/  IMAD R35, R29, R35, R6 ;  /* 0x000000231d237224 */ /* 0x000fe400078e0206 */
[----:B------:R-:W-:-:S04]  /*0b30*/  IMAD R29, R32, R33, RZ ;  /* 0x00000021201d7224 */ /* 0x000fc800078e02ff */
[----:B------:R-:W-:Y:S01]  /*0b40*/  IMAD.HI.U32 R6, R11, R29, R10 ;  /* 0x0000001d0b067227 */ /* 0x000fe200078e000a */
[----:B------:R-:W-:Y:S02]  /*0b50*/  IABS R10, R8 ;  /* 0x00000008000a7213 */ /* 0x000fe40000000000 */
[----:B------:R-:W-:Y:S02]  /*0b60*/  IABS R11, R35 ;  /* 0x00000023000b7213 */ /* 0x000fe40000000000 */
[----:B-----5:R-:W-:Y:S01]  /*0b70*/  IABS R32, R28 ;  /* 0x0000001c00207213 */ /* 0x020fe20000000000 */
[----:B------:R-:W-:Y:S02]  /*0b80*/  IMAD.MOV R10, RZ, RZ, -R10 ;  /* 0x000000ffff0a7224 */ /* 0x000fe400078e0a0a */
[----:B------:R-:W-:Y:S01]  /*0b90*/  IMAD.HI.U32 R6, R6, R11, RZ ;  /* 0x0000000b06067227 */ /* 0x000fe200078e00ff */
[----:B---3--:R-:W0:Y:S03]  /*0ba0*/  I2F.RP R26, R32 ;  /* 0x00000020001a7306 */ /* 0x008e260000209400 */
[----:B------:R-:W-:-:S05]  /*0bb0*/  IMAD R10, R6, R10, R11 ;  /* 0x0000000a060a7224 */ /* 0x000fca00078e020b */
[----:B------:R-:W-:Y:S01]  /*0bc0*/  ISETP.GT.U32.AND P1, PT, R33, R10, PT ;  /* 0x0000000a2100720c */ /* 0x000fe20003f24070 */
[----:B0-----:R-:W0:-:S12]  /*0bd0*/  MUFU.RCP R26, R26 ;  /* 0x0000001a001a7308 */ /* 0x001e180000001000 */
[----:B------:R-:W-:-:S05]  /*0be0*/  @!P1 IMAD.IADD R10, R10, 0x1, -R33 ;  /* 0x000000010a0a9824 */ /* 0x000fca00078e0a21 */
[----:B------:R-:W-:Y:S02]  /*0bf0*/  ISETP.GE.U32.AND P0, PT, R10, R33, PT ;  /* 0x000000210a00720c */ /* 0x000fe40003f06070 */
[----:B------:R-:W-:Y:S02]  /*0c00*/  LOP3.LUT R10, R35, R8, RZ, 0x3c, !PT ;  /* 0x00000008230a7212 */ /* 0x000fe400078e3cff */
[----:B------:R-:W-:Y:S02]  /*0c10*/  @!P1 IADD3 R6, PT, PT, R6, 0x1, RZ ;  /* 0x0000000106069810 */ /* 0x000fe40007ffe0ff */
[----:B------:R-:W-:Y:S02]  /*0c20*/  ISETP.GE.AND P2, PT, R10, RZ, PT ;  /* 0x000000ff0a00720c */ /* 0x000fe40003f46270 */
[----:B------:R-:W-:Y:S01]  /*0c30*/  ISETP.NE.AND P1, PT, R8, RZ, PT ;  /* 0x000000ff0800720c */ /* 0x000fe20003f25270 */
[----:B0-----:R-:W-:Y:S01]  /*0c40*/  VIADD R10, R26, 0xffffffe ;  /* 0x0ffffffe1a0a7836 */ /* 0x001fe20000000000 */
[----:B--2---:R-:W-:-:S03]  /*0c50*/  IABS R29, R22 ;  /* 0x00000016001d7213 */ /* 0x004fc60000000000 */
[----:B------:R-:W-:Y:S01]  /*0c60*/  @P0 VIADD R6, R6, 0x1 ;  /* 0x0000000106060836 */ /* 0x000fe20000000000 */
[----:B------:R-:W0:Y:S08]  /*0c70*/  F2I.FTZ.U32.TRUNC.NTZ R11, R10 ;  /* 0x0000000a000b7305 */ /* 0x000e30000021f000 */
[----:B------:R-:W1:Y:S01]  /*0c80*/  I2F.RP R26, R29 ;  /* 0x0000001d001a7306 */ /* 0x000e620000209400 */
[----:B------:R-:W-:-:S02]  /*0c90*/  @!P2 IADD3 R6, PT, PT, -R6, RZ, RZ ;  /* 0x000000ff0606a210 */ /* 0x000fc40007ffe1ff */
[----:B------:R-:W-:-:S05]  /*0ca0*/  @!P1 LOP3.LUT R6, RZ, R8, RZ, 0x33, !PT ;  /* 0x00000008ff069212 */ /* 0x000fca00078e33ff */
[----:B------:R-:W-:Y:S02]  /*0cb0*/  IMAD.MOV R33, RZ, RZ, -R6 ;  /* 0x000000ffff217224 */ /* 0x000fe400078e0a06 */
[----:B0-----:R-:W-:Y:S02]  /*0cc0*/  IMAD.MOV R27, RZ, RZ, -R11 ;  /* 0x000000ffff1b7224 */ /* 0x001fe400078e0a0b */
[----:B------:R-:W-:Y:S01]  /*0cd0*/  IMAD R33, R8, R33, R35 ;  /* 0x0000002108217224 */ /* 0x000fe200078e0223 */
[----:B------:R-:W-:Y:S01]  /*0ce0*/  MOV R10, RZ ;  /* 0x000000ff000a7202 */ /* 0x000fe20000000f00 */
[----:B-1----:R-:W0:Y:S01]  /*0cf0*/  MUFU.RCP R8, R26 ;  /* 0x0000001a00087308 */ /* 0x002e220000001000 */
[----:B------:R-:W-:-:S04]  /*0d00*/  IMAD R27, R27, R32, RZ ;  /* 0x000000201b1b7224 */ /* 0x000fc800078e02ff */
[----:B------:R-:W-:Y:S01]  /*0d10*/  IMAD.HI.U32 R10, R11, R27, R10 ;  /* 0x0000001b0b0a7227 */ /* 0x000fe200078e000a */
[----:B------:R-:W-:Y:S02]  /*0d20*/  IABS R11, R28 ;  /* 0x0000001c000b7213 */ /* 0x000fe40000000000 */
[----:B------:R-:W-:-:S03]  /*0d30*/  IABS R35, R33 ;  /* 0x0000002100237213 */ /* 0x000fc60000000000 */
[----:B------:R-:W-:Y:S02]  /*0d40*/  IMAD.MOV R27, RZ, RZ, -R11 ;  /* 0x000000ffff1b7224 */ /* 0x000fe400078e0a0b */
[----:B------:R-:W-:-:S04]  /*0d50*/  IMAD.HI.U32 R34, R10, R35, RZ ;  /* 0x000000230a227227 */ /* 0x000fc800078e00ff */
[----:B0-----:R-:W-:Y:S01]  /*0d60*/  VIADD R11, R8, 0xffffffe ;  /* 0x0ffffffe080b7836 */ /* 0x001fe20000000000 */
[----:B------:R-:W-:Y:S01]  /*0d70*/  MOV R8, R27 ;  /* 0x0000001b00087202 */ /* 0x000fe20000000f00 */
[----:B------:R-:W-:-:S04]  /*0d80*/  IMAD.WIDE.U32 R26, R23, 0x4, R14 ;  /* 0x00000004171a7825 */ /* 0x000fc800078e000e */
[----:B------:R-:W-:Y:S02]  /*0d90*/  IMAD R35, R34, R8, R35 ;  /* 0x0000000822237224 */ /* 0x000fe400078e0223 */
[----:B------:R0:W2:Y:S01]  /*0da0*/  LDG.E R8, desc[UR8][R26.64] ;  /* 0x000000081a087981 */ /* 0x0000a2000c1e1900 */
[----:B------:R-:W1:Y:S02]  /*0db0*/  F2I.FTZ.U32.TRUNC.NTZ R11, R11 ;  /* 0x0000000b000b7305 */ /* 0x000e64000021f000 */
[----:B------:R-:W-:-:S13]  /*0dc0*/  ISETP.GT.U32.AND P1, PT, R32, R35, PT ;  /* 0x000000232000720c */ /* 0x000fda0003f24070 */
[----:B------:R-:W-:Y:S02]  /*0dd0*/  @!P1 IMAD.IADD R35, R35, 0x1, -R32 ;  /* 0x0000000123239824 */ /* 0x000fe400078e0a20 */
[----:B-1----:R-:W-:-:S03]  /*0de0*/  IMAD.MOV R10, RZ, RZ, -R11 ;  /* 0x000000ffff0a7224 */ /* 0x002fc600078e0a0b */
[----:B------:R-:W-:Y:S01]  /*0df0*/  ISETP.GE.U32.AND P0, PT, R35, R32, PT ;  /* 0x000000202300720c */ /* 0x000fe20003f06070 */
[----:B------:R-:W-:Y:S02]  /*0e00*/  IMAD R35, R10, R29, RZ ;  /* 0x0000001d0a237224 */ /* 0x000fe400078e02ff */
[----:B------:R-:W-:Y:S02]  /*0e10*/  HFMA2 R10, -RZ, RZ, 0, 0 ;  /* 0x00000000ff0a7431 */ /* 0x000fe400000001ff */
[----:B------:R-:W-:Y:S01]  /*0e20*/  @!P1 VIADD R34, R34, 0x1 ;  /* 0x0000000122229836 */ /* 0x000fe20000000000 */
[----:B------:R-:W-:Y:S02]  /*0e30*/  ISETP.NE.AND P1, PT, R28, RZ, PT ;  /* 0x000000ff1c00720c */ /* 0x000fe40003f25270 */
[----:B------:R-:W-:Y:S01]  /*0e40*/  IMAD.HI.U32 R10, R11, R35, R10 ;  /* 0x000000230b0a7227 */ /* 0x000fe200078e000a */
[----:B------:R-:W-:-:S04]  /*0e50*/  LOP3.LUT R11, R33, R28, RZ, 0x3c, !PT ;  /* 0x0000001c210b7212 */ /* 0x000fc800078e3cff */
[----:B------:R-:W-:Y:S02]  /*0e60*/  ISETP.GE.AND P2, PT, R11, RZ, PT ;  /* 0x000000ff0b00720c */ /* 0x000fe40003f46270 */
[----:B0-----:R-:W-:Y:S01]  /*0e70*/  IABS R26, R20 ;  /* 0x00000014001a7213 */ /* 0x001fe20000000000 */
[----:B------:R-:W-:-:S03]  /*0e80*/  @P0 VIADD R34, R34, 0x1 ;  /* 0x0000000122220836 */ /* 0x000fc60000000000 */
[----:B------:R-:W0:Y:S07]  /*0e90*/  I2F.RP R27, R26 ;  /* 0x0000001a001b7306 */ /* 0x000e2e0000209400 */
[----:B------:R-:W-:Y:S02]  /*0ea0*/  @!P2 IADD3 R34, PT, PT, -R34, RZ, RZ ;  /* 0x000000ff2222a210 */ /* 0x000fe40007ffe1ff */
[----:B------:R-:W-:-:S05]  /*0eb0*/  @!P1 LOP3.LUT R34, RZ, R28, RZ, 0x33, !PT ;  /* 0x0000001cff229212 */ /* 0x000fca00078e33ff */
[----:B------:R-:W-:Y:S01]  /*0ec0*/  IMAD.MOV R11, RZ, RZ, -R34 ;  /* 0x000000ffff0b7224 */ /* 0x000fe200078e0a22 */
[----:B0-----:R-:W0:Y:S03]  /*0ed0*/  MUFU.RCP R27, R27 ;  /* 0x0000001b001b7308 */ /* 0x001e260000001000 */
[----:B------:R-:W-:Y:S01]  /*0ee0*/  IMAD R33, R28, R11, R33 ;  /* 0x0000000b1c217224 */ /* 0x000fe200078e0221 */
[----:B------:R-:W-:-:S04]  /*0ef0*/  IABS R28, R22 ;  /* 0x00000016001c7213 */ /* 0x000fc80000000000 */
[----:B------:R-:W-:Y:S01]  /*0f00*/  IABS R11, R33 ;  /* 0x00000021000b7213 */ /* 0x000fe20000000000 */
[----:B------:R-:W-:-:S04]  /*0f10*/  IMAD.MOV R35, RZ, RZ, -R28 ;  /* 0x000000ffff237224 */ /* 0x000fc800078e0a1c */
[----:B------:R-:W-:-:S04]  /*0f20*/  IMAD.HI.U32 R32, R10, R11, RZ ;  /* 0x0000000b0a207227 */ /* 0x000fc800078e00ff */
[----:B------:R-:W-:Y:S01]  /*0f30*/  IMAD R10, R32, R35, R11 ;  /* 0x00000023200a7224 */ /* 0x000fe200078e020b */
[----:B0-----:R-:W-:-:S04]  /*0f40*/  IADD3 R28, PT, PT, R27, 0xffffffe, RZ ;  /* 0x0ffffffe1b1c7810 */ /* 0x001fc80007ffe0ff */
[----:B------:R-:W-:Y:S01]  /*0f50*/  ISETP.GT.U32.AND P1, PT, R29, R10, PT ;  /* 0x0000000a1d00720c */ /* 0x000fe20003f24070 */
[----:B------:R-:W0:-:S12]  /*0f60*/  F2I.FTZ.U32.TRUNC.NTZ R11, R28 ;  /* 0x0000001c000b7305 */ /* 0x000e18000021f000 */
[----:B------:R-:W-:Y:S02]  /*0f70*/  @!P1 IMAD.IADD R10, R10, 0x1, -R29 ;  /* 0x000000010a0a9824 */ /* 0x000fe400078e0a1d */
[----:B0-----:R-:W-:-:S03]  /*0f80*/  IMAD.MOV R27, RZ, RZ, -R11 ;  /* 0x000000ffff1b7224 */ /* 0x001fc600078e0a0b */
[----:B------:R-:W-:Y:S02]  /*0f90*/  ISETP.GE.U32.AND P0, PT, R10, R29, PT ;  /* 0x0000001d0a00720c */ /* 0x000fe40003f06070 */
[----:B------:R-:W-:Y:S01]  /*0fa0*/  MOV R10, RZ ;  /* 0x000000ff000a7202 */ /* 0x000fe20000000f00 */
[----:B------:R-:W-:-:S04]  /*0fb0*/  IMAD R27, R27, R26, RZ ;  /* 0x0000001a1b1b7224 */ /* 0x000fc800078e02ff */
[----:B------:R-:W-:Y:S01]  /*0fc0*/  IMAD.HI.U32 R10, R11, R27, R10 ;  /* 0x0000001b0b0a7227 */ /* 0x000fe200078e000a */
[----:B------:R-:W-:-:S03]  /*0fd0*/  LOP3.LUT R11, R33, R22, RZ, 0x3c, !PT ;  /* 0x00000016210b7212 */ /* 0x000fc600078e3cff */
[----:B------:R-:W-:Y:S01]  /*0fe0*/  @!P1 VIADD R32, R32, 0x1 ;  /* 0x0000000120209836 */ /* 0x000fe20000000000 */
[----:B------:R-:W-:Y:S02]  /*0ff0*/  ISETP.GE.AND P2, PT, R11, RZ, PT ;  /* 0x000000ff0b00720c */ /* 0x000fe40003f46270 */
[----:B------:R-:W-:Y:S02]  /*1000*/  ISETP.NE.AND P1, PT, R22, RZ, PT ;  /* 0x000000ff1600720c */ /* 0x000fe40003f25270 */
[----:B------:R-:W-:Y:S01]  /*1010*/  IABS R28, R18 ;  /* 0x00000012001c7213 */ /* 0x000fe20000000000 */
[----:B------:R-:W-:-:S03]  /*1020*/  @P0 VIADD R32, R32, 0x1 ;  /* 0x0000000120200836 */ /* 0x000fc60000000000 */
[----:B------:R-:W0:Y:S05]  /*1030*/  I2F.RP R35, R28 ;  /* 0x0000001c00237306 */ /* 0x000e2a0000209400 */
        /* <DEDUP_REMOVED lines=12> */
[----:B------:R-:W0:Y:S01]  /*1100*/  F2I.FTZ.U32.TRUNC.NTZ R11, R22 ;  /* 0x00000016000b7305 */ /* 0x000e22000021f000 */
[----:B------:R-:W-:-:S11]  /*1110*/  HFMA2 R10, -RZ, RZ, 0, 0 ;  /* 0x00000000ff0a7431 */ /* 0x000fd600000001ff */
[----:B------:R-:W-:Y:S02]  /*1120*/  @!P1 IMAD.IADD R29, R29, 0x1, -R26 ;  /* 0x000000011d1d9824 */ /* 0x000fe400078e0a1a */
[----:B0-----:R-:W-:-:S03]  /*1130*/  IMAD.MOV R35, RZ, RZ, -R11 ;  /* 0x000000ffff237224 */ /* 0x001fc600078e0a0b */
[----:B------:R-:W-:Y:S01]  /*1140*/  ISETP.GE.U32.AND P0, PT, R29, R26, PT ;  /* 0x0000001a1d00720c */ /* 0x000fe20003f06070 */
[----:B------:R-:W-:-:S04]  /*1150*/  IMAD R29, R35, R28, RZ ;  /* 0x0000001c231d7224 */ /* 0x000fc800078e02ff */
[----:B------:R-:W-:Y:S01]  /*1160*/  IMAD.HI.U32 R10, R11, R29, R10 ;  /* 0x0000001d0b0a7227 */ /* 0x000fe200078e000a */
[----:B------:R-:W-:-:S03]  /*1170*/  LOP3.LUT R11, R33, R20, RZ, 0x3c, !PT ;  /* 0x00000014210b7212 */ /* 0x000fc600078e3cff */
[----:B------:R-:W-:Y:S01]  /*1180*/  @!P1 VIADD R27, R27, 0x1 ;  /* 0x000000011b1b9836 */ /* 0x000fe20000000000 */
[----:B------:R-:W-:Y:S02]  /*1190*/  ISETP.GE.AND P2, PT, R11, RZ, PT ;  /* 0x000000ff0b00720c */ /* 0x000fe40003f46270 */
[----:B------:R-:W-:Y:S02]  /*11a0*/  ISETP.NE.AND P1, PT, R20, RZ, PT ;  /* 0x000000ff1400720c */ /* 0x000fe40003f25270 */
[----:B----4-:R-:W-:-:S04]  /*11b0*/  IABS R29, R5 ;  /* 0x00000005001d7213 */ /* 0x010fc80000000000 */
[----:B------:R-:W0:Y:S01]  /*11c0*/  I2F.RP R22, R29 ;  /* 0x0000001d00167306 */ /* 0x000e220000209400 */
[----:B------:R-:W-:-:S05]  /*11d0*/  @P0 VIADD R27, R27, 0x1 ;  /* 0x000000011b1b0836 */ /* 0x000fca0000000000 */
        /* <DEDUP_REMOVED lines=11> */
[----:B------:R-:W-:Y:S02]  /*1290*/  ISETP.GT.U32.AND P1, PT, R28, R35, PT ;  /* 0x000000231c00720c */ /* 0x000fe40003f24070 */
[----:B------:R-:W0:Y:S11]  /*12a0*/  F2I.FTZ.U32.TRUNC.NTZ R11, R11 ;  /* 0x0000000b000b7305 */ /* 0x000e36000021f000 */
[----:B------:R-:W-:-:S02]  /*12b0*/  @!P1 IMAD.IADD R35, R35, 0x1, -R28 ;  /* 0x0000000123239824 */ /* 0x000fc400078e0a1c */
[----:B0-----:R-:W-:-:S03]  /*12c0*/  IMAD.MOV R10, RZ, RZ, -R11 ;  /* 0x000000ffff0a7224 */ /* 0x001fc600078e0a0b */
[----:B------:R-:W-:Y:S01]  /*12d0*/  ISETP.GE.U32.AND P0, PT, R35, R28, PT ;  /* 0x0000001c2300720c */ /* 0x000fe20003f06070 */
[----:B------:R-:W-:Y:S01]  /*12e0*/  IMAD R35, R10, R29, RZ ;  /* 0x0000001d0a237224 */ /* 0x000fe200078e02ff */
[----:B------:R-:W-:-:S05]  /*12f0*/  MOV R10, RZ ;  /* 0x000000ff000a7202 */ /* 0x000fca0000000f00 */
[----:B------:R-:W-:Y:S01]  /*1300*/  IMAD.HI.U32 R28, R11, R35, R10 ;  /* 0x000000230b1c7227 */ /* 0x000fe200078e000a */
[----:B------:R-:W-:-:S03]  /*1310*/  LOP3.LUT R10, R33, R18, RZ, 0x3c, !PT ;  /* 0x00000012210a7212 */ /* 0x000fc600078e3cff */
[----:B------:R-:W-:Y:S01]  /*1320*/  @!P1 VIADD R26, R26, 0x1 ;  /* 0x000000011a1a9836 */ /* 0x000fe20000000000 */
[----:B------:R-:W-:Y:S02]  /*1330*/  ISETP.GE.AND P2, PT, R10, RZ, PT ;  /* 0x000000ff0a00720c */ /* 0x000fe40003f46270 */
[----:B------:R-:W-:Y:S01]  /*1340*/  ISETP.NE.AND P1, PT, R18, RZ, PT ;  /* 0x000000ff1200720c */ /* 0x000fe20003f25270 */
[----:B------:R-:W-:-:S10]  /*1350*/  @P0 VIADD R26, R26, 0x1 ;  /* 0x000000011a1a0836 */ /* 0x000fd40000000000 */
[----:B------:R-:W-:Y:S02]  /*1360*/  @!P2 IADD3 R26, PT, PT, -R26, RZ, RZ ;  /* 0x000000ff1a1aa210 */ /* 0x000fe40007ffe1ff */
[----:B------:R-:W-:-:S05]  /*1370*/  @!P1 LOP3.LUT R26, RZ, R18, RZ, 0x33, !PT ;  /* 0x00000012ff1a9212 */ /* 0x000fca00078e33ff */
[----:B------:R-:W-:-:S04]  /*1380*/  IMAD.MOV R10, RZ, RZ, -R26 ;  /* 0x000000ffff0a7224 */ /* 0x000fc800078e0a1a */
[----:B------:R-:W-:Y:S02]  /*1390*/  IMAD R18, R18, R10, R33 ;  /* 0x0000000a12127224 */ /* 0x000fe400078e0221 */
[----:B------:R-:W-:-:S05]  /*13a0*/  IMAD.WIDE.U32 R10, R23, 0x4, R12 ;  /* 0x00000004170a7825 */ /* 0x000fca00078e000c */
[----:B------:R0:W3:Y:S01]  /*13b0*/  LDG.E R35, desc[UR8][R10.64] ;  /* 0x000000080a237981 */ /* 0x0000e2000c1e1900 */
[----:B--2---:R-:W-:Y:S01]  /*13c0*/  IMAD R25, R24, R8, R25 ;  /* 0x0000000818197224 */ /* 0x004fe200078e0219 */
[----:B------:R-:W-:-:S05]  /*13d0*/  IADD3 R8, PT, PT, R2, -0x4, RZ ;  /* 0xfffffffc02087810 */ /* 0x000fca0007ffe0ff */
[----:B0-----:R-:W-:-:S06]  /*13e0*/  IMAD.WIDE.U32 R10, R8, 0x4, R16 ;  /* 0x00000004080a7825 */ /* 0x001fcc00078e0010 */
[----:B------:R-:W2:Y:S01]  /*13f0*/  LDG.E R10, desc[UR8][R10.64] ;  /* 0x000000080a0a7981 */ /* 0x000ea2000c1e1900 */
[----:B------:R-:W-:Y:S01]  /*1400*/  IABS R20, R5 ;  /* 0x0000000500147213 */ /* 0x000fe20000000000 */
[----:B------:R-:W-:Y:S01]  /*1410*/  IMAD.WIDE.U32 R22, R21, 0x4, R14 ;  /* 0x0000000415167825 */ /* 0x000fe200078e000e */
[----:B------:R-:W-:-:S03]  /*1420*/  IABS R33, R18 ;  /* 0x0000001200217213 */ /* 0x000fc60000000000 */
[----:B------:R-:W-:Y:S02]  /*1430*/  IMAD.MOV R36, RZ, RZ, -R20 ;  /* 0x000000ffff247224 */ /* 0x000fe400078e0a14 */
[----:B------:R-:W-:Y:S01]  /*1440*/  IMAD.WIDE.U32 R20, R21, 0x4, R12 ;  /* 0x0000000415147825 */ /* 0x000fe200078e000c */
[----:B------:R-:W4:Y:S03]  /*1450*/  LDG.E R22, desc[UR8][R22.64] ;  /* 0x0000000816167981 */ /* 0x000f26000c1e1900 */
[----:B------:R-:W-:Y:S01]  /*1460*/  IMAD.HI.U32 R28, R28, R33, RZ ;  /* 0x000000211c1c7227 */ /* 0x000fe200078e00ff */
[----:B------:R0:W5:Y:S03]  /*1470*/  LDG.E R23, desc[UR8][R20.64] ;  /* 0x0000000814177981 */ /* 0x000166000c1e1900 */
[----:B------:R-:W-:-:S02]  /*1480*/  IMAD R36, R28, R36, R33 ;  /* 0x000000241c247224 */ /* 0x000fc400078e0221 */
[----:B0-----:R-:W-:-:S05]  /*1490*/  IMAD.WIDE.U32 R20, R19, 0x4, R14 ;  /* 0x0000000413147825 */ /* 0x001fca00078e000e */
[----:B------:R-:W5:Y:S01]  /*14a0*/  LDG.E R33, desc[UR8][R20.64] ;  /* 0x0000000814217981 */ /* 0x000f62000c1e1900 */
[----:B------:R-:W-:-:S13]  /*14b0*/  ISETP.GT.U32.AND P1, PT, R29, R36, PT ;  /* 0x000000241d00720c */ /* 0x000fda0003f24070 */
[----:B------:R-:W-:-:S05]  /*14c0*/  @!P1 IMAD.IADD R36, R36, 0x1, -R29 ;  /* 0x0000000124249824 */ /* 0x000fca00078e0a1d */
[----:B------:R-:W-:Y:S02]  /*14d0*/  ISETP.GE.U32.AND P0, PT, R36, R29, PT ;  /* 0x0000001d2400720c */ /* 0x000fe40003f06070 */
[----:B------:R-:W-:Y:S01]  /*14e0*/  LOP3.LUT R29, R18, R5, RZ, 0x3c, !PT ;  /* 0x00000005121d7212 */ /* 0x000fe200078e3cff */
[----:B------:R-:W-:Y:S01]  /*14f0*/  @!P1 VIADD R28, R28, 0x1 ;  /* 0x000000011c1c9836 */ /* 0x000fe20000000000 */
[----:B------:R-:W-:Y:S02]  /*1500*/  ISETP.NE.AND P1, PT, R5, RZ, PT ;  /* 0x000000ff0500720c */ /* 0x000fe40003f25270 */
[----:B------:R-:W-:-:S07]  /*1510*/  ISETP.GE.AND P2, PT, R29, RZ, PT ;  /* 0x000000ff1d00720c */ /* 0x000fce0003f46270 */
[----:B------:R-:W-:-:S05]  /*1520*/  @P0 IADD3 R28, PT, PT, R28, 0x1, RZ ;  /* 0x000000011c1c0810 */ /* 0x000fca0007ffe0ff */
[----:B------:R-:W-:-:S04]  /*1530*/  IMAD.MOV.U32 R11, RZ, RZ, R28 ;  /* 0x000000ffff0b7224 */ /* 0x000fc800078e001c */
[----:B------:R-:W-:Y:S01]  /*1540*/  @!P2 IMAD.MOV R11, RZ, RZ, -R11 ;  /* 0x000000ffff0ba224 */ /* 0x000fe200078e0a0b */
[----:B------:R-:W-:Y:S01]  /*1550*/  @!P1 LOP3.LUT R11, RZ, R5, RZ, 0x33, !PT ;  /* 0x00000005ff0b9212 */ /* 0x000fe200078e33ff */
[----:B------:R-:W-:-:S05]  /*1560*/  IMAD.WIDE.U32 R28, R2, 0x4, R14 ;  /* 0x00000004021c7825 */ /* 0x000fca00078e000e */
[----:B------:R0:W5:Y:S02]  /*1570*/  LDG.E R37, desc[UR8][R28.64] ;  /* 0x000000081c257981 */ /* 0x000164000c1e1900 */
[----:B0-----:R-:W-:-:S04]  /*1580*/  IMAD.WIDE.U32 R28, R31, 0x4, R14 ;  /* 0x000000041f1c7825 */ /* 0x001fc800078e000e */
[----:B---3--:R-:W-:Y:S01]  /*1590*/  IMAD R24, R24, R35, R7 ;  /* 0x0000002318187224 */ /* 0x008fe200078e0207 */
[----:B--2---:R-:W-:-:S04]  /*15a0*/  IABS R7, R10 ;  /* 0x0000000a00077213 */ /* 0x004fc80000000000 */
[----:B------:R-:W0:Y:S08]  /*15b0*/  I2F.RP R35, R7 ;  /* 0x0000000700237306 */ /* 0x000e300000209400 */
[----:B0-----:R-:W0:Y:S01]  /*15c0*/  MUFU.RCP R21, R35 ;  /* 0x0000002300157308 */ /* 0x001e220000001000 */
[----:B----4-:R-:W-:Y:S01]  /*15d0*/  IMAD R20, R6, R22, R25 ;  /* 0x0000001606147224 */ /* 0x010fe200078e0219 */
[----:B------:R-:W-:Y:S01]  /*15e0*/  IADD3 R22, PT, PT, -R11, RZ, RZ ;  /* 0x000000ff0b167210 */ /* 0x000fe20007ffe1ff */
[----:B0-----:R-:W-:-:S06]  /*15f0*/  VIADD R21, R21, 0xffffffe ;  /* 0x0ffffffe15157836 */ /* 0x001fcc0000000000 */
[----:B------:R-:W0:Y:S01]  /*1600*/  F2I.FTZ.U32.TRUNC.NTZ R21, R21 ;  /* 0x0000001500157305 */ /* 0x000e22000021f000 */
[----:B------:R-:W-:Y:S02]  /*1610*/  IMAD R5, R5, R22, R18 ;  /* 0x0000001605057224 */ /* 0x000fe400078e0212 */
[----:B------:R-:W-:-:S04]  /*1620*/  IMAD.WIDE.U32 R18, R19, 0x4, R12 ;  /* 0x0000000413127825 */ /* 0x000fc800078e000c */
[----:B-----5:R-:W-:Y:S02]  /*1630*/  IMAD R33, R34, R33, R20 ;  /* 0x0000002122217224 */ /* 0x020fe400078e0214 */
[----:B------:R-:W-:Y:S02]  /*1640*/  HFMA2 R20, -RZ, RZ, 0, 0 ;  /* 0x00000000ff147431 */ /* 0x000fe400000001ff */
[----:B------:R-:W-:Y:S01]  /*1650*/  IMAD R6, R6, R23, R24 ;  /* 0x0000001706067224 */ /* 0x000fe200078e0218 */
[----:B------:R0:W2:Y:S01]  /*1660*/  LDG.E R19, desc[UR8][R18.64] ;  /* 0x0000000812137981 */ /* 0x0000a2000c1e1900 */
[----:B------:R-:W-:-:S04]  /*1670*/  IMAD.WIDE.U32 R24, R2, 0x4, R12 ;  /* 0x0000000402187825 */ /* 0x000fc800078e000c */
[----:B------:R-:W-:Y:S01]  /*1680*/  IMAD.WIDE.U32 R22, R30, 0x4, R14 ;  /* 0x000000041e167825 */ /* 0x000fe200078e000e */
[----:B------:R1:W3:Y:S03]  /*1690*/  LDG.E R35, desc[UR8][R24.64] ;  /* 0x0000000818237981 */ /* 0x0002e6000c1e1900 */
[----:B0-----:R-:W-:Y:S02]  /*16a0*/  IMAD.MOV R18, RZ, RZ, -R21 ;  /* 0x000000ffff127224 */ /* 0x001fe400078e0a15 */
[----:B------:R-:W4:Y:S02]  /*16b0*/  LDG.E R22, desc[UR8][R22.64] ;  /* 0x0000000816167981 */ /* 0x000f24000c1e1900 */
[----:B------:R-:W-:Y:S02]  /*16c0*/  IMAD R18, R18, R7, RZ ;  /* 0x0000000712127224 */ /* 0x000fe400078e02ff */
[----:B-1----:R-:W-:-:S04]  /*16d0*/  IMAD.WIDE.U32 R24, R30, 0x4, R12 ;  /* 0x000000041e187825 */ /* 0x002fc800078e000c */
[----:B------:R-:W-:Y:S01]  /*16e0*/  IMAD.WIDE.U32 R30, R31, 0x4, R12 ;  /* 0x000000041f1e7825 */ /* 0x000fe200078e000c */
[----:B------:R0:W5:Y:S03]  /*16f0*/  LDG.E R23, desc[UR8][R28.64] ;  /* 0x000000081c177981 */ /* 0x000166000c1e1900 */
[----:B------:R-:W-:Y:S01]  /*1700*/  IMAD.HI.U32 R18, R21, R18, R20 ;  /* 0x0000001215127227 */ /* 0x000fe200078e0014 */
[----:B------:R-:W-:Y:S01]  /*1710*/  IABS R20, R10 ;  /* 0x0000000a00147213 */ /* 0x000fe20000000000 */
[----:B------:R1:W5:Y:S01]  /*1720*/  LDG.E R36, desc[UR8][R24.64] ;  /* 0x0000000818247981 */ /* 0x000362000c1e1900 */
[----:B------:R-:W-:-:S03]  /*1730*/  IABS R21, R5 ;  /* 0x0000000500157213 */ /* 0x000fc60000000000 */
[----:B------:R1:W5:Y:S01]  /*1740*/  LDG.E R31, desc[UR8][R30.64] ;  /* 0x000000081e1f7981 */ /* 0x000362000c1e1900 */
[----:B0-----:R-:W-:-:S04]  /*1750*/  IMAD.WIDE.U32 R28, R4, 0x4, R12 ;  /* 0x00000004041c7825 */ /* 0x001fc800078e000c */
[----:B------:R-:W-:-:S04]  /*1760*/  IMAD.HI.U32 R18, R18, R21, RZ ;  /* 0x0000001512127227 */ /* 0x000fc800078e00ff */
[----:B-1----:R-:W-:Y:S02]  /*1770*/  IMAD.WIDE.U32 R24, R4, 0x4, R14 ;  /* 0x0000000404187825 */ /* 0x002fe400078e000e */
[----:B------:R0:W5:Y:S02]  /*1780*/  LDG.E R4, desc[UR8][R28.64] ;  /* 0x000000081c047981 */ /* 0x000164000c1e1900 */
[----:B------:R-:W-:Y:S02]  /*1790*/  IMAD.MOV R30, RZ, RZ, -R20 ;  /* 0x000000ffff1e7224 */ /* 0x000fe400078e0a14 */
[----:B------:R-:W5:Y:S02]  /*17a0*/  LDG.E R24, desc[UR8][R24.64] ;  /* 0x0000000818187981 */ /* 0x000f64000c1e1900 */
[----:B------:R-:W-:Y:S02]  /*17b0*/  IMAD R30, R18, R30, R21 ;  /* 0x0000001e121e7224 */ /* 0x000fe400078e0215 */
[----:B------:R-:W-:-:S04]  /*17c0*/  IMAD.WIDE.U32 R20, R8, 0x4, R14 ;  /* 0x0000000408147825 */ /* 0x000fc800078e000e */
[----:B0-----:R-:W-:Y:S02]  /*17d0*/  IMAD.WIDE.U32 R28, R8, 0x4, R12 ;  /* 0x00000004081c7825 */ /* 0x001fe400078e000c */
[----:B------:R-:W5:Y:S04]  /*17e0*/  LDG.E R20, desc[UR8][R20.64] ;  /* 0x0000000814147981 */ /* 0x000f68000c1e1900 */
[----:B------:R-:W5:Y:S01]  /*17f0*/  LDG.E R28, desc[UR8][R28.64] ;  /* 0x000000081c1c7981 */ /* 0x000f62000c1e1900 */
[----:B------:R-:W-:-:S13]  /*1800*/  ISETP.GT.U32.AND P1, PT, R7, R30, PT ;  /* 0x0000001e0700720c */ /* 0x000fda0003f24070 */
[----:B------:R-:W-:-:S05]  /*1810*/  @!P1 IMAD.IADD R30, R30, 0x1, -R7 ;  /* 0x000000011e1e9824 */ /* 0x000fca00078e0a07 */
[----:B------:R-:W-:Y:S02]  /*1820*/  ISETP.GE.U32.AND P0, PT, R30, R7, PT ;  /* 0x000000071e00720c */ /* 0x000fe40003f06070 */
[----:B------:R-:W-:Y:S02]  /*1830*/  LOP3.LUT R7, R5, R10, RZ, 0x3c, !PT ;  /* 0x0000000a05077212 */ /* 0x000fe400078e3cff */
[----:B------:R-:W-:Y:S02]  /*1840*/  @!P1 IADD3 R18, PT, PT, R18, 0x1, RZ ;  /* 0x0000000112129810 */ /* 0x000fe40007ffe0ff */
[----:B------:R-:W-:Y:S02]  /*1850*/  ISETP.GE.AND P2, PT, R7, RZ, PT ;  /* 0x000000ff0700720c */ /* 0x000fe40003f46270 */
[----:B------:R-:W-:Y:S02]  /*1860*/  ISETP.NE.AND P1, PT, R10, RZ, PT ;  /* 0x000000ff0a00720c */ /* 0x000fe40003f25270 */
[----:B------:R-:W-:Y:S01]  /*1870*/  IADD3 R9, PT, PT, R9, 0x8, RZ ;  /* 0x0000000809097810 */ /* 0x000fe20007ffe0ff */
[----:B------:R-:W-:-:S02]  /*1880*/  IMAD R33, R32, R37, R33 ;  /* 0x0000002520217224 */ /* 0x000fc400078e0221 */
[----:B------:R-:W-:Y:S01]  /*1890*/  @P0 VIADD R18, R18, 0x1 ;  /* 0x0000000112120836 */ /* 0x000fe20000000000 */
[----:B------:R-:W-:-:S05]  /*18a0*/  ISETP.NE.AND P0, PT, R9, RZ, PT ;  /* 0x000000ff0900720c */ /* 0x000fca0003f05270 */
[----:B------:R-:W-:Y:S02]  /*18b0*/  @!P2 IMAD.MOV R18, RZ, RZ, -R18 ;  /* 0x000000ffff12a224 */ /* 0x000fe400078e0a12 */
[----:B------:R-:W-:Y:S01]  /*18c0*/  @!P1 LOP3.LUT R18, RZ, R10, RZ, 0x33, !PT ;  /* 0x0000000aff129212 */ /* 0x000fe200078e33ff */
[----:B------:R-:W-:Y:S02]  /*18d0*/  VIADD R2, R2, 0xfffffff8 ;  /* 0xfffffff802027836 */ /* 0x000fe40000000000 */
[----:B--2---:R-:W-:-:S04]  /*18e0*/  IMAD R6, R34, R19, R6 ;  /* 0x0000001322067224 */ /* 0x004fc800078e0206 */
[----:B---3--:R-:W-:Y:S02]  /*18f0*/  IMAD R6, R32, R35, R6 ;  /* 0x0000002320067224 */ /* 0x008fe400078e0206 */
[----:B----4-:R-:W-:-:S04]  /*1900*/  IMAD R22, R27, R22, R33 ;  /* 0x000000161b167224 */ /* 0x010fc800078e0221 */
[----:B-----5:R-:W-:Y:S02]  /*1910*/  IMAD R22, R26, R23, R22 ;  /* 0x000000171a167224 */ /* 0x020fe400078e0216 */
[----:B------:R-:W-:-:S04]  /*1920*/  IMAD R6, R27, R36, R6 ;  /* 0x000000241b067224 */ /* 0x000fc800078e0206 */
[----:B------:R-:W-:Y:S02]  /*1930*/  IMAD R31, R26, R31, R6 ;  /* 0x0000001f1a1f7224 */ /* 0x000fe400078e0206 */
[----:B------:R-:W-:-:S04]  /*1940*/  IMAD.MOV R6, RZ, RZ, -R18 ;  /* 0x000000ffff067224 */ /* 0x000fc800078e0a12 */
[----:B------:R-:W-:Y:S02]  /*1950*/  IMAD R6, R10, R6, R5 ;  /* 0x000000060a067224 */ /* 0x000fe400078e0205 */
[C---:B------:R-:W-:Y:S02]  /*1960*/  IMAD R31, R11.reuse, R4, R31 ;  /* 0x000000040b1f7224 */ /* 0x040fe400078e021f */
[----:B------:R-:W-:-:S04]  /*1970*/  IMAD R25, R11, R24, R22 ;  /* 0x000000180b197224 */ /* 0x000fc800078e0216 */
[C---:B------:R-:W-:Y:S02]  /*1980*/  IMAD R25, R18.reuse, R20, R25 ;  /* 0x0000001412197224 */ /* 0x040fe400078e0219 */
[----:B------:R-:W-:Y:S01]  /*1990*/  IMAD R7, R18, R28, R31 ;  /* 0x0000001c12077224 */ /* 0x000fe200078e021f */
[----:B------:R-:W-:Y:S06]  /*19a0*/  @P0 BRA `(.L_x_9) ;  /* 0xffffffec00840947 */ /* 0x000fec000383ffff */
[----:B------:R-:W-:-:S07]  /*19b0*/  IADD3 R2, PT, PT, R2, 0x4, RZ ;  /* 0x0000000402027810 */ /* 0x000fce0007ffe0ff */
.L_x_8:
[----:B------:R-:W0:Y:S02]  /*19c0*/  LDCU UR6, c[0x0][0x3b4] ;  /* 0x00007680ff0677ac */ /* 0x000e240008000800 */
[----:B0-----:R-:W-:-:S04]  /*19d0*/  UIADD3 UR4, UPT, UPT, UR6, -0x1, URZ ;  /* 0xffffffff06047890 */ /* 0x001fc8000fffe0ff */
[----:B------:R-:W-:-:S09]  /*19e0*/  ULOP3.LUT UP0, URZ, UR4, 0x7, URZ, 0xc0, !UPT ;  /* 0x0000000704ff7892 */ /* 0x000fd2000f80c0ff */
[----:B------:R-:W-:Y:S05]  /*19f0*/  BRA.U !UP0, `(.L_x_10) ;  /* 0x0000001108487547 */ /* 0x000fea000b800000 */
[----:B------:R-:W-:Y:S02]  /*1a00*/  UISETP.GE.U32.AND UP0, UPT, UR5, 0x3, UPT ;  /* 0x000000030500788c */ /* 0x000fe4000bf06070 */
[----:B------:R-:W-:-:S07]  /*1a10*/  ULOP3.LUT UP1, UR4, UR4, 0x3, URZ, 0xc0, !UPT ;  /* 0x0000000304047892 */ /* 0x000fce000f82c0ff */
[----:B------:R-:W-:Y:S05]  /*1a20*/  BRA.U !UP0, `(.L_x_11) ;  /* 0x0000000908587547 */ /* 0x000fea000b800000 */
[----:B------:R-:W0:Y:S01]  /*1a30*/  LDC.64 R16, c[0x0][0x3a8] ;  /* 0x0000ea00ff107b82 */ /* 0x000e220000000a00 */
[C---:B------:R-:W-:Y:S02]  /*1a40*/  VIADD R29, R2.reuse, 0xffffffff ;  /* 0xffffffff021d7836 */ /* 0x040fe40000000000 */
[C---:B------:R-:W-:Y:S01]  /*1a50*/  VIADD R15, R2.reuse, 0xfffffffe ;  /* 0xfffffffe020f7836 */ /* 0x040fe20000000000 */
[C---:B------:R-:W-:Y:S01]  /*1a60*/  IADD3 R19, PT, PT, R2.reuse, -0x3, RZ ;  /* 0xfffffffd02137810 */ /* 0x040fe20007ffe0ff */
[----:B------:R-:W-:-:S03]  /*1a70*/  VIADD R21, R2, 0xfffffffc ;  /* 0xfffffffc02157836 */ /* 0x000fc60000000000 */
[----:B------:R-:W1:Y:S01]  /*1a80*/  LDC.64 R10, c[0x0][0x398] ;  /* 0x0000e600ff0a7b82 */ /* 0x000e620000000a00 */
[----:B0-----:R-:W-:-:S05]  /*1a90*/  IMAD.WIDE.U32 R4, R29, 0x4, R16 ;  /* 0x000000041d047825 */ /* 0x001fca00078e0010 */
[----:B------:R0:W2:Y:S01]  /*1aa0*/  LDG.E R23, desc[UR8][R4.64] ;  /* 0x0000000804177981 */ /* 0x0000a2000c1e1900 */
[----:B------:R-:W-:-:S05]  /*1ab0*/  IMAD.WIDE.U32 R8, R15, 0x4, R16 ;  /* 0x000000040f087825 */ /* 0x000fca00078e0010 */
[----:B------:R-:W3:Y:S01]  /*1ac0*/  LDG.E R22, desc[UR8][R8.64] ;  /* 0x0000000808167981 */ /* 0x000ee2000c1e1900 */
[--C-:B----4-:R-:W-:Y:S01]  /*1ad0*/  IMAD.WIDE.U32 R12, R19, 0x4, R16.reuse ;  /* 0x00000004130c7825 */ /* 0x110fe200078e0010 */
[----:B0-----:R-:W0:Y:S04]  /*1ae0*/  LDC.64 R4, c[0x0][0x3a0] ;  /* 0x0000e800ff047b82 */ /* 0x001e280000000a00 */
[----:B------:R4:W5:Y:S01]  /*1af0*/  LDG.E R20, desc[UR8][R12.64] ;  /* 0x000000080c147981 */ /* 0x000962000c1e1900 */
[----:B------:R-:W-:-:S05]  /*1b00*/  IMAD.WIDE.U32 R16, R21, 0x4, R16 ;  /* 0x0000000415107825 */ /* 0x000fca00078e0010 */
[----:B------:R4:W5:Y:S01]  /*1b10*/  LDG.E R2, desc[UR8][R16.64] ;  /* 0x0000000810027981 */ /* 0x000962000c1e1900 */
[----:B-1----:R-:W-:-:S04]  /*1b20*/  IMAD.WIDE.U32 R30, R29, 0x4, R10 ;  /* 0x000000041d1e7825 */ /* 0x002fc800078e000a */
[--C-:B----4-:R-:W-:Y:S01]  /*1b30*/  IMAD.WIDE.U32 R12, R15, 0x4, R10.reuse ;  /* 0x000000040f0c7825 */ /* 0x110fe200078e000a */
[----:B------:R-:W4:Y:S03]  /*1b40*/  LDG.E R24, desc[UR8][R30.64] ;  /* 0x000000081e187981 */ /* 0x000f26000c1e1900 */
[----:B------:R-:W-:Y:S02]  /*1b50*/  IMAD.WIDE.U32 R16, R19, 0x4, R10 ;  /* 0x0000000413107825 */ /* 0x000fe400078e000a */
[----:B------:R1:W4:Y:S02]  /*1b60*/  LDG.E R12, desc[UR8][R12.64] ;  /* 0x000000080c0c7981 */ /* 0x000324000c1e1900 */
[--C-:B0-----:R-:W-:Y:S02]  /*1b70*/  IMAD.WIDE.U32 R28, R29, 0x4, R4.reuse ;  /* 0x000000041d1c7825 */ /* 0x101fe400078e0004 */
[----:B------:R-:W4:Y:S02]  /*1b80*/  LDG.E R16, desc[UR8][R16.64] ;  /* 0x0000000810107981 */ /* 0x000f24000c1e1900 */
[----:B------:R-:W-:-:S02]  /*1b90*/  IMAD.WIDE.U32 R14, R15, 0x4, R4 ;  /* 0x000000040f0e7825 */ /* 0x000fc400078e0004 */
[----:B------:R-:W4:Y:S02]  /*1ba0*/  LDG.E R26, desc[UR8][R28.64] ;  /* 0x000000081c1a7981 */ /* 0x000f24000c1e1900 */
[----:B------:R-:W-:Y:S02]  /*1bb0*/  IMAD.WIDE.U32 R18, R19, 0x4, R4 ;  /* 0x0000000413127825 */ /* 0x000fe400078e0004 */
[----:B------:R0:W4:Y:S02]  /*1bc0*/  LDG.E R14, desc[UR8][R14.64] ;  /* 0x000000080e0e7981 */ /* 0x000124000c1e1900 */
[C---:B------:R-:W-:Y:S02]  /*1bd0*/  IMAD.WIDE.U32 R10, R21.reuse, 0x4, R10 ;  /* 0x00000004150a7825 */ /* 0x040fe400078e000a */
[----:B------:R-:W4:Y:S02]  /*1be0*/  LDG.E R18, desc[UR8][R18.64] ;  /* 0x0000000812127981 */ /* 0x000f24000c1e1900 */
[----:B------:R-:W-:-:S02]  /*1bf0*/  IMAD.WIDE.U32 R4, R21, 0x4, R4 ;  /* 0x0000000415047825 */ /* 0x000fc400078e0004 */
[----:B------:R-:W4:Y:S04]  /*1c00*/  LDG.E R10, desc[UR8][R10.64] ;  /* 0x000000080a0a7981 */ /* 0x000f28000c1e1900 */
[----:B------:R3:W4:Y:S01]  /*1c10*/  LDG.E R28, desc[UR8][R4.64] ;  /* 0x00000008041c7981 */ /* 0x000722000c1e1900 */
[----:B-1----:R-:W-:Y:S02]  /*1c20*/  IABS R13, R6 ;  /* 0x00000006000d7213 */ /* 0x002fe40000000000 */
[----:B--2---:R-:W-:-:S04]  /*1c30*/  IABS R27, R23 ;  /* 0x00000017001b7213 */ /* 0x004fc80000000000 */
[----:B------:R-:W1:Y:S08]  /*1c40*/  I2F.RP R32, R27 ;  /* 0x0000001b00207306 */ /* 0x000e700000209400 */
[----:B-1----:R-:W1:Y:S02]  /*1c50*/  MUFU.RCP R32, R32 ;  /* 0x0000002000207308 */ /* 0x002e640000001000 */
[----:B-1----:R-:W-:-:S06]  /*1c60*/  VIADD R8, R32, 0xffffffe ;  /* 0x0ffffffe20087836 */ /* 0x002fcc0000000000 */
[----:B------:R-:W1:Y:S01]  /*1c70*/  F2I.FTZ.U32.TRUNC.NTZ R9, R8 ;  /* 0x0000000800097305 */ /* 0x000e62000021f000 */
[----:B0-----:R-:W-:Y:S02]  /*1c80*/  IABS R15, R23 ;  /* 0x00000017000f7213 */ /* 0x001fe40000000000 */
[----:B-1----:R-:W-:-:S05]  /*1c90*/  IADD3 R8, PT, PT, RZ, -R9, RZ ;  /* 0x80000009ff087210 */ /* 0x002fca0007ffe0ff */
[----:B------:R-:W-:Y:S02]  /*1ca0*/  IMAD R29, R8, R27, RZ ;  /* 0x0000001b081d7224 */ /* 0x000fe400078e02ff */
[----:B------:R-:W-:-:S04]  /*1cb0*/  IMAD.MOV.U32 R8, RZ, RZ, RZ ;  /* 0x000000ffff087224 */ /* 0x000fc800078e00ff */
[----:B------:R-:W-:Y:S01]  /*1cc0*/  IMAD.HI.U32 R8, R9, R29, R8 ;  /* 0x0000001d09087227 */ /* 0x000fe200078e0008 */
[----:B---3--:R-:W-:-:S03]  /*1cd0*/  IABS R9, R22 ;  /* 0x0000001600097213 */ /* 0x008fc60000000000 */
[----:B------:R-:W-:Y:S02]  /*1ce0*/  IMAD.MOV R4, RZ, RZ, -R15 ;  /* 0x000000ffff047224 */ /* 0x000fe400078e0a0f */
        /* <DEDUP_REMOVED lines=12> */
[----:B------:R-:W0:Y:S02]  /*1db0*/  F2I.FTZ.U32.TRUNC.NTZ R5, R4 ;  /* 0x0000000400057305 */ /* 0x000e24000021f000 */
[----:B------:R-:W-:-:S06]  /*1dc0*/  @P0 IADD3 R8, PT, PT, R8, 0x1, RZ ;  /* 0x0000000108080810 */ /* 0x000fcc0007ffe0ff */
[----:B------:R-:W-:Y:S01]  /*1dd0*/  @!P2 IMAD.MOV R8, RZ, RZ, -R8 ;  /* 0x000000ffff08a224 */ /* 0x000fe200078e0a08 */
[----:B------:R-:W-:-:S04]  /*1de0*/  @!P1 LOP3.LUT R8, RZ, R23, RZ, 0x33, !PT ;  /* 0x00000017ff089212 */ /* 0x000fc800078e33ff */
[----:B------:R-:W-:Y:S01]  /*1df0*/  IADD3 R11, PT, PT, -R8, RZ, RZ ;  /* 0x000000ff080b7210 */ /* 0x000fe20007ffe1ff */
[----:B0-----:R-:W-:-:S04]  /*1e00*/  IMAD.MOV R30, RZ, RZ, -R5 ;  /* 0x000000ffff1e7224 */ /* 0x001fc800078e0a05 */
[----:B------:R-:W-:Y:S02]  /*1e10*/  IMAD R23, R23, R11, R6 ;  /* 0x0000000b17177224 */ /* 0x000fe400078e0206 */
[----:B------:R-:W-:Y:S02]  /*1e20*/  IMAD R11, R30, R9, RZ ;  /* 0x000000091e0b7224 */ /* 0x000fe400078e02ff */
[----:B------:R-:W-:Y:S01]  /*1e30*/  IMAD.MOV.U32 R4, RZ, RZ, RZ ;  /* 0x000000ffff047224 */ /* 0x000fe200078e00ff */
[----:B------:R-:W-:Y:S02]  /*1e40*/  IABS R6, R23 ;  /* 0x0000001700067213 */ /* 0x000fe40000000000 */
[----:B------:R-:W-:Y:S01]  /*1e50*/  IABS R13, R22 ;  /* 0x00000016000d7213 */ /* 0x000fe20000000000 */
[----:B------:R-:W-:Y:S01]  /*1e60*/  IMAD.HI.U32 R4, R5, R11, R4 ;  /* 0x0000000b05047227 */ /* 0x000fe200078e0004 */
[----:B------:R-:W-:Y:S02]  /*1e70*/  MOV R5, R6 ;  /* 0x0000000600057202 */ /* 0x000fe40000000f00 */
[----:B-----5:R-:W-:Y:S01]  /*1e80*/  IABS R11, R20 ;  /* 0x00000014000b7213 */ /* 0x020fe20000000000 */
[----:B------:R-:W-:-:S02]  /*1e90*/  IMAD.MOV R30, RZ, RZ, -R13 ;  /* 0x000000ffff1e7224 */ /* 0x000fc400078e0a0d */
[----:B------:R-:W-:-:S04]  /*1ea0*/  IMAD.HI.U32 R4, R4, R5, RZ ;  /* 0x0000000504047227 */ /* 0x000fc800078e00ff */
[----:B------:R-:W-:Y:S02]  /*1eb0*/  IMAD.MOV.U32 R6, RZ, RZ, R11 ;  /* 0x000000ffff067224 */ /* 0x000fe400078e000b */
[----:B------:R-:W-:Y:S02]  /*1ec0*/  IMAD R30, R4, R30, R5 ;  /* 0x0000001e041e7224 */ /* 0x000fe400078e0205 */
[----:B------:R-:W0:Y:S03]  /*1ed0*/  I2F.RP R11, R6 ;  /* 0x00000006000b7306 */ /* 0x000e260000209400 */
[----:B------:R-:W-:-:S05]  /*1ee0*/  ISETP.GT.U32.AND P1, PT, R9, R30, PT ;  /* 0x0000001e0900720c */ /* 0x000fca0003f24070 */
[----:B0-----:R-:W0:Y:S08]  /*1ef0*/  MUFU.RCP R11, R11 ;  /* 0x0000000b000b7308 */ /* 0x001e300000001000 */
[----:B------:R-:W-:-:S05]  /*1f00*/  @!P1 IMAD.IADD R30, R30, 0x1, -R9 ;  /* 0x000000011e1e9824 */ /* 0x000fca00078e0a09 */
[----:B------:R-:W-:Y:S02]  /*1f10*/  ISETP.GE.U32.AND P0, PT, R30, R9, PT ;  /* 0x000000091e00720c */ /* 0x000fe40003f06070 */
[----:B------:R-:W-:Y:S01]  /*1f20*/  LOP3.LUT R5, R23, R22, RZ, 0x3c, !PT ;  /* 0x0000001617057212 */ /* 0x000fe200078e3cff */
[----:B------:R-:W-:Y:S01]  /*1f30*/  @!P1 VIADD R4, R4, 0x1 ;  /* 0x0000000104049836 */ /* 0x000fe20000000000 */
[----:B------:R-:W-:Y:S02]  /*1f40*/  ISETP.NE.AND P1, PT, R22, RZ, PT ;  /* 0x000000ff1600720c */ /* 0x000fe40003f25270 */
[----:B------:R-:W-:Y:S02]  /*1f50*/  ISETP.GE.AND P2, PT, R5, RZ, PT ;  /* 0x000000ff0500720c */ /* 0x000fe40003f46270 */
[----:B0-----:R-:W-:-:S05]  /*1f60*/  IADD3 R5, PT, PT, R11, 0xffffffe, RZ ;  /* 0x0ffffffe0b057810 */ /* 0x001fca0007ffe0ff */
[----:B------:R-:W-:Y:S01]  /*1f70*/  @P0 VIADD R4, R4, 0x1 ;  /* 0x0000000104040836 */ /* 0x000fe20000000000 */
[----:B------:R-:W0:Y:S04]  /*1f80*/  F2I.FTZ.U32.TRUNC.NTZ R5, R5 ;  /* 0x0000000500057305 */ /* 0x000e28000021f000 */
[----:B------:R-:W-:-:S05]  /*1f90*/  MOV R9, R4 ;  /* 0x0000000400097202 */ /* 0x000fca0000000f00 */
        /* <DEDUP_REMOVED lines=11> */
[----:B------:R-:W-:Y:S01]  /*2050*/  IABS R11, R2 ;  /* 0x00000002000b7213 */ /* 0x000fe20000000000 */
[----:B------:R-:W-:-:S02]  /*2060*/  IMAD.MOV R22, RZ, RZ, -R15 ;  /* 0x000000ffff167224 */ /* 0x000fc400078e0a0f */
[----:B------:R-:W-:Y:S01]  /*2070*/  IMAD.HI.U32 R13, R4, R5, RZ ;  /* 0x00000005040d7227 */ /* 0x000fe200078e00ff */
[----:B------:R-:W0:Y:S03]  /*2080*/  I2F.RP R15, R11 ;  /* 0x0000000b000f7306 */ /* 0x000e260000209400 */
[----:B------:R-:W-:-:S05]  /*2090*/  IMAD R5, R13, R22, R5 ;  /* 0x000000160d057224 */ /* 0x000fca00078e0205 */
[----:B------:R-:W-:Y:S01]  /*20a0*/  ISETP.GT.U32.AND P1, PT, R6, R5, PT ;  /* 0x000000050600720c */ /* 0x000fe20003f24070 */
[----:B0-----:R-:W0:Y:S01]  /*20b0*/  MUFU.RCP R15, R15 ;  /* 0x0000000f000f7308 */ /* 0x001e220000001000 */
[----:B------:R-:W-:-:S11]  /*20c0*/  LOP3.LUT R4, R23, R20, RZ, 0x3c, !PT ;  /* 0x0000001417047212 */ /* 0x000fd600078e3cff */
[----:B------:R-:W-:Y:S01]  /*20d0*/  @!P1 IMAD.IADD R5, R5, 0x1, -R6 ;  /* 0x0000000105059824 */ /* 0x000fe200078e0a06 */
[----:B------:R-:W-:-:S04]  /*20e0*/  ISETP.GE.AND P2, PT, R4, RZ, PT ;  /* 0x000000ff0400720c */ /* 0x000fc80003f46270 */
[----:B------:R-:W-:Y:S02]  /*20f0*/  ISETP.GE.U32.AND P0, PT, R5, R6, PT ;  /* 0x000000060500720c */ /* 0x000fe40003f06070 */
[----:B------:R-:W-:Y:S02]  /*2100*/  @!P1 IADD3 R13, PT, PT, R13, 0x1, RZ ;  /* 0x000000010d0d9810 */ /* 0x000fe40007ffe0ff */
[----:B------:R-:W-:Y:S01]  /*2110*/  ISETP.NE.AND P1, PT, R20, RZ, PT ;  /* 0x000000ff1400720c */ /* 0x000fe20003f25270 */
[----:B0-----:R-:W-:-:S04]  /*2120*/  VIADD R4, R15, 0xffffffe ;  /* 0x0ffffffe0f047836 */ /* 0x001fc80000000000 */
[----:B------:R-:W0:Y:S04]  /*2130*/  F2I.FTZ.U32.TRUNC.NTZ R5, R4 ;  /* 0x0000000400057305 */ /* 0x000e28000021f000 */
[----:B------:R-:W-:-:S04]  /*2140*/  @P0 VIADD R13, R13, 0x1 ;  /* 0x000000010d0d0836 */ /* 0x000fc80000000000 */
[----:B------:R-:W-:Y:S01]  /*2150*/  @!P2 IMAD.MOV R13, RZ, RZ, -R13 ;  /* 0x000000ffff0da224 */ /* 0x000fe200078e0a0d */
[----:B------:R-:W-:-:S05]  /*2160*/  @!P1 LOP3.LUT R13, RZ, R20, RZ, 0x33, !PT ;  /* 0x00000014ff0d9212 */ /* 0x000fca00078e33ff */
[----:B------:R-:W-:Y:S01]  /*2170*/  IMAD.MOV R6, RZ, RZ, -R13 ;  /* 0x000000ffff067224 */ /* 0x000fe200078e0a0d */
[----:B0-----:R-:W-:-:S03]  /*2180*/  IADD3 R22, PT, PT, RZ, -R5, RZ ;  /* 0x80000005ff167210 */ /* 0x001fc60007ffe0ff */
[----:B------:R-:W-:Y:S01]  /*2190*/  IMAD R23, R20, R6, R23 ;  /* 0x0000000614177224 */ /* 0x000fe200078e0217 */
[----:B------:R-:W-:Y:S01]  /*21a0*/  IABS R17, R2 ;  /* 0x0000000200117213 */ /* 0x000fe20000000000 */
[----:B------:R-:W-:Y:S02]  /*21b0*/  IMAD.MOV.U32 R4, RZ, RZ, RZ ;  /* 0x000000ffff047224 */ /* 0x000fe400078e00ff */
[----:B------:R-:W-:Y:S01]  /*21c0*/  IMAD R15, R22, R11, RZ ;  /* 0x0000000b160f7224 */ /* 0x000fe200078e02ff */
[----:B------:R-:W-:Y:S02]  /*21d0*/  IABS R6, R23 ;  /* 0x0000001700067213 */ /* 0x000fe40000000000 */
[----:B------:R-:W-:Y:S01]  /*21e0*/  IADD3 R17, PT, PT, RZ, -R17, RZ ;  /* 0x80000011ff117210 */ /* 0x000fe20007ffe0ff */
[----:B------:R-:W-:-:S04]  /*21f0*/  IMAD.HI.U32 R4, R5, R15, R4 ;  /* 0x0000000f05047227 */ /* 0x000fc800078e0004 */
[----:B------:R-:W-:Y:S02]  /*2200*/  IMAD.MOV.U32 R5, RZ, RZ, R6 ;  /* 0x000000ffff057224 */ /* 0x000fe400078e0006 */
[----:B------:R-:W-:Y:S02]  /*2210*/  IMAD.MOV.U32 R6, RZ, RZ, R17 ;  /* 0x000000ffff067224 */ /* 0x000fe400078e0011 */
[----:B------:R-:W-:-:S04]  /*2220*/  IMAD.HI.U32 R4, R4, R5, RZ ;  /* 0x0000000504047227 */ /* 0x000fc800078e00ff */
[----:B------:R-:W-:-:S05]  /*2230*/  IMAD R6, R4, R6, R5 ;  /* 0x0000000604067224 */ /* 0x000fca00078e0205 */
[----:B------:R-:W-:Y:S02]  /*2240*/  ISETP.GT.U32.AND P1, PT, R11, R6, PT ;  /* 0x000000060b00720c */ /* 0x000fe40003f24070 */
[----:B------:R-:W-:-:S11]  /*2250*/  LOP3.LUT R5, R23, R2, RZ, 0x3c, !PT ;  /* 0x0000000217057212 */ /* 0x000fd600078e3cff */
[----:B------:R-:W-:-:S04]  /*2260*/  @!P1 IADD3 R6, PT, PT, R6, -R11, RZ ;  /* 0x8000000b06069210 */ /* 0x000fc80007ffe0ff */
[----:B------:R-:W-:Y:S01]  /*2270*/  ISETP.GE.U32.AND P0, PT, R6, R11, PT ;  /* 0x0000000b0600720c */ /* 0x000fe20003f06070 */
[----:B------:R-:W-:Y:S01]  /*2280*/  @!P1 VIADD R4, R4, 0x1 ;  /* 0x0000000104049836 */ /* 0x000fe20000000000 */
[----:B------:R-:W-:Y:S02]  /*2290*/  ISETP.GE.AND P2, PT, R5, RZ, PT ;  /* 0x000000ff0500720c */ /* 0x000fe40003f46270 */
[----:B------:R-:W-:Y:S01]  /*22a0*/  ISETP.NE.AND P1, PT, R2, RZ, PT ;  /* 0x000000ff0200720c */ /* 0x000fe20003f25270 */
[C---:B----4-:R-:W-:Y:S02]  /*22b0*/  IMAD R24, R8.reuse, R24, R25 ;  /* 0x0000001808187224 */ /* 0x050fe400078e0219 */
[----:B------:R-:W-:-:S06]  /*22c0*/  IMAD R26, R8, R26, R7 ;  /* 0x0000001a081a7224 */ /* 0x000fcc00078e0207 */
[----:B------:R-:W-:Y:S02]  /*22d0*/  @P0 VIADD R4, R4, 0x1 ;  /* 0x0000000104040836 */ /* 0x000fe40000000000 */
[----:B------:R-:W-:-:S03]  /*22e0*/  IMAD R12, R9, R12, R24 ;  /* 0x0000000c090c7224 */ /* 0x000fc600078e0218 */
[----:B------:R-:W-:Y:S02]  /*22f0*/  @!P2 IADD3 R4, PT, PT, -R4, RZ, RZ ;  /* 0x000000ff0404a210 */ /* 0x000fe40007ffe1ff */
[----:B------:R-:W-:Y:S01]  /*2300*/  @!P1 LOP3.LUT R4, RZ, R2, RZ, 0x33, !PT ;  /* 0x00000002ff049212 */ /* 0x000fe200078e33ff */
[----:B------:R-:W-:Y:S02]  /*2310*/  IMAD R14, R9, R14, R26 ;  /* 0x0000000e090e7224 */ /* 0x000fe400078e021a */
[C---:B------:R-:W-:Y:S02]  /*2320*/  IMAD R25, R13.reuse, R16, R12 ;  /* 0x000000100d197224 */ /* 0x040fe400078e020c */
[----:B------:R-:W-:Y:S02]  /*2330*/  IMAD.MOV R6, RZ, RZ, -R4 ;  /* 0x000000ffff067224 */ /* 0x000fe400078e0a04 */
[----:B------:R-:W-:Y:S02]  /*2340*/  IMAD R7, R13, R18, R14 ;  /* 0x000000120d077224 */ /* 0x000fe400078e020e */
[----:B------:R-:W-:-:S02]  /*2350*/  IMAD R6, R2, R6, R23 ;  /* 0x0000000602067224 */ /* 0x000fc400078e0217 */
[C---:B------:R-:W-:Y:S02]  /*2360*/  IMAD R25, R4.reuse, R10, R25 ;  /* 0x0000000a04197224 */ /* 0x040fe400078e0219 */
[----:B------:R-:W-:Y:S02]  /*2370*/  IMAD R7, R4, R28, R7 ;  /* 0x0000001c04077224 */ /* 0x000fe400078e0207 */
[----:B------:R-:W-:-:S07]  /*2380*/  IMAD.MOV.U32 R2, RZ, RZ, R21 ;  /* 0x000000ffff027224 */ /* 0x000fce00078e0015 */
.L_x_11:
[----:B------:R-:W-:Y:S05]  /*2390*/  BRA.U !UP1, `(.L_x_10) ;  /* 0x0000000509e07547 */ /* 0x000fea000b800000 */
[----:B------:R-:W-:Y:S02]  /*23a0*/  UISETP.NE.AND UP0, UPT, UR4, 0x1, UPT ;  /* 0x000000010400788c */ /* 0x000fe4000bf05270 */
[----:B------:R-:W-:-:S04]  /*23b0*/  ULOP3.LUT UR6, UR6, 0x1, URZ, 0xc0, !UPT ;  /* 0x0000000106067892 */ /* 0x000fc8000f8ec0ff */
[----:B------:R-:W-:-:S03]  /*23c0*/  UISETP.NE.U32.AND UP1, UPT, UR6, 0x1, UPT ;  /* 0x000000010600788c */ /* 0x000fc6000bf25070 */
[----:B------:R-:W-:Y:S08]  /*23d0*/  BRA.U !UP0, `(.L_x_12) ;  /* 0x0000000508347547 */ /* 0x000ff0000b800000 */
[----:B------:R-:W4:Y:S01]  /*23e0*/  LDC.64 R18, c[0x0][0x3a8] ;  /* 0x0000ea00ff127b82 */ /* 0x000f220000000a00 */
[----:B------:R-:W-:-:S07]  /*23f0*/  IADD3 R17, PT, PT, R2, -0x1, RZ ;  /* 0xffffffff02117810 */ /* 0x000fce0007ffe0ff */
[----:B------:R-:W0:Y:S08]  /*2400*/  LDC.64 R20, c[0x0][0x398] ;  /* 0x0000e600ff147b82 */ /* 0x000e300000000a00 */
[----:B------:R-:W1:Y:S01]  /*2410*/  LDC.64 R22, c[0x0][0x3a0] ;  /* 0x0000e800ff167b82 */ /* 0x000e620000000a00 */
[----:B----4-:R-:W-:-:S05]  /*2420*/  IMAD.WIDE.U32 R12, R17, 0x4, R18 ;  /* 0x00000004110c7825 */ /* 0x010fca00078e0012 */
[----:B------:R-:W2:Y:S01]  /*2430*/  LDG.E R5, desc[UR8][R12.64] ;  /* 0x000000080c057981 */ /* 0x000ea2000c1e1900 */
[----:B------:R-:W-:-:S04]  /*2440*/  VIADD R2, R2, 0xfffffffe ;  /* 0xfffffffe02027836 */ /* 0x000fc80000000000 */
[----:B------:R-:W-:-:S05]  /*2450*/  IMAD.WIDE.U32 R18, R2, 0x4, R18 ;  /* 0x0000000402127825 */ /* 0x000fca00078e0012 */
[----:B------:R-:W3:Y:S01]  /*2460*/  LDG.E R4, desc[UR8][R18.64] ;  /* 0x0000000812047981 */ /* 0x000ee2000c1e1900 */
[----:B0-----:R-:W-:-:S04]  /*2470*/  IMAD.WIDE.U32 R14, R17, 0x4, R20 ;  /* 0x00000004110e7825 */ /* 0x001fc800078e0014 */
[----:B-1----:R-:W-:Y:S01]  /*2480*/  IMAD.WIDE.U32 R16, R17, 0x4, R22 ;  /* 0x0000000411107825 */ /* 0x002fe200078e0016 */
[----:B------:R-:W4:Y:S03]  /*2490*/  LDG.E R8, desc[UR8][R14.64] ;  /* 0x000000080e087981 */ /* 0x000f26000c1e1900 */
[C---:B------:R-:W-:Y:S01]  /*24a0*/  IMAD.WIDE.U32 R20, R2.reuse, 0x4, R20 ;  /* 0x0000000402147825 */ /* 0x040fe200078e0014 */
[----:B------:R-:W5:Y:S03]  /*24b0*/  LDG.E R10, desc[UR8][R16.64] ;  /* 0x00000008100a7981 */ /* 0x000f66000c1e1900 */
[----:B------:R-:W-:Y:S01]  /*24c0*/  IMAD.WIDE.U32 R22, R2, 0x4, R22 ;  /* 0x0000000402167825 */ /* 0x000fe200078e0016 */
[----:B------:R0:W5:Y:S04]  /*24d0*/  LDG.E R9, desc[UR8][R20.64] ;  /* 0x0000000814097981 */ /* 0x000168000c1e1900 */
[----:B------:R-:W5:Y:S01]  /*24e0*/  LDG.E R11, desc[UR8][R22.64] ;  /* 0x00000008160b7981 */ /* 0x000f62000c1e1900 */
[----:B0-----:R-:W-:-:S02]  /*24f0*/  IABS R20, R6 ;  /* 0x0000000600147213 */ /* 0x001fc40000000000 */
[-C--:B--2---:R-:W-:Y:S02]  /*2500*/  IABS R24, R5.reuse ;  /* 0x0000000500187213 */ /* 0x084fe40000000000 */
[----:B------:R-:W-:Y:S02]  /*2510*/  IABS R14, R5 ;  /* 0x00000005000e7213 */ /* 0x000fe40000000000 */
[----:B------:R-:W0:Y:S01]  /*2520*/  I2F.RP R18, R24 ;  /* 0x0000001800127306 */ /* 0x000e220000209400 */
[----:B---3--:R-:W-:-:S07]  /*2530*/  IABS R16, R4 ;  /* 0x0000000400107213 */ /* 0x008fce0000000000 */
[----:B0-----:R-:W0:Y:S02]  /*2540*/  MUFU.RCP R18, R18 ;  /* 0x0000001200127308 */ /* 0x001e240000001000 */
[----:B0-----:R-:W-:-:S06]  /*2550*/  VIADD R12, R18, 0xffffffe ;  /* 0x0ffffffe120c7836 */ /* 0x001fcc0000000000 */
[----:B------:R0:W1:Y:S02]  /*2560*/  F2I.FTZ.U32.TRUNC.NTZ R13, R12 ;  /* 0x0000000c000d7305 */ /* 0x000064000021f000 */
[----:B0-----:R-:W-:Y:S01]  /*2570*/  IMAD.MOV.U32 R12, RZ, RZ, RZ ;  /* 0x000000ffff0c7224 */ /* 0x001fe200078e00ff */
[----:B-1----:R-:W-:-:S05]  /*2580*/  IADD3 R15, PT, PT, RZ, -R13, RZ ;  /* 0x8000000dff0f7210 */ /* 0x002fca0007ffe0ff */
[----:B------:R-:W-:-:S04]  /*2590*/  IMAD R15, R15, R24, RZ ;  /* 0x000000180f0f7224 */ /* 0x000fc800078e02ff */
[----:B------:R-:W-:-:S04]  /*25a0*/  IMAD.HI.U32 R13, R13, R15, R12 ;  /* 0x0000000f0d0d7227 */ /* 0x000fc800078e000c */
[----:B------:R-:W-:Y:S01]  /*25b0*/  IMAD.MOV R15, RZ, RZ, -R14 ;  /* 0x000000ffff0f7224 */ /* 0x000fe200078e0a0e */
[----:B------:R-:W-:Y:S01]  /*25c0*/  MOV R14, R16 ;  /* 0x00000010000e7202 */ /* 0x000fe20000000f00 */
[----:B------:R-:W-:-:S03]  /*25d0*/  IMAD.HI.U32 R12, R13, R20, RZ ;  /* 0x000000140d0c7227 */ /* 0x000fc600078e00ff */
[----:B------:R-:W0:Y:S01]  /*25e0*/  I2F.RP R16, R14 ;  /* 0x0000000e00107306 */ /* 0x000e220000209400 */
[----:B------:R-:W-:-:S05]  /*25f0*/  IMAD R13, R12, R15, R20 ;  /* 0x0000000f0c0d7224 */ /* 0x000fca00078e0214 */
[----:B------:R-:W-:Y:S02]  /*2600*/  ISETP.GT.U32.AND P1, PT, R24, R13, PT ;  /* 0x0000000d1800720c */ /* 0x000fe40003f24070 */
[----:B0-----:R-:W0:Y:S11]  /*2610*/  MUFU.RCP R16, R16 ;  /* 0x0000001000107308 */ /* 0x001e360000001000 */
[----:B------:R-:W-:Y:S01]  /*2620*/  @!P1 IMAD.IADD R13, R13, 0x1, -R24 ;  /* 0x000000010d0d9824 */ /* 0x000fe200078e0a18 */
[----:B------:R-:W-:-:S02]  /*2630*/  @!P1 IADD3 R12, PT, PT, R12, 0x1, RZ ;  /* 0x000000010c0c9810 */ /* 0x000fc40007ffe0ff */
[----:B------:R-:W-:Y:S02]  /*2640*/  ISETP.NE.AND P1, PT, R5, RZ, PT ;  /* 0x000000ff0500720c */ /* 0x000fe40003f25270 */
[----:B------:R-:W-:Y:S02]  /*2650*/  ISETP.GE.U32.AND P0, PT, R13, R24, PT ;  /* 0x000000180d00720c */ /* 0x000fe40003f06070 */
[----:B------:R-:W-:-:S04]  /*2660*/  LOP3.LUT R13, R6, R5, RZ, 0x3c, !PT ;  /* 0x00000005060d7212 */ /* 0x000fc800078e3cff */
[----:B------:R-:W-:Y:S01]  /*2670*/  ISETP.GE.AND P2, PT, R13, RZ, PT ;  /* 0x000000ff0d00720c */ /* 0x000fe20003f46270 */
[----:B0-----:R-:W-:Y:S01]  /*2680*/  VIADD R13, R16, 0xffffffe ;  /* 0x0ffffffe100d7836 */ /* 0x001fe20000000000 */
[----:B------:R-:W-:-:S05]  /*2690*/  IABS R16, R4 ;  /* 0x0000000400107213 */ /* 0x000fca0000000000 */
[----:B------:R-:W-:Y:S01]  /*26a0*/  @P0 VIADD R12, R12, 0x1 ;  /* 0x000000010c0c0836 */ /* 0x000fe20000000000 */
[----:B------:R-:W0:Y:S01]  /*26b0*/  F2I.FTZ.U32.TRUNC.NTZ R13, R13 ;  /* 0x0000000d000d7305 */ /* 0x000e22000021f000 */
[----:B------:R-:W-:Y:S02]  /*26c0*/  IMAD.MOV R16, RZ, RZ, -R16 ;  /* 0x000000ffff107224 */ /* 0x000fe400078e0a10 */
[----:B------:R-:W-:-:S05]  /*26d0*/  IMAD.MOV.U32 R15, RZ, RZ, R12 ;  /* 0x000000ffff0f7224 */ /* 0x000fca00078e000c */
[----:B------:R-:W-:Y:S02]  /*26e0*/  @!P2 IADD3 R15, PT, PT, -R15, RZ, RZ ;  /* 0x000000ff0f0fa210 */ /* 0x000fe40007ffe1ff */
[----:B------:R-:W-:-:S05]  /*26f0*/  @!P1 LOP3.LUT R15, RZ, R5, RZ, 0x33, !PT ;  /* 0x00000005ff0f9212 */ /* 0x000fca00078e33ff */
[----:B------:R-:W-:Y:S02]  /*2700*/  IMAD.MOV R12, RZ, RZ, -R15 ;  /* 0x000000ffff0c7224 */ /* 0x000fe400078e0a0f */
[----:B0-----:R-:W-:Y:S02]  /*2710*/  IMAD.MOV R19, RZ, RZ, -R13 ;  /* 0x000000ffff137224 */ /* 0x001fe400078e0a0d */
[----:B------:R-:W-:Y:S02]  /*2720*/  IMAD R17, R5, R12, R6 ;  /* 0x0000000c05117224 */ /* 0x000fe400078e0206 */
[----:B------:R-:W-:Y:S02]  /*2730*/  HFMA2 R12, -RZ, RZ, 0, 0 ;  /* 0x00000000ff0c7431 */ /* 0x000fe400000001ff */
[----:B------:R-:W-:Y:S02]  /*2740*/  IMAD R5, R19, R14, RZ ;  /* 0x0000000e13057224 */ /* 0x000fe400078e02ff */
[C---:B----4-:R-:W-:Y:S01]  /*2750*/  IMAD R8, R15.reuse, R8, R25 ;  /* 0x000000080f087224 */ /* 0x050fe200078e0219 */
[----:B------:R-:W-:Y:S01]  /*2760*/  IABS R6, R17 ;  /* 0x0000001100067213 */ /* 0x000fe20000000000 */
[----:B-----5:R-:W-:-:S02]  /*2770*/  IMAD R7, R15, R10, R7 ;  /* 0x0000000a0f077224 */ /* 0x020fc400078e0207 */
[----:B------:R-:W-:-:S04]  /*2780*/  IMAD.HI.U32 R12, R13, R5, R12 ;  /* 0x000000050d0c7227 */ /* 0x000fc800078e000c */
[----:B------:R-:W-:Y:S01]  /*2790*/  IMAD.MOV.U32 R5, RZ, RZ, R6 ;  /* 0x000000ffff057224 */ /* 0x000fe200078e0006 */
[----:B------:R-:W-:-:S03]  /*27a0*/  MOV R6, R16 ;  /* 0x0000001000067202 */ /* 0x000fc60000000f00 */
[----:B------:R-:W-:-:S04]  /*27b0*/  IMAD.HI.U32 R12, R12, R5, RZ ;  /* 0x000000050c0c7227 */ /* 0x000fc800078e00ff */
[----:B------:R-:W-:-:S05]  /*27c0*/  IMAD R5, R12, R6, R5 ;  /* 0x000000060c057224 */ /* 0x000fca00078e0205 */
[----:B------:R-:W-:-:S13]  /*27d0*/  ISETP.GT.U32.AND P1, PT, R14, R5, PT ;  /* 0x000000050e00720c */ /* 0x000fda0003f24070 */
[----:B------:R-:W-:Y:S02]  /*27e0*/  @!P1 IMAD.IADD R5, R5, 0x1, -R14 ;  /* 0x0000000105059824 */ /* 0x000fe400078e0a0e */
[----:B------:R-:W-:Y:S01]  /*27f0*/  @!P1 VIADD R12, R12, 0x1 ;  /* 0x000000010c0c9836 */ /* 0x000fe20000000000 */
[----:B------:R-:W-:Y:S02]  /*2800*/  ISETP.NE.AND P1, PT, R4, RZ, PT ;  /* 0x000000ff0400720c */ /* 0x000fe40003f25270 */
[----:B------:R-:W-:Y:S02]  /*2810*/  ISETP.GE.U32.AND P0, PT, R5, R14, PT ;  /* 0x0000000e0500720c */ /* 0x000fe40003f06070 */
[----:B------:R-:W-:-:S04]  /*2820*/  LOP3.LUT R5, R17, R4, RZ, 0x3c, !PT ;  /* 0x0000000411057212 */ /* 0x000fc800078e3cff */
[----:B------:R-:W-:-:S07]  /*2830*/  ISETP.GE.AND P2, PT, R5, RZ, PT ;  /* 0x000000ff0500720c */ /* 0x000fce0003f46270 */
[----:B------:R-:W-:-:S06]  /*2840*/  @P0 IADD3 R12, PT, PT, R12, 0x1, RZ ;  /* 0x000000010c0c0810 */ /* 0x000fcc0007ffe0ff */
[----:B------:R-:W-:Y:S01]  /*2850*/  @!P2 IMAD.MOV R12, RZ, RZ, -R12 ;  /* 0x000000ffff0ca224 */ /* 0x000fe200078e0a0c */
[----:B------:R-:W-:-:S05]  /*2860*/  @!P1 LOP3.LUT R12, RZ, R4, RZ, 0x33, !PT ;  /* 0x00000004ff0c9212 */ /* 0x000fca00078e33ff */
[----:B------:R-:W-:Y:S02]  /*2870*/  IMAD.MOV R5, RZ, RZ, -R12 ;  /* 0x000000ffff057224 */ /* 0x000fe400078e0a0c */
[C---:B------:R-:W-:Y:S02]  /*2880*/  IMAD R25, R12.reuse, R9, R8 ;  /* 0x000000090c197224 */ /* 0x040fe400078e0208 */
[----:B------:R-:W-:Y:S02]  /*2890*/  IMAD R7, R12, R11, R7 ;  /* 0x0000000b0c077224 */ /* 0x000fe400078e0207 */
[----:B------:R-:W-:-:S07]  /*28a0*/  IMAD R6, R4, R5, R17 ;  /* 0x0000000504067224 */ /* 0x000fce00078e0211 */
.L_x_12:
[----:B------:R-:W-:Y:S05]  /*28b0*/  BRA.U !UP1, `(.L_x_10) ;  /* 0x0000000109987547 */ /* 0x000fea000b800000 */
[----:B------:R-:W0:Y:S01]  /*28c0*/  LDC.64 R4, c[0x0][0x3a8] ;  /* 0x0000ea00ff047b82 */ /* 0x000e220000000a00 */
[----:B----4-:R-:W-:-:S07]  /*28d0*/  IADD3 R13, PT, PT, R2, -0x1, RZ ;  /* 0xffffffff020d7810 */ /* 0x010fce0007ffe0ff */
[----:B------:R-:W1:Y:S08]  /*28e0*/  LDC.64 R8, c[0x0][0x398] ;  /* 0x0000e600ff087b82 */ /* 0x000e700000000a00 */
[----:B------:R-:W2:Y:S01]  /*28f0*/  LDC.64 R10, c[0x0][0x3a0] ;  /* 0x0000e800ff0a7b82 */ /* 0x000ea20000000a00 */
[----:B0-----:R-:W-:-:S06]  /*2900*/  IMAD.WIDE.U32 R4, R13, 0x4, R4 ;  /* 0x000000040d047825 */ /* 0x001fcc00078e0004 */
[----:B------:R-:W3:Y:S01]  /*2910*/  LDG.E R5, desc[UR8][R4.64] ;  /* 0x0000000804057981 */ /* 0x000ee2000c1e1900 */
[----:B-1----:R-:W-:-:S06]  /*2920*/  IMAD.WIDE.U32 R8, R13, 0x4, R8 ;  /* 0x000000040d087825 */ /* 0x002fcc00078e0008 */
[----:B------:R0:W4:Y:S01]  /*2930*/  LDG.E R8, desc[UR8][R8.64] ;  /* 0x0000000808087981 */ /* 0x000122000c1e1900 */
[----:B--2---:R-:W-:-:S06]  /*2940*/  IMAD.WIDE.U32 R10, R13, 0x4, R10 ;  /* 0x000000040d0a7825 */ /* 0x004fcc00078e000a */
[----:B------:R-:W2:Y:S01]  /*2950*/  LDG.E R10, desc[UR8][R10.64] ;  /* 0x000000080a0a7981 */ /* 0x000ea2000c1e1900 */
[----:B---3--:R-:W-:-:S04]  /*2960*/  IABS R15, R5 ;  /* 0x00000005000f7213 */ /* 0x008fc80000000000 */
[----:B------:R-:W1:Y:S08]  /*2970*/  I2F.RP R2, R15 ;  /* 0x0000000f00027306 */ /* 0x000e700000209400 */
[----:B-1----:R-:W1:Y:S02]  /*2980*/  MUFU.RCP R2, R2 ;  /* 0x0000000200027308 */ /* 0x002e640000001000 */
[----:B-1----:R-:W-:-:S06]  /*2990*/  VIADD R12, R2, 0xffffffe ;  /* 0x0ffffffe020c7836 */ /* 0x002fcc0000000000 */
[----:B------:R1:W3:Y:S02]  /*29a0*/  F2I.FTZ.U32.TRUNC.NTZ R13, R12 ;  /* 0x0000000c000d7305 */ /* 0x0002e4000021f000 */
[----:B-1----:R-:W-:Y:S02]  /*29b0*/  HFMA2 R12, -RZ, RZ, 0, 0 ;  /* 0x00000000ff0c7431 */ /* 0x002fe400000001ff */
[----:B---3--:R-:W-:-:S04]  /*29c0*/  IMAD.MOV R4, RZ, RZ, -R13 ;  /* 0x000000ffff047224 */ /* 0x008fc800078e0a0d */
[----:B------:R-:W-:Y:S01]  /*29d0*/  IMAD R17, R4, R15, RZ ;  /* 0x0000000f04117224 */ /* 0x000fe200078e02ff */
[----:B------:R-:W-:Y:S02]  /*29e0*/  IABS R4, R6 ;  /* 0x0000000600047213 */ /* 0x000fe40000000000 */
[----:B0-----:R-:W-:Y:S01]  /*29f0*/  IABS R9, R5 ;  /* 0x0000000500097213 */ /* 0x001fe20000000000 */
[----:B------:R-:W-:-:S04]  /*2a00*/  IMAD.HI.U32 R13, R13, R17, R12 ;  /* 0x000000110d0d7227 */ /* 0x000fc800078e000c */
[----:B------:R-:W-:Y:S02]  /*2a10*/  IMAD.MOV R2, RZ, RZ, -R9 ;  /* 0x000000ffff027224 */ /* 0x000fe400078e0a09 */
[----:B------:R-:W-:-:S04]  /*2a20*/  IMAD.HI.U32 R13, R13, R4, RZ ;  /* 0x000000040d0d7227 */ /* 0x000fc800078e00ff */
[----:B------:R-:W-:-:S05]  /*2a30*/  IMAD R2, R13, R2, R4 ;  /* 0x000000020d027224 */ /* 0x000fca00078e0204 */
[----:B------:R-:W-:-:S13]  /*2a40*/  ISETP.GT.U32.AND P1, PT, R15, R2, PT ;  /* 0x000000020f00720c */ /* 0x000fda0003f24070 */
[----:B------:R-:W-:-:S05]  /*2a50*/  @!P1 IMAD.IADD R2, R2, 0x1, -R15 ;  /* 0x0000000102029824 */ /* 0x000fca00078e0a0f */
[----:B------:R-:W-:Y:S02]  /*2a60*/  ISETP.GE.U32.AND P0, PT, R2, R15, PT ;  /* 0x0000000f0200720c */ /* 0x000fe40003f06070 */
[----:B------:R-:W-:Y:S02]  /*2a70*/  LOP3.LUT R2, R6, R5, RZ, 0x3c, !PT ;  /* 0x0000000506027212 */ /* 0x000fe400078e3cff */
[----:B------:R-:W-:Y:S02]  /*2a80*/  @!P1 IADD3 R13, PT, PT, R13, 0x1, RZ ;  /* 0x000000010d0d9810 */ /* 0x000fe40007ffe0ff */
[----:B------:R-:W-:Y:S02]  /*2a90*/  ISETP.GE.AND P2, PT, R2, RZ, PT ;  /* 0x000000ff0200720c */ /* 0x000fe40003f46270 */
[----:B------:R-:W-:-:S05]  /*2aa0*/  ISETP.NE.AND P1, PT, R5, RZ, PT ;  /* 0x000000ff0500720c */ /* 0x000fca0003f25270 */
[----:B------:R-:W-:-:S06]  /*2ab0*/  @P0 VIADD R13, R13, 0x1 ;  /* 0x000000010d0d0836 */ /* 0x000fcc0000000000 */
[----:B------:R-:W-:Y:S02]  /*2ac0*/  @!P2 IMAD.MOV R13, RZ, RZ, -R13 ;  /* 0x000000ffff0da224 */ /* 0x000fe400078e0a0d */
[----:B------:R-:W-:-:S04]  /*2ad0*/  @!P1 LOP3.LUT R13, RZ, R5, RZ, 0x33, !PT ;  /* 0x00000005ff0d9212 */ /* 0x000fc800078e33ff */
[C---:B------:R-:W-:Y:S01]  /*2ae0*/  IADD3 R2, PT, PT, -R13.reuse, RZ, RZ ;  /* 0x000000ff0d027210 */ /* 0x040fe20007ffe1ff */
[C---:B----4-:R-:W-:Y:S02]  /*2af0*/  IMAD R25, R13.reuse, R8, R25 ;  /* 0x000000080d197224 */ /* 0x050fe400078e0219 */
[----:B--2---:R-:W-:Y:S02]  /*2b00*/  IMAD R7, R13, R10, R7 ;  /* 0x0000000a0d077224 */ /* 0x004fe400078e0207 */
[----:B------:R-:W-:-:S07]  /*2b10*/  IMAD R6, R5, R2, R6 ;  /* 0x0000000205067224 */ /* 0x000fce00078e0206 */
.L_x_10:
[----:B------:R-:W0:Y:S01]  /*2b20*/  LDC.64 R8, c[0x0][0x380] ;  /* 0x0000e000ff087b82 */ /* 0x000e220000000a00 */
[----:B------:R-:W-:-:S07]  /*2b30*/  IMAD.IADD R25, R6, 0x1, R25 ;  /* 0x0000000106197824 */ /* 0x000fce00078e0219 */
[----:B------:R-:W1:Y:S01]  /*2b40*/  LDC.64 R4, c[0x0][0x388] ;  /* 0x0000e200ff047b82 */ /* 0x000e620000000a00 */
[----:B------:R-:W-:Y:S02]  /*2b50*/  IMAD.IADD R7, R7, 0x1, R6 ;  /* 0x0000000107077824 */ /* 0x000fe400078e0206 */
[----:B0-----:R-:W-:-:S06]  /*2b60*/  IMAD.WIDE R8, R25, 0x8, R8 ;  /* 0x0000000819087825 */ /* 0x001fcc00078e0208 */
[----:B------:R-:W2:Y:S01]  /*2b70*/  LDG.E.64 R8, desc[UR8][R8.64] ;  /* 0x0000000808087981 */ /* 0x000ea2000c1e1b00 */
[----:B-1----:R-:W-:-:S06]  /*2b80*/  IMAD.WIDE R6, R7, 0x8, R4 ;  /* 0x0000000807067825 */ /* 0x002fcc00078e0204 */
[----:B------:R-:W3:Y:S01]  /*2b90*/  LDG.E.64 R6, desc[UR8][R6.64] ;  /* 0x0000000806067981 */ /* 0x000ee2000c1e1b00 */
[----:B------:R-:W-:Y:S01]  /*2ba0*/  BSSY.RECONVERGENT B0, `(.L_x_13) ;  /* 0x0000023000007945 */ /* 0x000fe20003800200 */
[----:B--2---:R-:W-:-:S04]  /*2bb0*/  SHF.R.U32.HI R2, RZ, 0x14, R9 ;  /* 0x00000014ff027819 */ /* 0x004fc80000011609 */
[----:B------:R-:W-:Y:S01]  /*2bc0*/  LOP3.LUT R2, R2, 0x7ff, RZ, 0xc0, !PT ;  /* 0x000007ff02027812 */ /* 0x000fe200078ec0ff */
[----:B---3--:R-:W-:-:S03]  /*2bd0*/  DSETP.NEU.AND P1, PT, R6, RZ, PT ;  /* 0x000000ff0600722a */ /* 0x008fc60003f2d000 */
[----:B------:R-:W-:-:S04]  /*2be0*/  IADD3 R5, PT, PT, R2, -0x3f4, RZ ;  /* 0xfffffc0c02057810 */ /* 0x000fc80007ffe0ff */
[CC--:B------:R-:W-:Y:S02]  /*2bf0*/  SHF.L.U32 R2, R8.reuse, R5.reuse, RZ ;  /* 0x0000000508027219 */ /* 0x0c0fe400000006ff */
[----:B------:R-:W-:Y:S02]  /*2c00*/  SHF.L.U64.HI R5, R8, R5, R9 ;  /* 0x0000000508057219 */ /* 0x000fe40000010209 */
[----:B------:R-:W-:-:S04]  /*2c10*/  ISETP.NE.U32.AND P0, PT, R2, RZ, PT ;  /* 0x000000ff0200720c */ /* 0x000fc80003f05070 */
[----:B------:R-:W-:Y:S01]  /*2c20*/  ISETP.NE.AND.EX P0, PT, R5, -0x80000000, PT, P0 ;  /* 0x800000000500780c */ /* 0x000fe20003f05300 */
[----:B------:R-:W-:-:S12]  /*2c30*/  @!P1 BRA `(.L_x_14) ;  /* 0x0000000000509947 */ /* 0x000fd80003800000 */
[----:B------:R-:W-:Y:S01]  /*2c40*/  DADD R34, -RZ, |R6| ;  /* 0x00000000ff227229 */ /* 0x000fe20000000506 */
[----:B------:R-:W-:Y:S01]  /*2c50*/  BSSY.RECONVERGENT B1, `(.L_x_15) ;  /* 0x0000007000017945 */ /* 0x000fe20003800200 */
[----:B------:R-:W-:Y:S02]  /*2c60*/  PLOP3.LUT P0, PT, P0, PT, PT, 0x8, 0x80 ;  /* 0x000000000080781c */ /* 0x000fe4000070e170 */
[----:B------:R-:W-:Y:S02]  /*2c70*/  MOV R5, R9 ;  /* 0x0000000900057202 */ /* 0x000fe40000000f00 */
[----:B------:R-:W-:-:S04]  /*2c80*/  MOV R2, 0x2cc0 ;  /* 0x00002cc000027802 */ /* 0x000fc80000000f00 */
[----:B------:R-:W-:Y:S02]  /*2c90*/  IMAD.MOV.U32 R20, RZ, RZ, R34 ;  /* 0x000000ffff147224 */ /* 0x000fe400078e0022 */
[----:B------:R-:W-:-:S07]  /*2ca0*/  IMAD.MOV.U32 R34, RZ, RZ, R8 ;  /* 0x000000ffff227224 */ /* 0x000fce00078e0008 */
[----:B----4-:R-:W-:Y:S05]  /*2cb0*/  CALL.REL.NOINC `($_Z11_rpow_64_17PdS_S_PiS0_S0_ii$__internal_accurate_pow) ;  /* 0x0000000400007944 */ /* 0x010fea0003c00000 */
[----:B------:R-:W-:Y:S05]  /*2cc0*/  BSYNC.RECONVERGENT B1 ;  /* 0x0000000000017941 */ /* 0x000fea0003800200 */
.L_x_15:
        /* <DEDUP_REMOVED lines=9> */
[----:B------:R-:W-:Y:S01]  /*2d60*/  @!P2 FSEL R5, R5, -QNAN , !P1 ;  /* 0xfff800000505a808 */ /* 0x000fe20004800000 */
[----:B------:R-:W-:Y:S06]  /*2d70*/  BRA `(.L_x_16) ;  /* 0x0000000000147947 */ /* 0x000fec0003800000 */
.L_x_14:
[----:B------:R-:W-:Y:S01]  /*2d80*/  ISETP.GE.AND P1, PT, R9, RZ, PT ;  /* 0x000000ff0900720c */ /* 0x000fe20003f26270 */
[----:B------:R-:W-:Y:S01]  /*2d90*/  DSETP.NEU.AND P0, PT, |R8|, 0.5, !P0 ;  /* 0x3fe000000800742a */ /* 0x000fe2000470d200 */
[----:B------:R-:W-:-:S05]  /*2da0*/  IMAD.MOV.U32 R4, RZ, RZ, RZ ;  /* 0x000000ffff047224 */ /* 0x000fca00078e00ff */
[----:B------:R-:W-:-:S06]  /*2db0*/  SEL R5, R7, RZ, P0 ;  /* 0x000000ff07057207 */ /* 0x000fcc0000000000 */
[----:B------:R-:W-:-:S07]  /*2dc0*/  @!P1 LOP3.LUT R5, R5, 0x7ff00000, RZ, 0xfc, !PT ;  /* 0x7ff0000005059812 */ /* 0x000fce00078efcff */
.L_x_16:
[----:B------:R-:W-:Y:S05]  /*2dd0*/  BSYNC.RECONVERGENT B0 ;  /* 0x0000000000007941 */ /* 0x000fea0003800200 */
.L_x_13:
[----:B------:R-:W-:Y:S01]  /*2de0*/  DADD R10, R8, R6 ;  /* 0x00000000080a7229 */ /* 0x000fe20000000006 */
[----:B------:R-:W-:Y:S09]  /*2df0*/  BSSY.RECONVERGENT B0, `(.L_x_17) ;  /* 0x000001e000007945 */ /* 0x000ff20003800200 */
[----:B------:R-:W-:-:S04]  /*2e00*/  LOP3.LUT R10, R11, 0x7ff00000, RZ, 0xc0, !PT ;  /* 0x7ff000000b0a7812 */ /* 0x000fc800078ec0ff */
[----:B------:R-:W-:-:S13]  /*2e10*/  ISETP.NE.AND P1, PT, R10, 0x7ff00000, PT ;  /* 0x7ff000000a00780c */ /* 0x000fda0003f25270 */
[----:B------:R-:W-:Y:S05]  /*2e20*/  @P1 BRA `(.L_x_18) ;  /* 0x0000000000681947 */ /* 0x000fea0003800000 */
[----:B------:R-:W-:-:S06]  /*2e30*/  DSETP.NAN.AND P1, PT, R8, R8, PT ;  /* 0x000000080800722a */ /* 0x000fcc0003f28000 */
[----:B------:R-:W-:-:S14]  /*2e40*/  DSETP.NAN.OR P1, PT, R6, R6, P1 ;  /* 0x000000060600722a */ /* 0x000fdc0000f28400 */
[----:B------:R-:W-:Y:S05]  /*2e50*/  @P1 BRA `(.L_x_19) ;  /* 0x0000000000581947 */ /* 0x000fea0003800000 */
[----:B------:R-:W-:-:S14]  /*2e60*/  DSETP.NEU.AND P1, PT, |R8|, +INF , PT ;  /* 0x7ff000000800742a */ /* 0x000fdc0003f2d200 */
[----:B------:R-:W-:Y:S05]  /*2e70*/  @!P1 BRA `(.L_x_20) ;  /* 0x0000000000309947 */ /* 0x000fea0003800000 */
[----:B------:R-:W-:-:S14]  /*2e80*/  DSETP.NEU.AND P1, PT, |R6|, +INF , PT ;  /* 0x7ff000000600742a */ /* 0x000fdc0003f2d200 */
[----:B------:R-:W-:Y:S05]  /*2e90*/  @P1 BRA `(.L_x_18) ;  /* 0x00000000004c1947 */ /* 0x000fea0003800000 */
[C---:B------:R-:W-:Y:S02]  /*2ea0*/  ISETP.GE.AND P1, PT, R9.reuse, RZ, PT ;  /* 0x000000ff0900720c */ /* 0x040fe40003f26270 */
[----:B------:R-:W-:Y:S02]  /*2eb0*/  LOP3.LUT R2, R9, 0x7fffffff, RZ, 0xc0, !PT ;  /* 0x7fffffff09027812 */ /* 0x000fe400078ec0ff */
[----:B------:R-:W-:Y:S02]  /*2ec0*/  SEL R5, RZ, 0x7ff00000, !P1 ;  /* 0x7ff00000ff057807 */ /* 0x000fe40004800000 */
[----:B------:R-:W-:Y:S02]  /*2ed0*/  ISETP.GE.AND P2, PT, R7, RZ, PT ;  /* 0x000000ff0700720c */ /* 0x000fe40003f46270 */
[----:B------:R-:W-:Y:S01]  /*2ee0*/  ISETP.NE.AND P1, PT, R2, 0x3fe00000, PT ;  /* 0x3fe000000200780c */ /* 0x000fe20003f25270 */
[----:B------:R-:W-:Y:S01]  /*2ef0*/  VIADD R2, R5, 0x80000000 ;  /* 0x8000000005027836 */ /* 0x000fe20000000000 */
[----:B------:R-:W-:-:S04]  /*2f00*/  MOV R4, RZ ;  /* 0x000000ff00047202 */ /* 0x000fc80000000f00 */
[----:B------:R-:W-:-:S05]  /*2f10*/  SEL R2, R2, R5, P1 ;  /* 0x0000000502027207 */ /* 0x000fca0000800000 */
[----:B------:R-:W-:Y:S01]  /*2f20*/  @!P2 SEL R5, R2, R5, P0 ;  /* 0x000000050205a207 */ /* 0x000fe20000000000 */
[----:B------:R-:W-:Y:S06]  /*2f30*/  BRA `(.L_x_18) ;  /* 0x0000000000247947 */ /* 0x000fec0003800000 */
.L_x_20:
[----:B------:R-:W-:Y:S01]  /*2f40*/  ISETP.GE.AND P1, PT, R9, RZ, PT ;  /* 0x000000ff0900720c */ /* 0x000fe20003f26270 */
[----:B------:R-:W-:-:S06]  /*2f50*/  DSETP.GT.AND P0, PT, |R6|, 1, PT ;  /* 0x3ff000000600742a */ /* 0x000fcc0003f04200 */
[----:B------:R-:W-:Y:S01]  /*2f60*/  SEL R4, RZ, 0x7ff00000, !P0 ;  /* 0x7ff00000ff047807 */ /* 0x000fe20004000000 */
[----:B------:R-:W-:-:S05]  /*2f70*/  DSETP.NEU.AND P0, PT, R6, -1, PT ;  /* 0xbff000000600742a */ /* 0x000fca0003f0d000 */
[----:B------:R-:W-:-:S04]  /*2f80*/  @!P1 LOP3.LUT R4, R4, 0x7ff00000, RZ, 0x3c, !PT ;  /* 0x7ff0000004049812 */ /* 0x000fc800078e3cff */
[----:B------:R-:W-:Y:S01]  /*2f90*/  SEL R5, R4, 0x3ff00000, P0 ;  /* 0x3ff0000004057807 */ /* 0x000fe20000000000 */
[----:B------:R-:W-:Y:S01]  /*2fa0*/  IMAD.MOV.U32 R4, RZ, RZ, RZ ;  /* 0x000000ffff047224 */ /* 0x000fe200078e00ff */
[----:B------:R-:W-:Y:S06]  /*2fb0*/  BRA `(.L_x_18) ;  /* 0x0000000000047947 */ /* 0x000fec0003800000 */
.L_x_19:
[----:B------:R-:W-:-:S11]  /*2fc0*/  DADD R4, R8, R6 ;  /* 0x0000000008047229 */ /* 0x000fd60000000006 */
.L_x_18:
[----:B------:R-:W-:Y:S05]  /*2fd0*/  BSYNC.RECONVERGENT B0 ;  /* 0x0000000000007941 */ /* 0x000fea0003800200 */
.L_x_17:
[----:B------:R-:W0:Y:S01]  /*2fe0*/  LDC.64 R10, c[0x0][0x390] ;  /* 0x0000e400ff0a7b82 */ /* 0x000e220000000a00 */
[----:B------:R-:W-:Y:S01]  /*2ff0*/  DSETP.NEU.AND P1, PT, R8, RZ, PT ;  /* 0x000000ff0800722a */ /* 0x000fe20003f2d000 */
[----:B------:R-:W1:Y:S01]  /*3000*/  LDCU UR4, c[0x0][0x3b0] ;  /* 0x00007600ff0477ac */ /* 0x000e620008000800 */
[----:B------:R-:W-:-:S04]  /*3010*/  DSETP.NEU.AND P0, PT, R6, 1, PT ;  /* 0x3ff000000600742a */ /* 0x000fc80003f0d000 */
[----:B------:R-:W-:Y:S02]  /*3020*/  FSEL R6, R4, RZ, P1 ;  /* 0x000000ff04067208 */ /* 0x000fe40000800000 */
[----:B------:R-:W-:Y:S02]  /*3030*/  FSEL R4, R5, 1.875, P1 ;  /* 0x3ff0000005047808 */ /* 0x000fe40000800000 */
[----:B------:R-:W-:Y:S02]  /*3040*/  FSEL R6, R6, RZ, P0 ;  /* 0x000000ff06067208 */ /* 0x000fe40000000000 */
[----:B------:R-:W-:Y:S01]  /*3050*/  FSEL R7, R4, 1.875, P0 ;  /* 0x3ff0000004077808 */ /* 0x000fe20000000000 */
[----:B0-----:R-:W-:-:S04]  /*3060*/  IMAD.WIDE R4, R0, 0x8, R10 ;  /* 0x0000000800047825 */ /* 0x001fc800078e020a */
[----:B------:R-:W-:Y:S01]  /*3070*/  IMAD.IADD R0, R3, 0x1, R0 ;  /* 0x0000000103007824 */ /* 0x000fe200078e0200 */
[----:B------:R0:W-:Y:S04]  /*3080*/  STG.E.64 desc[UR8][R4.64], R6 ;  /* 0x0000000604007986 */ /* 0x0001e8000c101b08 */
[----:B-1----:R-:W-:-:S13]  /*3090*/  ISETP.GE.AND P0, PT, R0, UR4, PT ;  /* 0x0000000400007c0c */ /* 0x002fda000bf06270 */
[----:B0-----:R-:W-:Y:S05]  /*30a0*/  @!P0 BRA `(.L_x_21) ;  /* 0xffffffd400808947 */ /* 0x001fea000383ffff */
[----:B------:R-:W-:Y:S05]  /*30b0*/  EXIT ;  /* 0x000000000000794d */ /* 0x000fea0003800000 */
        .type           $_Z11_rpow_64_17PdS_S_PiS0_S0_ii$__internal_accurate_pow,@function
        .size           $_Z11_rpow_64_17PdS_S_PiS0_S0_ii$__internal_accurate_pow,(.L_x_390 - $_Z11_rpow_64_17PdS_S_PiS0_S0_ii$__internal_accurate_pow)
$_Z11_rpow_64_17PdS_S_PiS0_S0_ii$__internal_accurate_pow:
[----:B------:R-:W-:Y:S01]  /*30c0*/  ISETP.GT.U32.AND P3, PT, R35, 0xfffff, PT ;  /* 0x000fffff2300780c */ /* 0x000fe20003f64070 */
[--C-:B------:R-:W-:Y:S01]  /*30d0*/  IMAD.MOV.U32 R17, RZ, RZ, R35.reuse ;  /* 0x000000ffff117224 */ /* 0x100fe200078e0023 */
[----:B------:R-:W-:Y:S01]  /*30e0*/  MOV R16, R20 ;  /* 0x0000001400107202 */ /* 0x000fe20000000f00 */
[--C-:B------:R-:W-:Y:S01]  /*30f0*/  IMAD.MOV.U32 R18, RZ, RZ, R35.reuse ;  /* 0x000000ffff127224 */ /* 0x100fe200078e0023 */
[----:B------:R-:W-:Y:S01]  /*3100*/  MOV R22, 0x41ad3b5a ;  /* 0x41ad3b5a00167802 */ /* 0x000fe20000000f00 */
[----:B------:R-:W-:Y:S01]  /*3110*/  IMAD.MOV.U32 R24, RZ, RZ, RZ ;  /* 0x000000ffff187224 */ /* 0x000fe200078e00ff */
[----:B------:R-:W-:Y:S01]  /*3120*/  UMOV UR10, 0x7d2cafe2 ;  /* 0x7d2cafe2000a7882 */ /* 0x000fe20000000000 */
[----:B------:R-:W-:Y:S01]  /*3130*/  IMAD.MOV.U32 R23, RZ, RZ, 0x3ed0f5d2 ;  /* 0x3ed0f5d2ff177424 */ /* 0x000fe200078e00ff */
[----:B------:R-:W-:Y:S01]  /*3140*/  UMOV UR11, 0x3eb0f5ff ;  /* 0x3eb0f5ff000b7882 */ /* 0x000fe20000000000 */
[----:B------:R-:W-:Y:S01]  /*3150*/  SHF.R.U32.HI R35, RZ, 0x14, R35 ;  /* 0x00000014ff237819 */ /* 0x000fe20000011623 */
[----:B------:R-:W-:Y:S01]  /*3160*/  UMOV UR12, 0x3b39803f ;  /* 0x3b39803f000c7882 */ /* 0x000fe20000000000 */
[----:B------:R-:W-:-:S02]  /*3170*/  UMOV UR13, 0x3c7abc9e ;  /* 0x3c7abc9e000d7882 */ /* 0x000fc40000000000 */
[----:B------:R-:W-:-:S10]  /*3180*/  @!P3 DMUL R16, R16, 1.80143985094819840000e+16 ;  /* 0x435000001010b828 */ /* 0x000fd40000000000 */
[----:B------:R-:W-:Y:S01]  /*3190*/  @!P3 MOV R18, R17 ;  /* 0x000000110012b202 */ /* 0x000fe20000000f00 */
[----:B------:R-:W-:Y:S01]  /*31a0*/  @!P3 IMAD.MOV.U32 R20, RZ, RZ, R16 ;  /* 0x000000ffff14b224 */ /* 0x000fe200078e0010 */
[----:B------:R-:W-:Y:S02]  /*31b0*/  @!P3 LEA.HI R35, R17, 0xffffffca, RZ, 0xc ;  /* 0xffffffca1123b811 */ /* 0x000fe400078f60ff */
[----:B------:R-:W-:Y:S02]  /*31c0*/  LOP3.LUT R18, R18, 0x800fffff, RZ, 0xc0, !PT ;  /* 0x800fffff12127812 */ /* 0x000fe400078ec0ff */
[----:B------:R-:W-:Y:S02]  /*31d0*/  IADD3 R16, PT, PT, R35, -0x3ff, RZ ;  /* 0xfffffc0123107810 */ /* 0x000fe40007ffe0ff */
[----:B------:R-:W-:-:S04]  /*31e0*/  LOP3.LUT R21, R18, 0x3ff00000, RZ, 0xfc, !PT ;  /* 0x3ff0000012157812 */ /* 0x000fc800078efcff */
[----:B------:R-:W-:-:S13]  /*31f0*/  ISETP.GE.U32.AND P4, PT, R21, 0x3ff6a09f, PT ;  /* 0x3ff6a09f1500780c */ /* 0x000fda0003f86070 */
[----:B------:R-:W-:Y:S02]  /*3200*/  @P4 VIADD R19, R21, 0xfff00000 ;  /* 0xfff0000015134836 */ /* 0x000fe40000000000 */
[----:B------:R-:W-:Y:S02]  /*3210*/  @P4 VIADD R16, R35, 0xfffffc02 ;  /* 0xfffffc0223104836 */ /* 0x000fe40000000000 */
[----:B------:R-:W-:Y:S01]  /*3220*/  IMAD.MOV.U32 R35, RZ, RZ, R5 ;  /* 0x000000ffff237224 */ /* 0x000fe200078e0005 */
[----:B------:R-:W-:-:S04]  /*3230*/  @P4 MOV R21, R19 ;  /* 0x0000001300154202 */ /* 0x000fc80000000f00 */
[----:B------:R-:W-:Y:S02]  /*3240*/  SHF.L.U32 R5, R35, 0x1, RZ ;  /* 0x0000000123057819 */ /* 0x000fe400000006ff */
[C---:B------:R-:W-:Y:S02]  /*3250*/  DADD R26, R20.reuse, 1 ;  /* 0x3ff00000141a7429 */ /* 0x040fe40000000000 */
[----:B------:R-:W-:Y:S01]  /*3260*/  DADD R20, R20, -1 ;  /* 0xbff0000014147429 */ /* 0x000fe20000000000 */
[----:B------:R-:W-:-:S03]  /*3270*/  ISETP.GT.U32.AND P3, PT, R5, -0x2000001, PT ;  /* 0xfdffffff0500780c */ /* 0x000fc60003f64070 */
[----:B------:R-:W0:Y:S02]  /*3280*/  MUFU.RCP64H R25, R27 ;  /* 0x0000001b00197308 */ /* 0x000e240000001800 */
[----:B0-----:R-:W-:-:S08]  /*3290*/  DFMA R18, -R26, R24, 1 ;  /* 0x3ff000001a12742b */ /* 0x001fd00000000118 */
[----:B------:R-:W-:-:S08]  /*32a0*/  DFMA R18, R18, R18, R18 ;  /* 0x000000121212722b */ /* 0x000fd00000000012 */
[----:B------:R-:W-:-:S08]  /*32b0*/  DFMA R24, R24, R18, R24 ;  /* 0x000000121818722b */ /* 0x000fd00000000018 */
[----:B------:R-:W-:-:S08]  /*32c0*/  DMUL R18, R20, R24 ;  /* 0x0000001814127228 */ /* 0x000fd00000000000 */
[----:B------:R-:W-:-:S08]  /*32d0*/  DFMA R18, R20, R24, R18 ;  /* 0x000000181412722b */ /* 0x000fd00000000012 */
[----:B------:R-:W-:-:S08]  /*32e0*/  DMUL R28, R18, R18 ;  /* 0x00000012121c7228 */ /* 0x000fd00000000000 */
[----:B------:R-:W-:Y:S01]  /*32f0*/  DFMA R22, R28, UR10, R22 ;  /* 0x0000000a1c167c2b */ /* 0x000fe20008000016 */
[----:B------:R-:W-:Y:S01]  /*3300*/  UMOV UR10, 0x75488a3f ;  /* 0x75488a3f000a7882 */ /* 0x000fe20000000000 */
[----:B------:R-:W-:-:S06]  /*3310*/  UMOV UR11, 0x3ef3b20a ;  /* 0x3ef3b20a000b7882 */ /* 0x000fcc0000000000 */
[----:B------:R-:W-:Y:S01]  /*3320*/  DFMA R26, R28, R22, UR10 ;  /* 0x0000000a1c1a7e2b */ /* 0x000fe20008000016 */
[----:B------:R-:W-:Y:S01]  /*3330*/  UMOV UR10, 0xe4faecd5 ;  /* 0xe4faecd5000a7882 */ /* 0x000fe20000000000 */
[----:B------:R-:W-:Y:S01]  /*3340*/  UMOV UR11, 0x3f1745cd ;  /* 0x3f1745cd000b7882 */ /* 0x000fe20000000000 */
[----:B------:R-:W-:-:S05]  /*3350*/  DADD R22, R20, -R18 ;  /* 0x0000000014167229 */ /* 0x000fca0000000812 */
[----:B------:R-:W-:Y:S01]  /*3360*/  DFMA R26, R28, R26, UR10 ;  /* 0x0000000a1c1a7e2b */ /* 0x000fe2000800001a */
[----:B------:R-:W-:Y:S01]  /*3370*/  UMOV UR10, 0x258a578b ;  /* 0x258a578b000a7882 */ /* 0x000fe20000000000 */
[----:B------:R-:W-:Y:S01]  /*3380*/  UMOV UR11, 0x3f3c71c7 ;  /* 0x3f3c71c7000b7882 */ /* 0x000fe20000000000 */
[----:B------:R-:W-:-:S05]  /*3390*/  DADD R22, R22, R22 ;  /* 0x0000000016167229 */ /* 0x000fca0000000016 */
[----:B------:R-:W-:Y:S01]  /*33a0*/  DFMA R26, R28, R26, UR10 ;  /* 0x0000000a1c1a7e2b */ /* 0x000fe2000800001a */
[----:B------:R-:W-:Y:S01]  /*33b0*/  UMOV UR10, 0x9242b910 ;  /* 0x9242b910000a7882 */ /* 0x000fe20000000000 */
[----:B------:R-:W-:Y:S01]  /*33c0*/  UMOV UR11, 0x3f624924 ;  /* 0x3f624924000b7882 */ /* 0x000fe20000000000 */
[----:B------:R-:W-:-:S05]  /*33d0*/  DFMA R22, R20, -R18, R22 ;  /* 0x800000121416722b */ /* 0x000fca0000000016 */
[----:B------:R-:W-:Y:S01]  /*33e0*/  DFMA R26, R28, R26, UR10 ;  /* 0x0000000a1c1a7e2b */ /* 0x000fe2000800001a */
[----:B------:R-:W-:Y:S01]  /*33f0*/  UMOV UR10, 0x99999dfb ;  /* 0x99999dfb000a7882 */ /* 0x000fe20000000000 */
[----:B------:R-:W-:Y:S01]  /*3400*/  UMOV UR11, 0x3f899999 ;  /* 0x3f899999000b7882 */ /* 0x000fe20000000000 */
[----:B------:R-:W-:Y:S02]  /*3410*/  DMUL R22, R24, R22 ;  /* 0x0000001618167228 */ /* 0x000fe40000000000 */
[----:B------:R-:W-:-:S03]  /*3420*/  DMUL R24, R18, R18 ;  /* 0x0000001212187228 */ /* 0x000fc60000000000 */
[----:B------:R-:W-:Y:S01]  /*3430*/  DFMA R26, R28, R26, UR10 ;  /* 0x0000000a1c1a7e2b */ /* 0x000fe2000800001a */
[----:B------:R-:W-:Y:S01]  /*3440*/  UMOV UR10, 0x55555555 ;  /* 0x55555555000a7882 */ /* 0x000fe20000000000 */
[----:B------:R-:W-:-:S06]  /*3450*/  UMOV UR11, 0x3fb55555 ;  /* 0x3fb55555000b7882 */ /* 0x000fcc0000000000 */
[----:B------:R-:W-:-:S08]  /*3460*/  DFMA R20, R28, R26, UR10 ;  /* 0x0000000a1c147e2b */ /* 0x000fd0000800001a */
[----:B------:R-:W-:Y:S01]  /*3470*/  DADD R30, -R20, UR10 ;  /* 0x0000000a141e7e29 */ /* 0x000fe20008000100 */
[----:B------:R-:W-:Y:S01]  /*3480*/  UMOV UR10, 0xb9e7b0 ;  /* 0x00b9e7b0000a7882 */ /* 0x000fe20000000000 */
[----:B------:R-:W-:-:S06]  /*3490*/  UMOV UR11, 0x3c46a4cb ;  /* 0x3c46a4cb000b7882 */ /* 0x000fcc0000000000 */
[----:B------:R-:W-:Y:S02]  /*34a0*/  DFMA R30, R28, R26, R30 ;  /* 0x0000001a1c1e722b */ /* 0x000fe4000000001e */
[----:B------:R-:W-:Y:S01]  /*34b0*/  DFMA R28, R18, R18, -R24 ;  /* 0x00000012121c722b */ /* 0x000fe20000000818 */
[----:B------:R-:W-:Y:S01]  /*34c0*/  IADD3 R27, PT, PT, R23, 0x100000, RZ ;  /* 0x00100000171b7810 */ /* 0x000fe20007ffe0ff */
[----:B------:R-:W-:-:S04]  /*34d0*/  IMAD.MOV.U32 R26, RZ, RZ, R22 ;  /* 0x000000ffff1a7224 */ /* 0x000fc800078e0016 */
[----:B------:R-:W-:Y:S01]  /*34e0*/  DADD R30, R30, -UR10 ;  /* 0x8000000a1e1e7e29 */ /* 0x000fe20008000000 */
[----:B------:R-:W-:Y:S01]  /*34f0*/  UMOV UR10, 0x80000000 ;  /* 0x80000000000a7882 */ /* 0x000fe20000000000 */
[C---:B------:R-:W-:Y:S01]  /*3500*/  DFMA R26, R18.reuse, R26, R28 ;  /* 0x0000001a121a722b */ /* 0x040fe2000000001c */
[----:B------:R-:W-:Y:S01]  /*3510*/  UMOV UR11, 0x43300000 ;  /* 0x43300000000b7882 */ /* 0x000fe20000000000 */
[----:B------:R-:W-:-:S08]  /*3520*/  DMUL R28, R18, R24 ;  /* 0x00000018121c7228 */ /* 0x000fd00000000000 */
[----:B------:R-:W-:-:S08]  /*3530*/  DFMA R32, R18, R24, -R28 ;  /* 0x000000181220722b */ /* 0x000fd0000000081c */
[----:B------:R-:W-:Y:S02]  /*3540*/  DFMA R32, R22, R24, R32 ;  /* 0x000000181620722b */ /* 0x000fe40000000020 */
[----:B------:R-:W-:-:S06]  /*3550*/  DADD R24, R20, R30 ;  /* 0x0000000014187229 */ /* 0x000fcc000000001e */
[----:B------:R-:W-:Y:S02]  /*3560*/  DFMA R26, R18, R26, R32 ;  /* 0x0000001a121a722b */ /* 0x000fe40000000020 */
[----:B------:R-:W-:Y:S02]  /*3570*/  DADD R32, R20, -R24 ;  /* 0x0000000014207229 */ /* 0x000fe40000000818 */
[----:B------:R-:W-:-:S06]  /*3580*/  DMUL R20, R24, R28 ;  /* 0x0000001c18147228 */ /* 0x000fcc0000000000 */
[----:B------:R-:W-:Y:S02]  /*3590*/  DADD R32, R30, R32 ;  /* 0x000000001e207229 */ /* 0x000fe40000000020 */
[----:B------:R-:W-:-:S08]  /*35a0*/  DFMA R30, R24, R28, -R20 ;  /* 0x0000001c181e722b */ /* 0x000fd00000000814 */
[----:B------:R-:W-:-:S08]  /*35b0*/  DFMA R26, R24, R26, R30 ;  /* 0x0000001a181a722b */ /* 0x000fd0000000001e */
[----:B------:R-:W-:-:S08]  /*35c0*/  DFMA R32, R32, R28, R26 ;  /* 0x0000001c2020722b */ /* 0x000fd0000000001a */
[----:B------:R-:W-:-:S08]  /*35d0*/  DADD R26, R20, R32 ;  /* 0x00000000141a7229 */ /* 0x000fd00000000020 */
[--C-:B------:R-:W-:Y:S02]  /*35e0*/  DADD R24, R18, R26.reuse ;  /* 0x0000000012187229 */ /* 0x100fe4000000001a */
[----:B------:R-:W-:-:S06]  /*35f0*/  DADD R20, R20, -R26 ;  /* 0x0000000014147229 */ /* 0x000fcc000000081a */
[----:B------:R-:W-:Y:S02]  /*3600*/  DADD R18, R18, -R24 ;  /* 0x0000000012127229 */ /* 0x000fe40000000818 */
[----:B------:R-:W-:-:S06]  /*3610*/  DADD R20, R32, R20 ;  /* 0x0000000020147229 */ /* 0x000fcc0000000014 */
[----:B------:R-:W-:-:S08]  /*3620*/  DADD R18, R26, R18 ;  /* 0x000000001a127229 */ /* 0x000fd00000000012 */
[----:B------:R-:W-:-:S08]  /*3630*/  DADD R18, R20, R18 ;  /* 0x0000000014127229 */ /* 0x000fd00000000012 */
[----:B------:R-:W-:Y:S01]  /*3640*/  DADD R22, R22, R18 ;  /* 0x0000000016167229 */ /* 0x000fe20000000012 */
[----:B------:R-:W-:Y:S01]  /*3650*/  HFMA2 R19, -RZ, RZ, 3.59375, 0 ;  /* 0x43300000ff137431 */ /* 0x000fe200000001ff */
[----:B------:R-:W-:-:S06]  /*3660*/  LOP3.LUT R18, R16, 0x80000000, RZ, 0x3c, !PT ;  /* 0x8000000010127812 */ /* 0x000fcc00078e3cff */
[----:B------:R-:W-:Y:S02]  /*3670*/  DADD R20, R24, R22 ;  /* 0x0000000018147229 */ /* 0x000fe40000000016 */
[----:B------:R-:W-:Y:S01]  /*3680*/  DADD R18, R18, -UR10 ;  /* 0x8000000a12127e29 */ /* 0x000fe20008000000 */
[----:B------:R-:W-:Y:S01]  /*3690*/  UMOV UR10, 0xfefa39ef ;  /* 0xfefa39ef000a7882 */ /* 0x000fe20000000000 */
[----:B------:R-:W-:-:S04]  /*36a0*/  UMOV UR11, 0x3fe62e42 ;  /* 0x3fe62e42000b7882 */ /* 0x000fc80000000000 */
[--C-:B------:R-:W-:Y:S02]  /*36b0*/  DADD R26, R24, -R20.reuse ;  /* 0x00000000181a7229 */ /* 0x100fe40000000814 */
[----:B------:R-:W-:-:S06]  /*36c0*/  DFMA R16, R18, UR10, R20 ;  /* 0x0000000a12107c2b */ /* 0x000fcc0008000014 */
[----:B------:R-:W-:Y:S02]  /*36d0*/  DADD R26, R22, R26 ;  /* 0x00000000161a7229 */ /* 0x000fe4000000001a */
[----:B------:R-:W-:-:S08]  /*36e0*/  DFMA R24, R18, -UR10, R16 ;  /* 0x8000000a12187c2b */ /* 0x000fd00008000010 */
[----:B------:R-:W-:Y:S01]  /*36f0*/  DADD R24, -R20, R24 ;  /* 0x0000000014187229 */ /* 0x000fe20000000118 */
[----:B------:R-:W-:Y:S01]  /*3700*/  LOP3.LUT R21, R35, 0xff0fffff, RZ, 0xc0, !PT ;  /* 0xff0fffff23157812 */ /* 0x000fe200078ec0ff */
[----:B------:R-:W-:-:S03]  /*3710*/  IMAD.MOV.U32 R20, RZ, RZ, R34 ;  /* 0x000000ffff147224 */ /* 0x000fc600078e0022 */
[----:B------:R-:W-:-:S03]  /*3720*/  SEL R21, R21, R35, P3 ;  /* 0x0000002315157207 */ /* 0x000fc60001800000 */
[----:B------:R-:W-:-:S08]  /*3730*/  DADD R24, R26, -R24 ;  /* 0x000000001a187229 */ /* 0x000fd00000000818 */
[----:B------:R-:W-:-:S08]  /*3740*/  DFMA R18, R18, UR12, R24 ;  /* 0x0000000c12127c2b */ /* 0x000fd00008000018 */
[----:B------:R-:W-:-:S08]  /*3750*/  DADD R22, R16, R18 ;  /* 0x0000000010167229 */ /* 0x000fd00000000012 */
[----:B------:R-:W-:Y:S02]  /*3760*/  DADD R24, R16, -R22 ;  /* 0x0000000010187229 */ /* 0x000fe40000000816 */
[----:B------:R-:W-:-:S06]  /*3770*/  DMUL R16, R22, R20 ;  /* 0x0000001416107228 */ /* 0x000fcc0000000000 */
[----:B------:R-:W-:Y:S02]  /*3780*/  DADD R24, R18, R24 ;  /* 0x0000000012187229 */ /* 0x000fe40000000018 */
[----:B------:R-:W-:Y:S01]  /*3790*/  DFMA R22, R22, R20, -R16 ;  /* 0x000000141616722b */ /* 0x000fe20000000810 */
[----:B------:R-:W-:Y:S01]  /*37a0*/  MOV R18, 0x652b82fe ;  /* 0x652b82fe00127802 */ /* 0x000fe20000000f00 */
[----:B------:R-:W-:-:S06]  /*37b0*/  IMAD.MOV.U32 R19, RZ, RZ, 0x3ff71547 ;  /* 0x3ff71547ff137424 */ /* 0x000fcc00078e00ff */
[----:B------:R-:W-:-:S08]  /*37c0*/  DFMA R24, R24, R20, R22 ;  /* 0x000000141818722b */ /* 0x000fd00000000016 */
[----:B------:R-:W-:-:S08]  /*37d0*/  DADD R20, R16, R24 ;  /* 0x0000000010147229 */ /* 0x000fd00000000018 */
[----:B------:R-:W-:Y:S02]  /*37e0*/  DFMA R18, R20, R18, 6.75539944105574400000e+15 ;  /* 0x433800001412742b */ /* 0x000fe40000000012 */
[----:B------:R-:W-:Y:S01]  /*37f0*/  FSETP.GEU.AND P3, PT, |R21|, 4.1917929649353027344, PT ;  /* 0x4086232b1500780b */ /* 0x000fe20003f6e200 */
[----:B------:R-:W-:-:S05]  /*3800*/  DADD R16, R16, -R20 ;  /* 0x0000000010107229 */ /* 0x000fca0000000814 */
[----:B------:R-:W-:-:S03]  /*3810*/  DADD R22, R18, -6.75539944105574400000e+15 ;  /* 0xc338000012167429 */ /* 0x000fc60000000000 */
[----:B------:R-:W-:-:S05]  /*3820*/  DADD R24, R24, R16 ;  /* 0x0000000018187229 */ /* 0x000fca0000000010 */
[----:B------:R-:W-:Y:S01]  /*3830*/  DFMA R26, R22, -UR10, R20 ;  /* 0x8000000a161a7c2b */ /* 0x000fe20008000014 */
[----:B------:R-:W-:Y:S01]  /*3840*/  UMOV UR10, 0x3b39803f ;  /* 0x3b39803f000a7882 */ /* 0x000fe20000000000 */
[----:B------:R-:W-:-:S06]  /*3850*/  UMOV UR11, 0x3c7abc9e ;  /* 0x3c7abc9e000b7882 */ /* 0x000fcc0000000000 */
[----:B------:R-:W-:Y:S01]  /*3860*/  DFMA R22, R22, -UR10, R26 ;  /* 0x8000000a16167c2b */ /* 0x000fe2000800001a */
[----:B------:R-:W-:Y:S01]  /*3870*/  UMOV UR10, 0x69ce2bdf ;  /* 0x69ce2bdf000a7882 */ /* 0x000fe20000000000 */
[----:B------:R-:W-:Y:S01]  /*3880*/  MOV R26, 0xfca213ea ;  /* 0xfca213ea001a7802 */ /* 0x000fe20000000f00 */
[----:B------:R-:W-:Y:S01]  /*3890*/  IMAD.MOV.U32 R27, RZ, RZ, 0x3e928af3 ;  /* 0x3e928af3ff1b7424 */ /* 0x000fe200078e00ff */
[----:B------:R-:W-:-:S05]  /*38a0*/  UMOV UR11, 0x3e5ade15 ;  /* 0x3e5ade15000b7882 */ /* 0x000fca0000000000 */
[----:B------:R-:W-:Y:S01]  /*38b0*/  DFMA R26, R22, UR10, R26 ;  /* 0x0000000a161a7c2b */ /* 0x000fe2000800001a */
[----:B------:R-:W-:Y:S01]  /*38c0*/  UMOV UR10, 0x62401315 ;  /* 0x62401315000a7882 */ /* 0x000fe20000000000 */
[----:B------:R-:W-:-:S06]  /*38d0*/  UMOV UR11, 0x3ec71dee ;  /* 0x3ec71dee000b7882 */ /* 0x000fcc0000000000 */
[----:B------:R-:W-:Y:S01]  /*38e0*/  DFMA R26, R22, R26, UR10 ;  /* 0x0000000a161a7e2b */ /* 0x000fe2000800001a */
        /* <DEDUP_REMOVED lines=20> */
[----:B------:R-:W-:-:S08]  /*3a30*/  DFMA R26, R22, R26, UR10 ;  /* 0x0000000a161a7e2b */ /* 0x000fd0000800001a */
[----:B------:R-:W-:-:S08]  /*3a40*/  DFMA R26, R22, R26, 1 ;  /* 0x3ff00000161a742b */ /* 0x000fd0000000001a */
[----:B------:R-:W-:-:S10]  /*3a50*/  DFMA R22, R22, R26, 1 ;  /* 0x3ff000001616742b */ /* 0x000fd4000000001a */
[----:B------:R-:W-:Y:S01]  /*3a60*/  LEA R17, R18, R23, 0x14 ;  /* 0x0000001712117211 */ /* 0x000fe200078ea0ff */
[----:B------:R-:W-:Y:S01]  /*3a70*/  IMAD.MOV.U32 R16, RZ, RZ, R22 ;  /* 0x000000ffff107224 */ /* 0x000fe200078e0016 */
[----:B------:R-:W-:Y:S06]  /*3a80*/  @!P3 BRA `(.L_x_22) ;  /* 0x000000000030b947 */ /* 0x000fec0003800000 */
[----:B------:R-:W-:Y:S01]  /*3a90*/  FSETP.GEU.AND P4, PT, |R21|, 4.2275390625, PT ;  /* 0x408748001500780b */ /* 0x000fe20003f8e200 */
[C---:B------:R-:W-:Y:S02]  /*3aa0*/  DADD R16, R20.reuse, +INF ;  /* 0x7ff0000014107429 */ /* 0x040fe40000000000 */
[----:B------:R-:W-:-:S08]  /*3ab0*/  DSETP.GEU.AND P3, PT, R20, RZ, PT ;  /* 0x000000ff1400722a */ /* 0x000fd00003f6e000 */
[----:B------:R-:W-:Y:S02]  /*3ac0*/  FSEL R16, R16, RZ, P3 ;  /* 0x000000ff10107208 */ /* 0x000fe40001800000 */
[----:B------:R-:W-:Y:S02]  /*3ad0*/  @!P4 LEA.HI R5, R18, R18, RZ, 0x1 ;  /* 0x000000121205c211 */ /* 0x000fe400078f08ff */
[----:B------:R-:W-:Y:S02]  /*3ae0*/  FSEL R17, R17, RZ, P3 ;  /* 0x000000ff11117208 */ /* 0x000fe40001800000 */
[----:B------:R-:W-:-:S04]  /*3af0*/  @!P4 SHF.R.S32.HI R5, RZ, 0x1, R5 ;  /* 0x00000001ff05c819 */ /* 0x000fc80000011405 */
[----:B------:R-:W-:Y:S01]  /*3b00*/  @!P4 IADD3 R18, PT, PT, R18, -R5, RZ ;  /* 0x800000051212c210 */ /* 0x000fe20007ffe0ff */
[----:B------:R-:W-:-:S03]  /*3b10*/  @!P4 IMAD R23, R5, 0x100000, R23 ;  /* 0x001000000517c824 */ /* 0x000fc600078e0217 */
[----:B------:R-:W-:Y:S02]  /*3b20*/  @!P4 LEA R19, R18, 0x3ff00000, 0x14 ;  /* 0x3ff000001213c811 */ /* 0x000fe400078ea0ff */
[----:B------:R-:W-:-:S06]  /*3b30*/  @!P4 MOV R18, RZ ;  /* 0x000000ff0012c202 */ /* 0x000fcc0000000f00 */
[----:B------:R-:W-:-:S11]  /*3b40*/  @!P4 DMUL R16, R22, R18 ;  /* 0x000000121610c228 */ /* 0x000fd60000000000 */
.L_x_22:
[----:B------:R-:W-:Y:S01]  /*3b50*/  DFMA R24, R24, R16, R16 ;  /* 0x000000101818722b */ /* 0x000fe20000000010 */
[----:B------:R-:W-:Y:S01]  /*3b60*/  IMAD.MOV.U32 R18, RZ, RZ, R2 ;  /* 0x000000ffff127224 */ /* 0x000fe200078e0002 */
[----:B------:R-:W-:Y:S01]  /*3b70*/  DSETP.NEU.AND P3, PT, |R16|, +INF , PT ;  /* 0x7ff000001000742a */ /* 0x000fe20003f6d200 */
[----:B------:R-:W-:-:S07]  /*3b80*/  MOV R19, 0x0 ;  /* 0x0000000000137802 */ /* 0x000fce0000000f00 */
[----:B------:R-:W-:Y:S02]  /*3b90*/  FSEL R16, R16, R24, !P3 ;  /* 0x0000001810107208 */ /* 0x000fe40005800000 */
[----:B------:R-:W-:Y:S01]  /*3ba0*/  FSEL R17, R17, R25, !P3 ;  /* 0x0000001911117208 */ /* 0x000fe20005800000 */
[----:B------:R-:W-:Y:S06]  /*3bb0*/  RET.REL.NODEC R18 `(_Z11_rpow_64_17PdS_S_PiS0_S0_ii) ;  /* 0xffffffc412107950 */ /* 0x000fec0003c3ffff */
.L_x_23:
[----:B------:R-:W-:-:S00]  /*3bc0*/  BRA `(.L_x_23) ;  /* 0xfffffffc00fc7947 */ /* 0x000fc0000383ffff */
[----:B------:R-:W-:-:S00]  /*3bd0*/  NOP ;  /* 0x0000000000007918 */ /* 0x000fc00000000000 */
        /* <DEDUP_REMOVED lines=10> */
.L_x_390:


//--------------------- .text._Z11_rpow_32_17PfS_S_PiS0_S0_ii --------------------------
	.section	.text._Z11_rpow_32_17PfS_S_PiS0_S0_ii,"ax",@progbits
	.align	128
        .global         _Z11_rpow_32_17PfS_S_PiS0_S0_ii
        .type           _Z11_rpow_32_17PfS_S_PiS0_S0_ii,@function
        .size           _Z11_rpow_32_17PfS_S_PiS0_S0_ii,(.L_x_395 - _Z11_rpow_32_17PfS_S_PiS0_S0_ii)
        .other          _Z11_rpow_32_17PfS_S_PiS0_S0_ii,@"STO_CUDA_ENTRY STV_DEFAULT"
_Z11_rpow_32_17PfS_S_PiS0_S0_ii:
.text._Z11_rpow_32_17PfS_S_PiS0_S0_ii:
        /* <DEDUP_REMOVED lines=18> */
.L_x_27:
[----:B01----:R-:W-:-:S05]  /*0120*/  IMAD.WIDE R12, R0, 0x4, R8 ;  /* 0x00000004000c7825 */ /* 0x003fca00078e0208 */
[----:B------:R-:W2:Y:S01]  /*0130*/  LDG.E R2, desc[UR8][R12.64] ;  /* 0x000000080c027981 */ /* 0x000ea2000c1e1900 */
[----:B----4-:R-:W-:-:S06]  /*0140*/  IMAD.WIDE R10, R0, 0x4, R6 ;  /* 0x00000004000a7825 */ /* 0x010fcc00078e0206 */
[----:B------:R0:W3:Y:S01]  /*0150*/  LDG.E R11, desc[UR8][R10.64] ;  /* 0x000000080a0b7981 */ /* 0x0000e2000c1e1900 */
[----:B------:R-:W-:Y:S01]  /*0160*/  MOV R19, R0 ;  /* 0x0000000000137202 */ /* 0x000fe20000000f00 */
[----:B------:R-:W-:Y:S01]  /*0170*/  IMAD.IADD R0, R3, 0x1, R0 ;  /* 0x0000000103007824 */ /* 0x000fe200078e0200 */
[----:B------:R-:W-:Y:S04]  /*0180*/  BSSY.RECONVERGENT B0, `(.L_x_25) ;  /* 0x000005b000007945 */ /* 0x000fe80003800200 */
[----:B------:R-:W-:Y:S01]  /*0190*/  ISETP.GE.AND P1, PT, R0, UR6, PT ;  /* 0x0000000600007c0c */ /* 0x000fe2000bf26270 */
[C---:B--2---:R-:W-:Y:S01]  /*01a0*/  FMUL R15, |R2|.reuse, 16777216 ;  /* 0x4b800000020f7820 */ /* 0x044fe20000400200 */
[----:B------:R-:W-:-:S04]  /*01b0*/  FSETP.GEU.AND P0, PT, |R2|, 1.175494350822287508e-38, PT ;  /* 0x008000000200780b */ /* 0x000fc80003f0e200 */
[----:B------:R-:W-:Y:S02]  /*01c0*/  FSEL R15, R15, |R2|, !P0 ;  /* 0x400000020f0f7208 */ /* 0x000fe40004000000 */
[----:B------:R-:W-:Y:S02]  /*01d0*/  FSEL R12, RZ, -24, P0 ;  /* 0xc1c00000ff0c7808 */ /* 0x000fe40000000000 */
[----:B------:R-:W-:-:S04]  /*01e0*/  IADD3 R14, PT, PT, R15, -0x3f3504f3, RZ ;  /* 0xc0cafb0d0f0e7810 */ /* 0x000fc80007ffe0ff */
[----:B------:R-:W-:-:S04]  /*01f0*/  LOP3.LUT R14, R14, 0xff800000, RZ, 0xc0, !PT ;  /* 0xff8000000e0e7812 */ /* 0x000fc800078ec0ff */
[----:B------:R-:W-:Y:S01]  /*0200*/  I2FP.F32.S32 R13, R14 ;  /* 0x0000000e000d7245 */ /* 0x000fe20000201400 */
[----:B------:R-:W-:-:S04]  /*0210*/  IMAD.IADD R15, R15, 0x1, -R14 ;  /* 0x000000010f0f7824 */ /* 0x000fc800078e0a0e */
[C---:B------:R-:W-:Y:S01]  /*0220*/  FADD R16, R15.reuse, 1 ;  /* 0x3f8000000f107421 */ /* 0x040fe20000000000 */
[----:B------:R-:W-:Y:S01]  /*0230*/  FADD R15, R15, -1 ;  /* 0xbf8000000f0f7421 */ /* 0x000fe20000000000 */
[----:B------:R-:W-:-:S03]  /*0240*/  FFMA R13, R13, 1.1920928955078125e-07, R12 ;  /* 0x340000000d0d7823 */ /* 0x000fc6000000000c */
[----:B------:R-:W-:Y:S01]  /*0250*/  FADD R17, R15, R15 ;  /* 0x0000000f0f117221 */ /* 0x000fe20000000000 */
[----:B------:R-:W0:Y:S03]  /*0260*/  MUFU.RCP R16, R16 ;  /* 0x0000001000107308 */ /* 0x000e260000001000 */
[----:B0-----:R-:W-:Y:S01]  /*0270*/  FMUL R10, R16, R17 ;  /* 0x00000011100a7220 */ /* 0x001fe20000400000 */
[----:B------:R-:W-:-:S03]  /*0280*/  HFMA2 R17, -RZ, RZ, 0.771484375, 0.21533203125 ;  /* 0x3a2c32e4ff117431 */ /* 0x000fc600000001ff */
[----:B------:R-:W-:Y:S01]  /*0290*/  FADD R12, R15, -R10 ;  /* 0x8000000a0f0c7221 */ /* 0x000fe20000000000 */
[----:B------:R-:W-:-:S03]  /*02a0*/  FMUL R14, R10, R10 ;  /* 0x0000000a0a0e7220 */ /* 0x000fc60000400000 */
[----:B------:R-:W-:Y:S01]  /*02b0*/  FADD R18, R12, R12 ;  /* 0x0000000c0c127221 */ /* 0x000fe20000000000 */
[----:B------:R-:W-:Y:S01]  /*02c0*/  FFMA R12, R10, 1.4426950216293334961, R13 ;  /* 0x3fb8aa3b0a0c7823 */ /* 0x000fe2000000000d */
[C---:B------:R-:W-:Y:S02]  /*02d0*/  FFMA R17, R14.reuse, R17, 0.0032181653659790754318 ;  /* 0x3b52e7db0e117423 */ /* 0x040fe40000000011 */
[----:B------:R-:W-:Y:S01]  /*02e0*/  FFMA R15, R15, -R10, R18 ;  /* 0x8000000a0f0f7223 */ /* 0x000fe20000000012 */
[----:B------:R-:W-:Y:S01]  /*02f0*/  FADD R13, R13, -R12 ;  /* 0x8000000c0d0d7221 */ /* 0x000fe20000000000 */
[----:B------:R-:W-:Y:S02]  /*0300*/  FFMA R17, R14, R17, 0.018033718690276145935 ;  /* 0x3c93bb730e117423 */ /* 0x000fe40000000011 */
[----:B------:R-:W-:Y:S01]  /*0310*/  FMUL R15, R16, R15 ;  /* 0x0000000f100f7220 */ /* 0x000fe20000400000 */
[----:B------:R-:W-:Y:S01]  /*0320*/  FFMA R16, R10, 1.4426950216293334961, R13 ;  /* 0x3fb8aa3b0a107823 */ /* 0x000fe2000000000d */
[----:B------:R-:W-:-:S03]  /*0330*/  FFMA R17, R14, R17, 0.12022458761930465698 ;  /* 0x3df6384f0e117423 */ /* 0x000fc60000000011 */
[----:B------:R-:W-:Y:S01]  /*0340*/  FFMA R13, R15, 1.4426950216293334961, R16 ;  /* 0x3fb8aa3b0f0d7823 */ /* 0x000fe20000000010 */
[----:B------:R-:W-:-:S03]  /*0350*/  FMUL R17, R14, R17 ;  /* 0x000000110e117220 */ /* 0x000fc60000400000 */
[----:B------:R-:W-:Y:S01]  /*0360*/  FFMA R14, R10, 1.9251366722983220825e-08, R13 ;  /* 0x32a55e340a0e7823 */ /* 0x000fe2000000000d */
[----:B------:R-:W-:-:S04]  /*0370*/  FMUL R13, R17, 3 ;  /* 0x40400000110d7820 */ /* 0x000fc80000400000 */
[----:B------:R-:W-:-:S04]  /*0380*/  FFMA R14, R15, R13, R14 ;  /* 0x0000000d0f0e7223 */ /* 0x000fc8000000000e */
[----:B------:R-:W-:Y:S01]  /*0390*/  FFMA R17, R10, R17, R14 ;  /* 0x000000110a117223 */ /* 0x000fe2000000000e */
[----:B------:R-:W-:-:S03]  /*03a0*/  IMAD.MOV.U32 R14, RZ, RZ, 0x391fcb8e ;  /* 0x391fcb8eff0e7424 */ /* 0x000fc600078e00ff */
[----:B------:R-:W-:-:S04]  /*03b0*/  FADD R13, R12, R17 ;  /* 0x000000110c0d7221 */ /* 0x000fc80000000000 */
[----:B---3--:R-:W-:Y:S01]  /*03c0*/  FMUL R10, R11, R13 ;  /* 0x0000000d0b0a7220 */ /* 0x008fe20000400000 */
[----:B------:R-:W-:-:S03]  /*03d0*/  FADD R12, -R12, R13 ;  /* 0x0000000d0c0c7221 */ /* 0x000fc60000000100 */
[----:B------:R-:W0:Y:S01]  /*03e0*/  FRND R15, R10 ;  /* 0x0000000a000f7307 */ /* 0x000e220000201000 */
[----:B------:R-:W-:Y:S01]  /*03f0*/  FADD R12, R17, -R12 ;  /* 0x8000000c110c7221 */ /* 0x000fe20000000000 */
[C---:B------:R-:W-:Y:S01]  /*0400*/  FFMA R13, R11.reuse, R13, -R10 ;  /* 0x0000000d0b0d7223 */ /* 0x040fe2000000080a */
[C---:B------:R-:W-:Y:S02]  /*0410*/  FSETP.GT.AND P2, PT, |R10|.reuse, 152, PT ;  /* 0x431800000a00780b */ /* 0x040fe40003f44200 */
[C---:B------:R-:W-:Y:S01]  /*0420*/  FSETP.GEU.AND P3, PT, R10.reuse, RZ, PT ;  /* 0x000000ff0a00720b */ /* 0x040fe20003f6e000 */
[----:B------:R-:W-:Y:S02]  /*0430*/  FFMA R12, R11, R12, R13 ;  /* 0x0000000c0b0c7223 */ /* 0x000fe4000000000d */
[----:B------:R-:W1:Y:S01]  /*0440*/  F2I.NTZ R16, R10 ;  /* 0x0000000a00107305 */ /* 0x000e620000203100 */
[----:B0-----:R-:W-:Y:S01]  /*0450*/  FADD R13, R10, -R15 ;  /* 0x8000000f0a0d7221 */ /* 0x001fe20000000000 */
[----:B------:R-:W-:-:S03]  /*0460*/  FSETP.GT.AND P0, PT, R15, RZ, PT ;  /* 0x000000ff0f00720b */ /* 0x000fc60003f04000 */
[----:B------:R-:W-:Y:S01]  /*0470*/  FADD R13, R12, R13 ;  /* 0x0000000d0c0d7221 */ /* 0x000fe20000000000 */
[----:B------:R-:W-:Y:S02]  /*0480*/  SEL R15, RZ, 0x83000000, P0 ;  /* 0x83000000ff0f7807 */ /* 0x000fe40000000000 */
[----:B------:R-:W-:Y:S01]  /*0490*/  FSETP.NEU.AND P0, PT, R11, RZ, PT ;  /* 0x000000ff0b00720b */ /* 0x000fe20003f0d000 */
[----:B------:R-:W-:Y:S01]  /*04a0*/  FFMA R12, R13, R14, 0.0013391353422775864601 ;  /* 0x3aaf85ed0d0c7423 */ /* 0x000fe2000000000e */
[----:B-1----:R-:W-:Y:S01]  /*04b0*/  LEA R17, R16, -R15, 0x17 ;  /* 0x8000000f10117211 */ /* 0x002fe200078eb8ff */
[----:B------:R-:W-:Y:S01]  /*04c0*/  VIADD R15, R15, 0x7f000000 ;  /* 0x7f0000000f0f7836 */ /* 0x000fe20000000000 */
[----:B------:R-:W-:Y:S01]  /*04d0*/  FSETP.EQ.OR P0, PT, R2, 1, !P0 ;  /* 0x3f8000000200780b */ /* 0x000fe20004702400 */
[----:B------:R-:W-:-:S04]  /*04e0*/  FFMA R12, R13, R12, 0.0096188392490148544312 ;  /* 0x3c1d98560d0c7423 */ /* 0x000fc8000000000c */
[----:B------:R-:W-:-:S04]  /*04f0*/  FFMA R12, R13, R12, 0.055503588169813156128 ;  /* 0x3d6357bb0d0c7423 */ /* 0x000fc8000000000c */
[----:B------:R-:W-:Y:S01]  /*0500*/  FFMA R14, R13, R12, 0.24022644758224487305 ;  /* 0x3e75fdec0d0e7423 */ /* 0x000fe2000000000c */
[----:B------:R-:W-:-:S03]  /*0510*/  FMUL R12, R11, 0.5 ;  /* 0x3f0000000b0c7820 */ /* 0x000fc60000400000 */
[----:B------:R-:W-:-:S03]  /*0520*/  FFMA R14, R13, R14, 0.69314718246459960938 ;  /* 0x3f3172180d0e7423 */ /* 0x000fc6000000000e */
[----:B------:R-:W0:Y:S01]  /*0530*/  FRND.TRUNC R12, R12 ;  /* 0x0000000c000c7307 */ /* 0x000e22000020d000 */
[----:B------:R-:W-:Y:S01]  /*0540*/  FFMA R14, R13, R14, 1 ;  /* 0x3f8000000d0e7423 */ /* 0x000fe2000000000e */
[----:B------:R-:W-:-:S03]  /*0550*/  HFMA2 R13, -RZ, RZ, 1.875, 0 ;  /* 0x3f800000ff0d7431 */ /* 0x000fc600000001ff */
[----:B------:R-:W-:-:S04]  /*0560*/  FMUL R14, R14, R15 ;  /* 0x0000000f0e0e7220 */ /* 0x000fc80000400000 */
[----:B------:R-:W-:Y:S01]  /*0570*/  FMUL R14, R14, R17 ;  /* 0x000000110e0e7220 */ /* 0x000fe20000400000 */
[----:B------:R-:W-:Y:S01]  /*0580*/  @P2 FSEL R14, RZ, +INF , !P3 ;  /* 0x7f800000ff0e2808 */ /* 0x000fe20005800000 */
[----:B0-----:R-:W-:Y:S01]  /*0590*/  FADD R12, R12, R12 ;  /* 0x0000000c0c0c7221 */ /* 0x001fe20000000000 */
[----:B------:R-:W-:Y:S06]  /*05a0*/  @P0 BRA `(.L_x_26) ;  /* 0x0000000000600947 */ /* 0x000fec0003800000 */
[----:B------:R-:W-:-:S04]  /*05b0*/  FSETP.NAN.AND P0, PT, |R11|, |R11|, PT ;  /* 0x4000000b0b00720b */ /* 0x000fc80003f08200 */
[----:B------:R-:W-:-:S13]  /*05c0*/  FSETP.NUM.AND P0, PT, |R2|, |R2|, !P0 ;  /* 0x400000020200720b */ /* 0x000fda0004707200 */
[----:B------:R-:W-:Y:S01]  /*05d0*/  @!P0 FADD R13, R11, R2 ;  /* 0x000000020b0d8221 */ /* 0x000fe20000000000 */
[----:B------:R-:W-:Y:S06]  /*05e0*/  @!P0 BRA `(.L_x_26) ;  /* 0x0000000000508947 */ /* 0x000fec0003800000 */
[----:B------:R-:W-:Y:S01]  /*05f0*/  FSETP.NEU.AND P0, PT, |R2|, +INF , PT ;  /* 0x7f8000000200780b */ /* 0x000fe20003f0d200 */
[----:B------:R-:W-:-:S03]  /*0600*/  FADD R12, R11, -R12 ;  /* 0x8000000c0b0c7221 */ /* 0x000fc60000000000 */
[----:B------:R-:W-:-:S04]  /*0610*/  FSETP.NEU.AND P0, PT, R2, RZ, P0 ;  /* 0x000000ff0200720b */ /* 0x000fc8000070d000 */
[----:B------:R-:W-:Y:S02]  /*0620*/  FSETP.GEU.OR P2, PT, R11, RZ, P0 ;  /* 0x000000ff0b00720b */ /* 0x000fe4000074e400 */
[----:B------:R-:W-:-:S07]  /*0630*/  FSETP.NEU.AND P3, PT, |R12|, 1, !P0 ;  /* 0x3f8000000c00780b */ /* 0x000fce000476d200 */
[----:B------:R-:W-:-:S05]  /*0640*/  @!P0 FADD R10, R2, R2 ;  /* 0x00000002020a8221 */ /* 0x000fca0000000000 */
[----:B------:R-:W-:-:S04]  /*0650*/  @!P2 LOP3.LUT R10, R10, 0x7f800000, RZ, 0x3c, !PT ;  /* 0x7f8000000a0aa812 */ /* 0x000fc800078e3cff */
[----:B------:R-:W-:-:S05]  /*0660*/  @P3 LOP3.LUT R10, R10, 0x7fffffff, RZ, 0xc0, !PT ;  /* 0x7fffffff0a0a3812 */ /* 0x000fca00078ec0ff */
[----:B------:R-:W-:Y:S01]  /*0670*/  @!P0 IMAD.MOV.U32 R13, RZ, RZ, R10 ;  /* 0x000000ffff0d8224 */ /* 0x000fe200078e000a */
[----:B------:R-:W-:Y:S06]  /*0680*/  @!P0 BRA `(.L_x_26) ;  /* 0x0000000000288947 */ /* 0x000fec0003800000 */
[----:B------:R-:W-:Y:S02]  /*0690*/  FSETP.NEU.AND P0, PT, |R11|, +INF , PT ;  /* 0x7f8000000b00780b */ /* 0x000fe40003f0d200 */
[----:B------:R-:W-:-:S13]  /*06a0*/  FSETP.EQ.AND P2, PT, R2, -1, PT ;  /* 0xbf8000000200780b */ /* 0x000fda0003f42000 */
[----:B------:R-:W-:Y:S05]  /*06b0*/  @!P0 BRA P2, `(.L_x_26) ;  /* 0x00000000001c8947 */ /* 0x000fea0001000000 */
[----:B------:R-:W-:Y:S02]  /*06c0*/  FSETP.GEU.AND P2, PT, R2, RZ, PT ;  /* 0x000000ff0200720b */ /* 0x000fe40003f4e000 */
[----:B------:R-:W-:-:S11]  /*06d0*/  MOV R13, R14 ;  /* 0x0000000e000d7202 */ /* 0x000fd60000000f00 */
[----:B------:R-:W0:Y:S01]  /*06e0*/  @!P2 FRND.FLOOR R2, R11 ;  /* 0x0000000b0002a307 */ /* 0x000e220000205000 */
[----:B------:R-:W-:Y:S02]  /*06f0*/  @!P2 FSETP.NEU.AND P3, PT, |R12|, 1, PT ;  /* 0x3f8000000c00a80b */ /* 0x000fe40003f6d200 */
[----:B0-----:R-:W-:Y:S02]  /*0700*/  @!P2 FSETP.NEU.AND P0, PT, R11, R2, PT ;  /* 0x000000020b00a20b */ /* 0x001fe40003f0d000 */
[----:B------:R-:W-:-:S04]  /*0710*/  @!P2 FSEL R2, R14, -R14, P3 ;  /* 0x8000000e0e02a208 */ /* 0x000fc80001800000 */
[----:B------:R-:W-:-:S07]  /*0720*/  @!P2 FSEL R13, R2, +QNAN , !P0 ;  /* 0x7fffffff020da808 */ /* 0x000fce0004000000 */
.L_x_26:
[----:B------:R-:W-:Y:S05]  /*0730*/  BSYNC.RECONVERGENT B0 ;  /* 0x0000000000007941 */ /* 0x000fea0003800200 */
.L_x_25:
[----:B------:R-:W-:-:S05]  /*0740*/  IMAD.WIDE R10, R19, 0x4, R4 ;  /* 0x00000004130a7825 */ /* 0x000fca00078e0204 */
[----:B------:R0:W-:Y:S01]  /*0750*/  STG.E desc[UR8][R10.64], R13 ;  /* 0x0000000d0a007986 */ /* 0x0001e2000c101908 */
[----:B------:R-:W-:Y:S05]  /*0760*/  @!P1 BRA `(.L_x_27) ;  /* 0xfffffff8006c9947 */ /* 0x000fea000383ffff */
[----:B------:R-:W-:Y:S05]  /*0770*/  EXIT ;  /* 0x000000000000794d */ /* 0x000fea0003800000 */
.L_x_24:
[----:B------:R-:W-:-:S04]  /*0780*/  UIADD3 UR4, UPT, UPT, UR4, -0x1, URZ ;  /* 0xffffffff04047890 */ /* 0x000fc8000fffe0ff */
[----:B------:R-:W-:Y:S02]  /*0790*/  ULOP3.LUT UR7, UR4, 0x7, URZ, 0xc0, !UPT ;  /* 0x0000000704077892 */ /* 0x000fe4000f8ec0ff */
[----:B------:R-:W-:Y:S02]  /*07a0*/  ULOP3.LUT UR4, UR4, 0xfffffff8, URZ, 0xc0, !UPT ;  /* 0xfffffff804047892 */ /* 0x000fe4000f8ec0ff */
[----:B------:R-:W-:Y:S02]  /*07b0*/  UIADD3 UR5, UPT, UPT, UR7, -0x1, URZ ;  /* 0xffffffff07057890 */ /* 0x000fe4000fffe0ff */
[----:B-1----:R-:W-:Y:S02]  /*07c0*/  UIADD3 UR6, UPT, UPT, -UR4, URZ, URZ ;  /* 0x000000ff04067290 */ /* 0x002fe4000fffe1ff */
[----:B------:R-:W-:-:S11]  /*07d0*/  UISETP.GE.U32.AND UP0, UPT, UR5, 0x3, UPT ;  /* 0x000000030500788c */ /* 0x000fd6000bf06070 */
.L_x_37:
[----:B------:R-:W0:Y:S01]  /*07e0*/  LDCU UR4, c[0x0][0x3b4] ;  /* 0x00007680ff0477ac */ /* 0x000e220008000800 */
[----:B------:R-:W-:Y:S01]  /*07f0*/  IMAD.MOV.U32 R23, RZ, RZ, RZ ;  /* 0x000000ffff177224 */ /* 0x000fe200078e00ff */
[----:B------:R-:W-:Y:S01]  /*0800*/  MOV R28, R0 ;  /* 0x00000000001c7202 */ /* 0x000fe20000000f00 */
[----:B------:R-:W-:Y:S01]  /*0810*/  IMAD.MOV.U32 R21, RZ, RZ, RZ ;  /* 0x000000ffff157224 */ /* 0x000fe200078e00ff */
[----:B------:R-:W1:Y:S01]  /*0820*/  LDCU UR10, c[0x0][0x3b4] ;  /* 0x00007680ff0a77ac */ /* 0x000e620008000800 */
[----:B0-----:R-:W-:-:S04]  /*0830*/  UIADD3 UR5, UPT, UPT, UR4, -0x2, URZ ;  /* 0xfffffffe04057890 */ /* 0x001fc8000fffe0ff */
[----:B------:R-:W-:Y:S01]  /*0840*/  UISETP.GE.U32.AND UP1, UPT, UR5, 0x7, UPT ;  /* 0x000000070500788c */ /* 0x000fe2000bf26070 */
[----:B-1----:R-:W-:-:S08]  /*0850*/  MOV R2, UR10 ;  /* 0x0000000a00027c02 */ /* 0x002fd00008000f00 */
[----:B------:R-:W-:Y:S05]  /*0860*/  BRA.U !UP1, `(.L_x_28) ;  /* 0x0000001109ac7547 */ /* 0x000fea000b800000 */
[----:B------:R-:W0:Y:S01]  /*0870*/  LDC.64 R10, c[0x0][0x3a8] ;  /* 0x0000ea00ff0a7b82 */ /* 0x000e220000000a00 */
[----:B------:R-:W-:Y:S01]  /*0880*/  UIADD3 UR4, UPT, UPT, UR4, -0x4, URZ ;  /* 0xfffffffc04047890 */ /* 0x000fe2000fffe0ff */
[----:B------:R-:W-:Y:S01]  /*0890*/  IMAD.MOV.U32 R23, RZ, RZ, RZ ;  /* 0x000000ffff177224 */ /* 0x000fe200078e00ff */
[----:B----4-:R-:W-:Y:S01]  /*08a0*/  MOV R7, UR6 ;  /* 0x0000000600077c02 */ /* 0x010fe20008000f00 */
[----:B------:R-:W-:-:S03]  /*08b0*/  IMAD.MOV.U32 R28, RZ, RZ, R0 ;  /* 0x000000ffff1c7224 */ /* 0x000fc600078e0000 */
[----:B------:R-:W-:Y:S01]  /*08c0*/  MOV R2, UR4 ;  /* 0x0000000400027c02 */ /* 0x000fe20008000f00 */
[----:B------:R-:W1:Y:S08]  /*08d0*/  LDC.64 R12, c[0x0][0x398] ;  /* 0x0000e600ff0c7b82 */ /* 0x000e700000000a00 */
[----:B------:R-:W2:Y:S02]  /*08e0*/  LDC.64 R14, c[0x0][0x3a0] ;  /* 0x0000e800ff0e7b82 */ /* 0x000ea40000000a00 */
.L_x_29:
[----:B------:R-:W-:-:S04]  /*08f0*/  VIADD R27, R2, 0x3 ;  /* 0x00000003021b7836 */ /* 0x000fc80000000000 */
[----:B0-----:R-:W-:-:S05]  /*0900*/  IMAD.WIDE.U32 R16, R27, 0x4, R10 ;  /* 0x000000041b107825 */ /* 0x001fca00078e000a */
[----:B------:R-:W3:Y:S01]  /*0910*/  LDG.E R19, desc[UR8][R16.64] ;  /* 0x0000000810137981 */ /* 0x000ee2000c1e1900 */
[----:B------:R-:W-:-:S05]  /*0920*/  IADD3 R8, PT, PT, R2, 0x2, RZ ;  /* 0x0000000202087810 */ /* 0x000fca0007ffe0ff */
[----:B------:R-:W-:-:S05]  /*0930*/  IMAD.WIDE.U32 R24, R8, 0x4, R10 ;  /* 0x0000000408187825 */ /* 0x000fca00078e000a */
[----:B------:R0:W4:Y:S01]  /*0940*/  LDG.E R18, desc[UR8][R24.64] ;  /* 0x0000000818127981 */ /* 0x000122000c1e1900 */
[----:B------:R-:W-:-:S04]  /*0950*/  VIADD R4, R2, 0x1 ;  /* 0x0000000102047836 */ /* 0x000fc80000000000 */
[----:B0-----:R-:W-:-:S05]  /*0960*/  IMAD.WIDE.U32 R24, R4, 0x4, R10 ;  /* 0x0000000404187825 */ /* 0x001fca00078e000a */
[----:B------:R0:W5:Y:S01]  /*0970*/  LDG.E R9, desc[UR8][R24.64] ;  /* 0x0000000818097981 */ /* 0x000162000c1e1900 */
[----:B------:R-:W-:Y:S02]  /*0980*/  IABS R22, R28 ;  /* 0x0000001c00167213 */ /* 0x000fe40000000000 */
[----:B---3--:R-:W-:-:S04]  /*0990*/  IABS R5, R19 ;  /* 0x0000001300057213 */ /* 0x008fc80000000000 */
[----:B------:R-:W3:Y:S08]  /*09a0*/  I2F.RP R6, R5 ;  /* 0x0000000500067306 */ /* 0x000ef00000209400 */
[----:B---3--:R-:W3:Y:S02]  /*09b0*/  MUFU.RCP R6, R6 ;  /* 0x0000000600067308 */ /* 0x008ee40000001000 */
[----:B---3--:R-:W-:-:S02]  /*09c0*/  IADD3 R16, PT, PT, R6, 0xffffffe, RZ ;  /* 0x0ffffffe06107810 */ /* 0x008fc40007ffe0ff */
[----:B----4-:R-:W-:-:S04]  /*09d0*/  IABS R6, R18 ;  /* 0x0000001200067213 */ /* 0x010fc80000000000 */
[----:B------:R3:W4:Y:S02]  /*09e0*/  F2I.FTZ.U32.TRUNC.NTZ R17, R16 ;  /* 0x0000001000117305 */ /* 0x000724000021f000 */
[----:B---3--:R-:W-:Y:S02]  /*09f0*/  HFMA2 R16, -RZ, RZ, 0, 0 ;  /* 0x00000000ff107431 */ /* 0x008fe400000001ff */
[----:B----4-:R-:W-:-:S04]  /*0a00*/  IMAD.MOV R20, RZ, RZ, -R17 ;  /* 0x000000ffff147224 */ /* 0x010fc800078e0a11 */
[----:B------:R-:W-:Y:S01]  /*0a10*/  IMAD R29, R20, R5, RZ ;  /* 0x00000005141d7224 */ /* 0x000fe200078e02ff */
[----:B------:R-:W-:-:S03]  /*0a20*/  IABS R20, R19 ;  /* 0x0000001300147213 */ /* 0x000fc60000000000 */
[----:B------:R-:W-:-:S04]  /*0a30*/  IMAD.HI.U32 R17, R17, R29, R16 ;  /* 0x0000001d11117227 */ /* 0x000fc800078e0010 */
[----:B0-----:R-:W-:Y:S02]  /*0a40*/  IMAD.MOV R25, RZ, RZ, -R20 ;  /* 0x000000ffff197224 */ /* 0x001fe400078e0a14 */
[----:B------:R-:W-:Y:S01]  /*0a50*/  IMAD.HI.U32 R24, R17, R22, RZ ;  /* 0x0000001611187227 */ /* 0x000fe200078e00ff */
[----:B------:R-:W0:Y:S03]  /*0a60*/  I2F.RP R20, R6 ;  /* 0x0000000600147306 */ /* 0x000e260000209400 */
[----:B------:R-:W-:Y:S01]  /*0a70*/  IMAD R16, R24, R25, R22 ;  /* 0x0000001918107224 */ /* 0x000fe200078e0216 */
[----:B-----5:R-:W-:-:S04]  /*0a80*/  IABS R22, R9 ;  /* 0x0000000900167213 */ /* 0x020fc80000000000 */
[----:B------:R-:W-:Y:S01]  /*0a90*/  ISETP.GT.U32.AND P1, PT, R5, R16, PT ;  /* 0x000000100500720c */ /* 0x000fe20003f24070 */
[----:B0-----:R-:W0:-:S12]  /*0aa0*/  MUFU.RCP R20, R20 ;  /* 0x0000001400147308 */ /* 0x001e180000001000 */
[-C--:B------:R-:W-:Y:S01]  /*0ab0*/  @!P1 IADD3 R16, PT, PT, R16, -R5.reuse, RZ ;  /* 0x8000000510109210 */ /* 0x080fe20007ffe0ff */
[----:B------:R-:W-:Y:S01]  /*0ac0*/  @!P1 VIADD R24, R24, 0x1 ;  /* 0x0000000118189836 */ /* 0x000fe20000000000 */
[----:B------:R-:W-:Y:S02]  /*0ad0*/  ISETP.NE.AND P1, PT, R19, RZ, PT ;  /* 0x000000ff1300720c */ /* 0x000fe40003f25270 */
[----:B------:R-:W-:Y:S02]  /*0ae0*/  ISETP.GE.U32.AND P0, PT, R16, R5, PT ;  /* 0x000000051000720c */ /* 0x000fe40003f06070 */
[----:B------:R-:W-:-:S04]  /*0af0*/  LOP3.LUT R5, R28, R19, RZ, 0x3c, !PT ;  /* 0x000000131c057212 */ /* 0x000fc800078e3cff */
[----:B------:R-:W-:Y:S01]  /*0b00*/  ISETP.GE.AND P2, PT, R5, RZ, PT ;  /* 0x000000ff0500720c */ /* 0x000fe20003f46270 */
[----:B0-----:R-:W-:Y:S01]  /*0b10*/  VIADD R16, R20, 0xffffffe ;  /* 0x0ffffffe14107836 */ /* 0x001fe20000000000 */
[----:B------:R-:W-:-:S03]  /*0b20*/  MOV R5, R22 ;  /* 0x0000001600057202 */ /* 0x000fc60000000f00 */
[----:B------:R0:W3:Y:S02]  /*0b30*/  F2I.FTZ.U32.TRUNC.NTZ R17, R16 ;  /* 0x0000001000117305 */ /* 0x0000e4000021f000 */
[----:B------:R-:W-:-:S06]  /*0b40*/  @P0 IADD3 R24, PT, PT, R24, 0x1, RZ ;  /* 0x0000000118180810 */ /* 0x000fcc0007ffe0ff */
[----:B------:R-:W4:Y:S01]  /*0b50*/  I2F.RP R20, R5 ;  /* 0x0000000500147306 */ /* 0x000f220000209400 */
[----:B------:R-:W-:Y:S01]  /*0b60*/  @!P2 IMAD.MOV R24, RZ, RZ, -R24 ;  /* 0x000000ffff18a224 */ /* 0x000fe200078e0a18 */
[----:B------:R-:W-:-:S05]  /*0b70*/  @!P1 LOP3.LUT R24, RZ, R19, RZ, 0x33, !PT ;  /* 0x00000013ff189212 */ /* 0x000fca00078e33ff */
[----:B0-----:R-:W-:Y:S01]  /*0b80*/  IMAD.MOV R16, RZ, RZ, -R24 ;  /* 0x000000ffff107224 */ /* 0x001fe200078e0a18 */
[----:B---3--:R-:W-:-:S03]  /*0b90*/  IADD3 R25, PT, PT, RZ, -R17, RZ ;  /* 0x80000011ff197210 */ /* 0x008fc60007ffe0ff */
[----:B------:R-:W-:Y:S02]  /*0ba0*/  IMAD R19, R19, R16, R28 ;  /* 0x0000001013137224 */ /* 0x000fe400078e021c */
[----:B------:R-:W-:Y:S02]  /*0bb0*/  HFMA2 R16, -RZ, RZ, 0, 0 ;  /* 0x00000000ff107431 */ /* 0x000fe400000001ff */
[----:B------:R-:W-:Y:S01]  /*0bc0*/  IMAD R25, R25, R6, RZ ;  /* 0x0000000619197224 */ /* 0x000fe200078e02ff */
[----:B----4-:R-:W0:Y:S01]  /*0bd0*/  MUFU.RCP R20, R20 ;  /* 0x0000001400147308 */ /* 0x010e220000001000 */
[----:B------:R-:W-:Y:S02]  /*0be0*/  IABS R29, R19 ;  /* 0x00000013001d7213 */ /* 0x000fe40000000000 */
[----:B------:R-:W-:Y:S01]  /*0bf0*/  IMAD.HI.U32 R16, R17, R25, R16 ;  /* 0x0000001911107227 */ /* 0x000fe200078e0010 */
[----:B------:R-:W-:-:S05]  /*0c00*/  IABS R17, R18 ;  /* 0x0000001200117213 */ /* 0x000fca0000000000 */
[----:B------:R-:W-:Y:S02]  /*0c10*/  IMAD.MOV R22, RZ, RZ, -R17 ;  /* 0x000000ffff167224 */ /* 0x000fe400078e0a11 */
[----:B------:R-:W-:-:S04]  /*0c20*/  IMAD.HI.U32 R25, R16, R29, RZ ;  /* 0x0000001d10197227 */ /* 0x000fc800078e00ff */
[----:B------:R-:W-:Y:S01]  /*0c30*/  HFMA2 R16, -RZ, RZ, 0, 0 ;  /* 0x00000000ff107431 */ /* 0x000fe200000001ff */
[----:B0-----:R-:W-:Y:S02]  /*0c40*/  IADD3 R17, PT, PT, R20, 0xffffffe, RZ ;  /* 0x0ffffffe14117810 */ /* 0x001fe40007ffe0ff */
[----:B------:R-:W-:-:S04]  /*0c50*/  MOV R20, R22 ;  /* 0x0000001600147202 */ /* 0x000fc80000000f00 */
[----:B------:R-:W0:Y:S01]  /*0c60*/  F2I.FTZ.U32.TRUNC.NTZ R17, R17 ;  /* 0x0000001100117305 */ /* 0x000e22000021f000 */
[----:B------:R-:W-:-:S05]  /*0c70*/  IMAD R29, R25, R20, R29 ;  /* 0x00000014191d7224 */ /* 0x000fca00078e021d */
[----:B------:R-:W-:Y:S01]  /*0c80*/  ISETP.GT.U32.AND P1, PT, R6, R29, PT ;  /* 0x0000001d0600720c */ /* 0x000fe20003f24070 */
[----:B0-----:R-:W-:-:S04]  /*0c90*/  IMAD.MOV R22, RZ, RZ, -R17 ;  /* 0x000000ffff167224 */ /* 0x001fc800078e0a11 */
[----:B------:R-:W-:-:S08]  /*0ca0*/  IMAD R22, R22, R5, RZ ;  /* 0x0000000516167224 */ /* 0x000fd000078e02ff */
[----:B------:R-:W-:Y:S01]  /*0cb0*/  @!P1 IADD3 R29, PT, PT, R29, -R6, RZ ;  /* 0x800000061d1d9210 */ /* 0x000fe20007ffe0ff */
[----:B------:R-:W-:-:S03]  /*0cc0*/  IMAD.HI.U32 R22, R17, R22, R16 ;  /* 0x0000001611167227 */ /* 0x000fc600078e0010 */
[----:B------:R-:W-:Y:S01]  /*0cd0*/  ISETP.GE.U32.AND P0, PT, R29, R6, PT ;  /* 0x000000061d00720c */ /* 0x000fe20003f06070 */
[----:B------:R-:W-:-:S05]  /*0ce0*/  IMAD.WIDE.U32 R16, R2, 0x4, R10 ;  /* 0x0000000402107825 */ /* 0x000fca00078e000a */
[----:B------:R1:W3:Y:S01]  /*0cf0*/  LDG.E R20, desc[UR8][R16.64] ;  /* 0x0000000810147981 */ /* 0x0002e2000c1e1900 */
[----:B------:R-:W-:Y:S01]  /*0d00*/  LOP3.LUT R6, R19, R18, RZ, 0x3c, !PT ;  /* 0x0000001213067212 */ /* 0x000fe200078e3cff */
[----:B------:R-:W-:Y:S01]  /*0d10*/  @!P1 VIADD R25, R25, 0x1 ;  /* 0x0000000119199836 */ /* 0x000fe20000000000 */
[----:B------:R-:W-:Y:S02]  /*0d20*/  ISETP.NE.AND P1, PT, R18, RZ, PT ;  /* 0x000000ff1200720c */ /* 0x000fe40003f25270 */
[----:B------:R-:W-:Y:S02]  /*0d30*/  ISETP.GE.AND P2, PT, R6, RZ, PT ;  /* 0x000000ff0600720c */ /* 0x000fe40003f46270 */
[----:B------:R-:W-:Y:S01]  /*0d40*/  @P0 IADD3 R25, PT, PT, R25, 0x1, RZ ;  /* 0x0000000119190810 */ /* 0x000fe20007ffe0ff */
[----:B-1----:R-:W-:-:S03]  /*0d50*/  IMAD.WIDE.U32 R16, R27, 0x4, R12 ;  /* 0x000000041b107825 */ /* 0x002fc600078e000c */
[----:B------:R-:W-:-:S03]  /*0d60*/  MOV R6, R25 ;  /* 0x0000001900067202 */ /* 0x000fc60000000f00 */
[----:B------:R0:W4:Y:S04]  /*0d70*/  LDG.E R16, desc[UR8][R16.64] ;  /* 0x0000000810107981 */ /* 0x000128000c1e1900 */
[----:B------:R-:W-:Y:S01]  /*0d80*/  @!P2 IMAD.MOV R6, RZ, RZ, -R6 ;  /* 0x000000ffff06a224 */ /* 0x000fe200078e0a06 */
[----:B------:R-:W-:-:S04]  /*0d90*/  @!P1 LOP3.LUT R6, RZ, R18, RZ, 0x33, !PT ;  /* 0x00000012ff069212 */ /* 0x000fc800078e33ff */
[----:B------:R-:W-:-:S05]  /*0da0*/  IADD3 R25, PT, PT, -R6, RZ, RZ ;  /* 0x000000ff06197210 */ /* 0x000fca0007ffe1ff */
[----:B------:R-:W-:Y:S01]  /*0db0*/  IMAD R18, R18, R25, R19 ;  /* 0x0000001912127224 */ /* 0x000fe200078e0213 */
[----:B------:R-:W-:-:S04]  /*0dc0*/  IABS R25, R9 ;  /* 0x0000000900197213 */ /* 0x000fc80000000000 */
[----:B------:R-:W-:Y:S02]  /*0dd0*/  IABS R19, R18 ;  /* 0x0000001200137213 */ /* 0x000fe40000000000 */
[----:B------:R-:W-:-:S03]  /*0de0*/  IADD3 R26, PT, PT, RZ, -R25, RZ ;  /* 0x80000019ff1a7210 */ /* 0x000fc60007ffe0ff */
        /* <DEDUP_REMOVED lines=9> */
[----:B------:R-:W-:-:S05]  /*0e80*/  @P0 IADD3 R22, PT, PT, R22, 0x1, RZ ;  /* 0x0000000116160810 */ /* 0x000fca0007ffe0ff */
[----:B------:R-:W-:-:S05]  /*0e90*/  IMAD.MOV.U32 R5, RZ, RZ, R22 ;  /* 0x000000ffff057224 */ /* 0x000fca00078e0016 */
[----:B------:R-:W-:Y:S02]  /*0ea0*/  @!P2 IADD3 R5, PT, PT, -R5, RZ, RZ ;  /* 0x000000ff0505a210 */ /* 0x000fe40007ffe1ff */
[----:B------:R-:W-:Y:S01]  /*0eb0*/  @!P1 LOP3.LUT R5, RZ, R9, RZ, 0x33, !PT ;  /* 0x00000009ff059212 */ /* 0x000fe200078e33ff */
[----:B--2---:R-:W-:-:S05]  /*0ec0*/  IMAD.WIDE.U32 R26, R27, 0x4, R14 ;  /* 0x000000041b1a7825 */ /* 0x004fca00078e000e */
[----:B------:R1:W2:Y:S01]  /*0ed0*/  LDG.E R22, desc[UR8][R26.64] ;  /* 0x000000081a167981 */ /* 0x0002a2000c1e1900 */
[----:B---3--:R-:W-:-:S04]  /*0ee0*/  IABS R25, R20 ;  /* 0x0000001400197213 */ /* 0x008fc80000000000 */
[----:B------:R-:W3:Y:S08]  /*0ef0*/  I2F.RP R19, R25 ;  /* 0x0000001900137306 */ /* 0x000ef00000209400 */
[----:B---3--:R-:W0:Y:S02]  /*0f00*/  MUFU.RCP R19, R19 ;  /* 0x0000001300137308 */ /* 0x008e240000001000 */
[----:B0-----:R-:W-:-:S06]  /*0f10*/  IADD3 R17, PT, PT, R19, 0xffffffe, RZ ;  /* 0x0ffffffe13117810 */ /* 0x001fcc0007ffe0ff */
[----:B------:R-:W0:Y:S01]  /*0f20*/  F2I.FTZ.U32.TRUNC.NTZ R17, R17 ;  /* 0x0000001100117305 */ /* 0x000e22000021f000 */
[----:B----4-:R-:W-:Y:S02]  /*0f30*/  IMAD R21, R24, R16, R21 ;  /* 0x0000001018157224 */ /* 0x010fe400078e0215 */
[----:B------:R-:W-:Y:S02]  /*0f40*/  HFMA2 R16, -RZ, RZ, 0, 0 ;  /* 0x00000000ff107431 */ /* 0x000fe400000001ff */
[----:B------:R-:W-:-:S04]  /*0f50*/  IMAD.MOV R19, RZ, RZ, -R5 ;  /* 0x000000ffff137224 */ /* 0x000fc800078e0a05 */
[----:B------:R-:W-:Y:S01]  /*0f60*/  IMAD R9, R9, R19, R18 ;  /* 0x0000001309097224 */ /* 0x000fe200078e0212 */
[----:B0-----:R-:W-:-:S05]  /*0f70*/  IADD3 R28, PT, PT, RZ, -R17, RZ ;  /* 0x80000011ff1c7210 */ /* 0x001fca0007ffe0ff */
[----:B------:R-:W-:Y:S01]  /*0f80*/  IMAD R29, R28, R25, RZ ;  /* 0x000000191c1d7224 */ /* 0x000fe200078e02ff */
[----:B------:R-:W-:-:S03]  /*0f90*/  IABS R28, R20 ;  /* 0x00000014001c7213 */ /* 0x000fc60000000000 */
[----:B------:R-:W-:Y:S01]  /*0fa0*/  IMAD.HI.U32 R16, R17, R29, R16 ;  /* 0x0000001d11107227 */ /* 0x000fe200078e0010 */
[----:B------:R-:W-:-:S03]  /*0fb0*/  IABS R17, R9 ;  /* 0x0000000900117213 */ /* 0x000fc60000000000 */
[----:B-1----:R-:W-:Y:S02]  /*0fc0*/  IMAD.MOV R26, RZ, RZ, -R28 ;  /* 0x000000ffff1a7224 */ /* 0x002fe400078e0a1c */
[----:B------:R-:W-:-:S04]  /*0fd0*/  IMAD.HI.U32 R27, R16, R17, RZ ;  /* 0x00000011101b7227 */ /* 0x000fc800078e00ff */
[----:B------:R-:W-:-:S05]  /*0fe0*/  IMAD R16, R27, R26, R17 ;  /* 0x0000001a1b107224 */ /* 0x000fca00078e0211 */
[----:B------:R-:W-:Y:S01]  /*0ff0*/  ISETP.GT.U32.AND P1, PT, R25, R16, PT ;  /* 0x000000101900720c */ /* 0x000fe20003f24070 */
[----:B------:R-:W-:-:S06]  /*1000*/  IMAD.WIDE.U32 R18, R8, 0x4, R12 ;  /* 0x0000000408127825 */ /* 0x000fcc00078e000c */
[----:B------:R0:W3:Y:S06]  /*1010*/  LDG.E R18, desc[UR8][R18.64] ;  /* 0x0000000812127981 */ /* 0x0000ec000c1e1900 */
[-C--:B------:R-:W-:Y:S02]  /*1020*/  @!P1 IADD3 R16, PT, PT, R16, -R25.reuse, RZ ;  /* 0x8000001910109210 */ /* 0x080fe40007ffe0ff */
[----:B0-----:R-:W-:Y:S02]  /*1030*/  IADD3 R19, PT, PT, R2, -0x1, RZ ;  /* 0xffffffff02137810 */ /* 0x001fe40007ffe0ff */
[----:B------:R-:W-:-:S03]  /*1040*/  ISETP.GE.U32.AND P0, PT, R16, R25, PT ;  /* 0x000000191000720c */ /* 0x000fc60003f06070 */
[----:B------:R-:W-:-:S05]  /*1050*/  IMAD.WIDE.U32 R16, R19, 0x4, R10 ;  /* 0x0000000413107825 */ /* 0x000fca00078e000a */
[----:B------:R-:W4:Y:S01]  /*1060*/  LDG.E R26, desc[UR8][R16.64] ;  /* 0x00000008101a7981 */ /* 0x000f22000c1e1900 */
[----:B--2---:R-:W-:Y:S01]  /*1070*/  IMAD R23, R24, R22, R23 ;  /* 0x0000001618177224 */ /* 0x004fe200078e0217 */
[----:B------:R-:W-:Y:S01]  /*1080*/  LOP3.LUT R22, R9, R20, RZ, 0x3c, !PT ;  /* 0x0000001409167212 */ /* 0x000fe200078e3cff */
[----:B------:R-:W-:Y:S01]  /*1090*/  @!P1 VIADD R27, R27, 0x1 ;  /* 0x000000011b1b9836 */ /* 0x000fe20000000000 */
[----:B------:R-:W-:Y:S02]  /*10a0*/  ISETP.NE.AND P1, PT, R20, RZ, PT ;  /* 0x000000ff1400720c */ /* 0x000fe40003f25270 */
[----:B------:R-:W-:Y:S02]  /*10b0*/  ISETP.GE.AND P2, PT, R22, RZ, PT ;  /* 0x000000ff1600720c */ /* 0x000fe40003f46270 */
[----:B------:R-:W-:-:S05]  /*10c0*/  @P0 IADD3 R27, PT, PT, R27, 0x1, RZ ;  /* 0x000000011b1b0810 */ /* 0x000fca0007ffe0ff */
[----:B------:R-:W-:-:S06]  /*10d0*/  IMAD.MOV.U32 R22, RZ, RZ, R27 ;  /* 0x000000ffff167224 */ /* 0x000fcc00078e001b */
[----:B------:R-:W-:Y:S02]  /*10e0*/  @!P2 IADD3 R22, PT, PT, -R22, RZ, RZ ;  /* 0x000000ff1616a210 */ /* 0x000fe40007ffe1ff */
[----:B------:R-:W-:-:S04]  /*10f0*/  @!P1 LOP3.LUT R22, RZ, R20, RZ, 0x33, !PT ;  /* 0x00000014ff169212 */ /* 0x000fc800078e33ff */
[----:B------:R-:W-:-:S05]  /*1100*/  IADD3 R27, PT, PT, -R22, RZ, RZ ;  /* 0x000000ff161b7210 */ /* 0x000fca0007ffe1ff */
[----:B------:R-:W-:Y:S01]  /*1110*/  IMAD R27, R20, R27, R9 ;  /* 0x0000001b141b7224 */ /* 0x000fe200078e0209 */
[----:B----4-:R-:W-:-:S04]  /*1120*/  IABS R25, R26 ;  /* 0x0000001a00197213 */ /* 0x010fc80000000000 */
[----:B------:R-:W0:Y:S08]  /*1130*/  I2F.RP R28, R25 ;  /* 0x00000019001c7306 */ /* 0x000e300000209400 */
[----:B0-----:R-:W0:Y:S02]  /*1140*/  MUFU.RCP R28, R28 ;  /* 0x0000001c001c7308 */ /* 0x001e240000001000 */
[----:B0-----:R-:W-:-:S06]  /*1150*/  IADD3 R16, PT, PT, R28, 0xffffffe, RZ ;  /* 0x0ffffffe1c107810 */ /* 0x001fcc0007ffe0ff */
[----:B------:R-:W0:Y:S01]  /*1160*/  F2I.FTZ.U32.TRUNC.NTZ R17, R16 ;  /* 0x0000001000117305 */ /* 0x000e22000021f000 */
[----:B---3--:R-:W-:Y:S02]  /*1170*/  IMAD R18, R6, R18, R21 ;  /* 0x0000001206127224 */ /* 0x008fe400078e0215 */
[----:B------:R-:W-:-:S04]  /*1180*/  IMAD.WIDE.U32 R20, R8, 0x4, R14 ;  /* 0x0000000408147825 */ /* 0x000fc800078e000e */
[C---:B------:R-:W-:Y:S02]  /*1190*/  IMAD.WIDE.U32 R8, R4.reuse, 0x4, R12 ;  /* 0x0000000404087825 */ /* 0x040fe400078e000c */
[----:B------:R-:W2:Y:S02]  /*11a0*/  LDG.E R20, desc[UR8][R20.64] ;  /* 0x0000000814147981 */ /* 0x000ea4000c1e1900 */
[----:B------:R-:W-:Y:S02]  /*11b0*/  IMAD.WIDE.U32 R28, R4, 0x4, R14 ;  /* 0x00000004041c7825 */ /* 0x000fe400078e000e */
[----:B------:R1:W3:Y:S02]  /*11c0*/  LDG.E R24, desc[UR8][R8.64] ;  /* 0x0000000808187981 */ /* 0x0002e4000c1e1900 */
[----:B0-----:R-:W-:Y:S02]  /*11d0*/  IMAD.MOV R16, RZ, RZ, -R17 ;  /* 0x000000ffff107224 */ /* 0x001fe400078e0a11 */
[----:B------:R0:W4:Y:S02]  /*11e0*/  LDG.E R28, desc[UR8][R28.64] ;  /* 0x000000081c1c7981 */ /* 0x000124000c1e1900 */
[----:B------:R-:W-:Y:S01]  /*11f0*/  IMAD R4, R16, R25, RZ ;  /* 0x0000001910047224 */ /* 0x000fe200078e02ff */
[----:B------:R-:W-:-:S05]  /*1200*/  MOV R16, RZ ;  /* 0x000000ff00107202 */ /* 0x000fca0000000f00 */
[----:B------:R-:W-:Y:S01]  /*1210*/  IMAD.HI.U32 R4, R17, R4, R16 ;  /* 0x0000000411047227 */ /* 0x000fe200078e0010 */
[----:B------:R-:W-:Y:S02]  /*1220*/  IABS R16, R26 ;  /* 0x0000001a00107213 */ /* 0x000fe40000000000 */
[----:B------:R-:W-:Y:S02]  /*1230*/  IABS R17, R27 ;  /* 0x0000001b00117213 */ /* 0x000fe40000000000 */
[----:B------:R-:W-:-:S03]  /*1240*/  IADD3 R16, PT, PT, RZ, -R16, RZ ;  /* 0x80000010ff107210 */ /* 0x000fc60007ffe0ff */
[----:B------:R-:W-:-:S04]  /*1250*/  IMAD.HI.U32 R4, R4, R17, RZ ;  /* 0x0000001104047227 */ /* 0x000fc800078e00ff */
[----:B-1----:R-:W-:-:S05]  /*1260*/  IMAD R8, R4, R16, R17 ;  /* 0x0000001004087224 */ /* 0x002fca00078e0211 */
[----:B------:R-:W-:Y:S02]  /*1270*/  ISETP.GT.U32.AND P1, PT, R25, R8, PT ;  /* 0x000000081900720c */ /* 0x000fe40003f24070 */
[----:B------:R-:W-:-:S11]  /*1280*/  IADD3 R21, PT, PT, R2, -0x2, RZ ;  /* 0xfffffffe02157810 */ /* 0x000fd60007ffe0ff */
[----:B------:R-:W-:-:S05]  /*1290*/  @!P1 IMAD.IADD R8, R8, 0x1, -R25 ;  /* 0x0000000108089824 */ /* 0x000fca00078e0a19 */
[----:B------:R-:W-:Y:S01]  /*12a0*/  ISETP.GE.U32.AND P0, PT, R8, R25, PT ;  /* 0x000000190800720c */ /* 0x000fe20003f06070 */
[----:B------:R-:W-:-:S06]  /*12b0*/  IMAD.WIDE.U32 R8, R21, 0x4, R10 ;  /* 0x0000000415087825 */ /* 0x000fcc00078e000a */
[----:B------:R-:W5:Y:S01]  /*12c0*/  LDG.E R8, desc[UR8][R8.64] ;  /* 0x0000000808087981 */ /* 0x000f62000c1e1900 */
[----:B------:R-:W-:Y:S01]  /*12d0*/  @!P1 VIADD R4, R4, 0x1 ;  /* 0x0000000104049836 */ /* 0x000fe20000000000 */
[----:B------:R-:W-:-:S04]  /*12e0*/  ISETP.NE.AND P1, PT, R26, RZ, PT ;  /* 0x000000ff1a00720c */ /* 0x000fc80003f25270 */
[----:B------:R-:W-:Y:S01]  /*12f0*/  @P0 IADD3 R4, PT, PT, R4, 0x1, RZ ;  /* 0x0000000104040810 */ /* 0x000fe20007ffe0ff */
[----:B--2---:R-:W-:Y:S01]  /*1300*/  IMAD R20, R6, R20, R23 ;  /* 0x0000001406147224 */ /* 0x004fe200078e0217 */
[----:B------:R-:W-:-:S04]  /*1310*/  LOP3.LUT R6, R27, R26, RZ, 0x3c, !PT ;  /* 0x0000001a1b067212 */ /* 0x000fc800078e3cff */
[----:B------:R-:W-:Y:S02]  /*1320*/  ISETP.GE.AND P2, PT, R6, RZ, PT ;  /* 0x000000ff0600720c */ /* 0x000fe40003f46270 */
[----:B-----5:R-:W-:-:S04]  /*1330*/  IABS R25, R8 ;  /* 0x0000000800197213 */ /* 0x020fc80000000000 */
[----:B0-----:R-:W0:Y:S08]  /*1340*/  I2F.RP R29, R25 ;  /* 0x00000019001d7306 */ /* 0x001e300000209400 */
[----:B0-----:R-:W0:Y:S02]  /*1350*/  MUFU.RCP R29, R29 ;  /* 0x0000001d001d7308 */ /* 0x001e240000001000 */
[----:B0-----:R-:W-:-:S06]  /*1360*/  IADD3 R16, PT, PT, R29, 0xffffffe, RZ ;  /* 0x0ffffffe1d107810 */ /* 0x001fcc0007ffe0ff */
[----:B------:R0:W1:Y:S01]  /*1370*/  F2I.FTZ.U32.TRUNC.NTZ R17, R16 ;  /* 0x0000001000117305 */ /* 0x000062000021f000 */
[----:B------:R-:W-:Y:S02]  /*1380*/  @!P2 IADD3 R4, PT, PT, -R4, RZ, RZ ;  /* 0x000000ff0404a210 */ /* 0x000fe40007ffe1ff */
[----:B------:R-:W-:Y:S01]  /*1390*/  @!P1 LOP3.LUT R4, RZ, R26, RZ, 0x33, !PT ;  /* 0x0000001aff049212 */ /* 0x000fe200078e33ff */
[----:B0-----:R-:W-:-:S03]  /*13a0*/  HFMA2 R16, -RZ, RZ, 0, 0 ;  /* 0x00000000ff107431 */ /* 0x001fc600000001ff */
[----:B------:R-:W-:Y:S01]  /*13b0*/  IADD3 R9, PT, PT, -R4, RZ, RZ ;  /* 0x000000ff04097210 */ /* 0x000fe20007ffe1ff */
[----:B-1----:R-:W-:-:S04]  /*13c0*/  IMAD.MOV R6, RZ, RZ, -R17 ;  /* 0x000000ffff067224 */ /* 0x002fc800078e0a11 */
[----:B------:R-:W-:Y:S02]  /*13d0*/  IMAD R23, R6, R25, RZ ;  /* 0x0000001906177224 */ /* 0x000fe400078e02ff */
[----:B------:R-:W-:Y:S02]  /*13e0*/  IMAD R9, R26, R9, R27 ;  /* 0x000000091a097224 */ /* 0x000fe400078e021b */
[----:B------:R-:W-:Y:S01]  /*13f0*/  IMAD.HI.U32 R6, R17, R23, R16 ;  /* 0x0000001711067227 */ /* 0x000fe200078e0010 */
[----:B------:R-:W-:-:S03]  /*1400*/  IABS R16, R8 ;  /* 0x0000000800107213 */ /* 0x000fc60000000000 */
[C---:B---3--:R-:W-:Y:S01]  /*1410*/  IMAD R23, R5.reuse, R24, R18 ;  /* 0x0000001805177224 */ /* 0x048fe200078e0212 */
[----:B------:R-:W-:Y:S01]  /*1420*/  IABS R27, R9 ;  /* 0x00000009001b7213 */ /* 0x000fe20000000000 */
[----:B------:R-:W-:Y:S02]  /*1430*/  IMAD.MOV R18, RZ, RZ, -R16 ;  /* 0x000000ffff127224 */ /* 0x000fe400078e0a10 */
[----:B----4-:R-:W-:Y:S01]  /*1440*/  IMAD R29, R5, R28, R20 ;  /* 0x0000001c051d7224 */ /* 0x010fe200078e0214 */
[----:B------:R-:W-:Y:S01]  /*1450*/  IADD3 R5, PT, PT, R2, -0x3, RZ ;  /* 0xfffffffd02057810 */ /* 0x000fe20007ffe0ff */
[----:B------:R-:W-:Y:S01]  /*1460*/  IMAD.HI.U32 R24, R6, R27, RZ ;  /* 0x0000001b06187227 */ /* 0x000fe200078e00ff */
[----:B------:R-:W-:-:S05]  /*1470*/  MOV R20, R18 ;  /* 0x0000001200147202 */ /* 0x000fca0000000f00 */
[----:B------:R-:W-:Y:S02]  /*1480*/  IMAD R20, R24, R20, R27 ;  /* 0x0000001418147224 */ /* 0x000fe400078e021b */
[----:B------:R-:W-:-:S06]  /*1490*/  IMAD.WIDE.U32 R26, R5, 0x4, R10 ;  /* 0x00000004051a7825 */ /* 0x000fcc00078e000a */
[----:B------:R-:W2:Y:S01]  /*14a0*/  LDG.E R26, desc[UR8][R26.64] ;  /* 0x000000081a1a7981 */ /* 0x000ea2000c1e1900 */
[----:B------:R-:W-:-:S05]  /*14b0*/  IMAD.WIDE.U32 R16, R2, 0x4, R12 ;  /* 0x0000000402107825 */ /* 0x000fca00078e000c */
[----:B------:R0:W3:Y:S02]  /*14c0*/  LDG.E R6, desc[UR8][R16.64] ;  /* 0x0000000810067981 */ /* 0x0000e4000c1e1900 */
[----:B0-----:R-:W-:-:S05]  /*14d0*/  IMAD.WIDE.U32 R16, R2, 0x4, R14 ;  /* 0x0000000402107825 */ /* 0x001fca00078e000e */
[----:B------:R0:W4:Y:S01]  /*14e0*/  LDG.E R18, desc[UR8][R16.64] ;  /* 0x0000000810127981 */ /* 0x000122000c1e1900 */
[----:B------:R-:W-:-:S13]  /*14f0*/  ISETP.GT.U32.AND P1, PT, R25, R20, PT ;  /* 0x000000141900720c */ /* 0x000fda0003f24070 */
[----:B------:R-:W-:-:S05]  /*1500*/  @!P1 IMAD.IADD R20, R20, 0x1, -R25 ;  /* 0x0000000114149824 */ /* 0x000fca00078e0a19 */
[----:B------:R-:W-:Y:S02]  /*1510*/  ISETP.GE.U32.AND P0, PT, R20, R25, PT ;  /* 0x000000191400720c */ /* 0x000fe40003f06070 */
[----:B------:R-:W-:Y:S02]  /*1520*/  LOP3.LUT R25, R9, R8, RZ, 0x3c, !PT ;  /* 0x0000000809197212 */ /* 0x000fe400078e3cff */
[----:B------:R-:W-:Y:S02]  /*1530*/  @!P1 IADD3 R24, PT, PT, R24, 0x1, RZ ;  /* 0x0000000118189810 */ /* 0x000fe40007ffe0ff */
[----:B------:R-:W-:Y:S02]  /*1540*/  ISETP.GE.AND P2, PT, R25, RZ, PT ;  /* 0x000000ff1900720c */ /* 0x000fe40003f46270 */
[----:B------:R-:W-:-:S05]  /*1550*/  ISETP.NE.AND P1, PT, R8, RZ, PT ;  /* 0x000000ff0800720c */ /* 0x000fca0003f25270 */
[----:B------:R-:W-:-:S06]  /*1560*/  @P0 IADD3 R24, PT, PT, R24, 0x1, RZ ;  /* 0x0000000118180810 */ /* 0x000fcc0007ffe0ff */
[----:B------:R-:W-:Y:S02]  /*1570*/  @!P2 IADD3 R24, PT, PT, -R24, RZ, RZ ;  /* 0x000000ff1818a210 */ /* 0x000fe40007ffe1ff */
[----:B------:R-:W-:-:S04]  /*1580*/  @!P1 LOP3.LUT R24, RZ, R8, RZ, 0x33, !PT ;  /* 0x00000008ff189212 */ /* 0x000fc800078e33ff */
[----:B------:R-:W-:-:S05]  /*1590*/  IADD3 R25, PT, PT, -R24, RZ, RZ ;  /* 0x000000ff18197210 */ /* 0x000fca0007ffe1ff */
[----:B------:R-:W-:Y:S01]  /*15a0*/  IMAD R25, R8, R25, R9 ;  /* 0x0000001908197224 */ /* 0x000fe200078e0209 */
[----:B------:R-:W-:Y:S02]  /*15b0*/  IADD3 R27, PT, PT, R2, -0x4, RZ ;  /* 0xfffffffc021b7810 */ /* 0x000fe40007ffe0ff */
[----:B--2---:R-:W-:-:S04]  /*15c0*/  IABS R20, R26 ;  /* 0x0000001a00147213 */ /* 0x004fc80000000000 */
[----:B------:R-:W1:Y:S08]  /*15d0*/  I2F.RP R28, R20 ;  /* 0x00000014001c7306 */ /* 0x000e700000209400 */
[----:B-1----:R-:W0:Y:S02]  /*15e0*/  MUFU.RCP R28, R28 ;  /* 0x0000001c001c7308 */ /* 0x002e240000001000 */
[----:B0-----:R-:W-:-:S06]  /*15f0*/  VIADD R16, R28, 0xffffffe ;  /* 0x0ffffffe1c107836 */ /* 0x001fcc0000000000 */
[----:B------:R0:W1:Y:S01]  /*1600*/  F2I.FTZ.U32.TRUNC.NTZ R17, R16 ;  /* 0x0000001000117305 */ /* 0x000062000021f000 */
[----:B------:R-:W-:Y:S01]  /*1610*/  IABS R8, R26 ;  /* 0x0000001a00087213 */ /* 0x000fe20000000000 */
[----:B0-----:R-:W-:Y:S02]  /*1620*/  HFMA2 R16, -RZ, RZ, 0, 0 ;  /* 0x00000000ff107431 */ /* 0x001fe400000001ff */
[----:B-1----:R-:W-:-:S04]  /*1630*/  IMAD.MOV R9, RZ, RZ, -R17 ;  /* 0x000000ffff097224 */ /* 0x002fc800078e0a11 */
[----:B------:R-:W-:Y:S02]  /*1640*/  IMAD R9, R9, R20, RZ ;  /* 0x0000001409097224 */ /* 0x000fe400078e02ff */
[C---:B---3--:R-:W-:Y:S02]  /*1650*/  IMAD R23, R22.reuse, R6, R23 ;  /* 0x0000000616177224 */ /* 0x048fe400078e0217 */
[----:B------:R-:W-:Y:S01]  /*1660*/  IMAD.HI.U32 R6, R17, R9, R16 ;  /* 0x0000000911067227 */ /* 0x000fe200078e0010 */
[----:B------:R-:W-:Y:S02]  /*1670*/  IABS R17, R25 ;  /* 0x0000001900117213 */ /* 0x000fe40000000000 */
[----:B------:R-:W-:Y:S01]  /*1680*/  IADD3 R16, PT, PT, RZ, -R8, RZ ;  /* 0x80000008ff107210 */ /* 0x000fe20007ffe0ff */
[----:B----4-:R-:W-:Y:S02]  /*1690*/  IMAD R29, R22, R18, R29 ;  /* 0x00000012161d7224 */ /* 0x010fe400078e021d */
[----:B------:R-:W-:-:S04]  /*16a0*/  IMAD.HI.U32 R6, R6, R17, RZ ;  /* 0x0000001106067227 */ /* 0x000fc800078e00ff */
[----:B------:R-:W-:-:S04]  /*16b0*/  IMAD.MOV.U32 R22, RZ, RZ, R16 ;  /* 0x000000ffff167224 */ /* 0x000fc800078e0010 */
[----:B------:R-:W-:Y:S02]  /*16c0*/  IMAD R22, R6, R22, R17 ;  /* 0x0000001606167224 */ /* 0x000fe400078e0211 */
[----:B------:R-:W-:-:S05]  /*16d0*/  IMAD.WIDE.U32 R16, R27, 0x4, R10 ;  /* 0x000000041b107825 */ /* 0x000fca00078e000a */
[----:B------:R-:W2:Y:S01]  /*16e0*/  LDG.E R28, desc[UR8][R16.64] ;  /* 0x00000008101c7981 */ /* 0x000ea2000c1e1900 */
[----:B------:R-:W-:-:S06]  /*16f0*/  IMAD.WIDE.U32 R8, R19, 0x4, R12 ;  /* 0x0000000413087825 */ /* 0x000fcc00078e000c */
[----:B------:R0:W3:Y:S01]  /*1700*/  LDG.E R8, desc[UR8][R8.64] ;  /* 0x0000000808087981 */ /* 0x0000e2000c1e1900 */
[----:B------:R-:W-:-:S06]  /*1710*/  IMAD.WIDE.U32 R18, R19, 0x4, R14 ;  /* 0x0000000413127825 */ /* 0x000fcc00078e000e */
[----:B------:R-:W4:Y:S01]  /*1720*/  LDG.E R18, desc[UR8][R18.64] ;  /* 0x0000000812127981 */ /* 0x000f22000c1e1900 */
[----:B------:R-:W-:-:S13]  /*1730*/  ISETP.GT.U32.AND P1, PT, R20, R22, PT ;  /* 0x000000161400720c */ /* 0x000fda0003f24070 */
[----:B------:R-:W-:-:S04]  /*1740*/  @!P1 IADD3 R22, PT, PT, R22, -R20, RZ ;  /* 0x8000001416169210 */ /* 0x000fc80007ffe0ff */
[----:B------:R-:W-:Y:S02]  /*1750*/  ISETP.GE.U32.AND P0, PT, R22, R20, PT ;  /* 0x000000141600720c */ /* 0x000fe40003f06070 */
[----:B0-----:R-:W-:Y:S01]  /*1760*/  LOP3.LUT R9, R25, R26, RZ, 0x3c, !PT ;  /* 0x0000001a19097212 */ /* 0x001fe200078e3cff */
[----:B------:R-:W-:Y:S01]  /*1770*/  @!P1 VIADD R6, R6, 0x1 ;  /* 0x0000000106069836 */ /* 0x000fe20000000000 */
[----:B------:R-:W-:Y:S02]  /*1780*/  ISETP.NE.AND P1, PT, R26, RZ, PT ;  /* 0x000000ff1a00720c */ /* 0x000fe40003f25270 */
[----:B------:R-:W-:-:S07]  /*1790*/  ISETP.GE.AND P2, PT, R9, RZ, PT ;  /* 0x000000ff0900720c */ /* 0x000fce0003f46270 */
[----:B------:R-:W-:-:S06]  /*17a0*/  @P0 IADD3 R6, PT, PT, R6, 0x1, RZ ;  /* 0x0000000106060810 */ /* 0x000fcc0007ffe0ff */
[----:B------:R-:W-:Y:S01]  /*17b0*/  @!P2 IMAD.MOV R6, RZ, RZ, -R6 ;  /* 0x000000ffff06a224 */ /* 0x000fe200078e0a06 */
[----:B------:R-:W-:Y:S01]  /*17c0*/  @!P1 LOP3.LUT R6, RZ, R26, RZ, 0x33, !PT ;  /* 0x0000001aff069212 */ /* 0x000fe200078e33ff */
[----:B------:R-:W-:Y:S01]  /*17d0*/  IMAD.WIDE.U32 R16, R21, 0x4, R12 ;  /* 0x0000000415107825 */ /* 0x000fe200078e000c */
[----:B--2---:R-:W-:-:S04]  /*17e0*/  IABS R20, R28 ;  /* 0x0000001c00147213 */ /* 0x004fc80000000000 */
[----:B------:R-:W0:Y:S08]  /*17f0*/  I2F.RP R22, R20 ;  /* 0x0000001400167306 */ /* 0x000e300000209400 */
[----:B0-----:R-:W0:Y:S01]  /*1800*/  MUFU.RCP R22, R22 ;  /* 0x0000001600167308 */ /* 0x001e220000001000 */
[----:B---3--:R-:W-:Y:S01]  /*1810*/  IMAD R23, R4, R8, R23 ;  /* 0x0000000804177224 */ /* 0x008fe200078e0217 */
[----:B------:R-:W-:-:S02]  /*1820*/  IADD3 R8, PT, PT, -R6, RZ, RZ ;  /* 0x000000ff06087210 */ /* 0x000fc40007ffe1ff */
[----:B0-----:R-:W-:-:S06]  /*1830*/  IADD3 R9, PT, PT, R22, 0xffffffe, RZ ;  /* 0x0ffffffe16097810 */ /* 0x001fcc0007ffe0ff */
[----:B------:R-:W0:Y:S01]  /*1840*/  F2I.FTZ.U32.TRUNC.NTZ R9, R9 ;  /* 0x0000000900097305 */ /* 0x000e22000021f000 */
[----:B------:R-:W-:Y:S02]  /*1850*/  IMAD R25, R26, R8, R25 ;  /* 0x000000081a197224 */ /* 0x000fe400078e0219 */
[----:B------:R-:W-:Y:S02]  /*1860*/  IMAD.MOV.U32 R8, RZ, RZ, RZ ;  /* 0x000000ffff087224 */ /* 0x000fe400078e00ff */
[----:B----4-:R-:W-:Y:S02]  /*1870*/  IMAD R29, R4, R18, R29 ;  /* 0x00000012041d7224 */ /* 0x010fe400078e021d */
[----:B------:R1:W2:Y:S01]  /*1880*/  LDG.E R4, desc[UR8][R16.64] ;  /* 0x0000000810047981 */ /* 0x0002a2000c1e1900 */
[----:B------:R-:W-:-:S05]  /*1890*/  IMAD.WIDE.U32 R18, R5, 0x4, R12 ;  /* 0x0000000405127825 */ /* 0x000fca00078e000c */
[----:B------:R3:W4:Y:S01]  /*18a0*/  LDG.E R22, desc[UR8][R18.64] ;  /* 0x0000000812167981 */ /* 0x000722000c1e1900 */
[----:B0-----:R-:W-:Y:S01]  /*18b0*/  IADD3 R26, PT, PT, RZ, -R9, RZ ;  /* 0x80000009ff1a7210 */ /* 0x001fe20007ffe0ff */
[----:B-1----:R-:W-:-:S04]  /*18c0*/  IMAD.WIDE.U32 R16, R21, 0x4, R14 ;  /* 0x0000000415107825 */ /* 0x002fc800078e000e */
[----:B------:R-:W-:Y:S01]  /*18d0*/  IMAD R26, R26, R20, RZ ;  /* 0x000000141a1a7224 */ /* 0x000fe200078e02ff */
[----:B------:R0:W5:Y:S03]  /*18e0*/  LDG.E R21, desc[UR8][R16.64] ;  /* 0x0000000810157981 */ /* 0x000166000c1e1900 */
[----:B------:R-:W-:Y:S01]  /*18f0*/  IMAD.HI.U32 R8, R9, R26, R8 ;  /* 0x0000001a09087227 */ /* 0x000fe200078e0008 */
[----:B------:R-:W-:Y:S02]  /*1900*/  IABS R26, R28 ;  /* 0x0000001c001a7213 */ /* 0x000fe40000000000 */
[----:B------:R-:W-:Y:S01]  /*1910*/  IABS R9, R25 ;  /* 0x0000001900097213 */ /* 0x000fe20000000000 */
[----:B---3--:R-:W-:Y:S01]  /*1920*/  IMAD.WIDE.U32 R18, R5, 0x4, R14 ;  /* 0x0000000405127825 */ /* 0x008fe200078e000e */
[----:B0-----:R-:W-:-:S03]  /*1930*/  IADD3 R16, PT, PT, RZ, -R26, RZ ;  /* 0x8000001aff107210 */ /* 0x001fc60007ffe0ff */
[----:B------:R-:W-:Y:S01]  /*1940*/  IMAD.HI.U32 R26, R8, R9, RZ ;  /* 0x00000009081a7227 */ /* 0x000fe200078e00ff */
[----:B------:R0:W3:Y:S03]  /*1950*/  LDG.E R5, desc[UR8][R18.64] ;  /* 0x0000000812057981 */ /* 0x0000e6000c1e1900 */
[----:B0-----:R-:W-:Y:S02]  /*1960*/  IMAD R19, R26, R16, R9 ;  /* 0x000000101a137224 */ /* 0x001fe400078e0209 */
[----:B------:R-:W-:-:S04]  /*1970*/  IMAD.WIDE.U32 R8, R27, 0x4, R12 ;  /* 0x000000041b087825 */ /* 0x000fc800078e000c */
[----:B------:R-:W-:Y:S02]  /*1980*/  IMAD.WIDE.U32 R16, R27, 0x4, R14 ;  /* 0x000000041b107825 */ /* 0x000fe400078e000e */
[----:B------:R-:W3:Y:S04]  /*1990*/  LDG.E R8, desc[UR8][R8.64] ;  /* 0x0000000808087981 */ /* 0x000ee8000c1e1900 */
[----:B------:R-:W3:Y:S01]  /*19a0*/  LDG.E R16, desc[UR8][R16.64] ;  /* 0x0000000810107981 */ /* 0x000ee2000c1e1900 */
[----:B------:R-:W-:Y:S02]  /*19b0*/  ISETP.GT.U32.AND P1, PT, R20, R19, PT ;  /* 0x000000131400720c */ /* 0x000fe40003f24070 */
[----:B------:R-:W-:-:S11]  /*19c0*/  LOP3.LUT R18, R25, R28, RZ, 0x3c, !PT ;  /* 0x0000001c19127212 */ /* 0x000fd600078e3cff */
[----:B------:R-:W-:-:S04]  /*19d0*/  @!P1 IADD3 R19, PT, PT, R19, -R20, RZ ;  /* 0x8000001413139210 */ /* 0x000fc80007ffe0ff */
[----:B------:R-:W-:Y:S01]  /*19e0*/  ISETP.GE.U32.AND P0, PT, R19, R20, PT ;  /* 0x000000141300720c */ /* 0x000fe20003f06070 */
[----:B------:R-:W-:Y:S01]  /*19f0*/  @!P1 VIADD R26, R26, 0x1 ;  /* 0x000000011a1a9836 */ /* 0x000fe20000000000 */
[----:B------:R-:W-:Y:S02]  /*1a00*/  ISETP.GE.AND P2, PT, R18, RZ, PT ;  /* 0x000000ff1200720c */ /* 0x000fe40003f46270 */
[----:B------:R-:W-:Y:S01]  /*1a10*/  ISETP.NE.AND P1, PT, R28, RZ, PT ;  /* 0x000000ff1c00720c */ /* 0x000fe20003f25270 */
[----:B------:R-:W-:-:S08]  /*1a20*/  VIADD R7, R7, 0x8 ;  /* 0x0000000807077836 */ /* 0x000fd00000000000 */
[----:B------:R-:W-:Y:S02]  /*1a30*/  @P0 IADD3 R26, PT, PT, R26, 0x1, RZ ;  /* 0x000000011a1a0810 */ /* 0x000fe40007ffe0ff */
[----:B------:R-:W-:Y:S02]  /*1a40*/  ISETP.NE.AND P0, PT, R7, RZ, PT ;  /* 0x000000ff0700720c */ /* 0x000fe40003f05270 */
[----:B------:R-:W-:Y:S02]  /*1a50*/  @!P2 IADD3 R26, PT, PT, -R26, RZ, RZ ;  /* 0x000000ff1a1aa210 */ /* 0x000fe40007ffe1ff */
[----:B------:R-:W-:Y:S02]  /*1a60*/  @!P1 LOP3.LUT R26, RZ, R28, RZ, 0x33, !PT ;  /* 0x0000001cff1a9212 */ /* 0x000fe400078e33ff */
[----:B------:R-:W-:Y:S01]  /*1a70*/  IADD3 R2, PT, PT, R2, -0x8, RZ ;  /* 0xfffffff802027810 */ /* 0x000fe20007ffe0ff */
[----:B--2---:R-:W-:Y:S01]  /*1a80*/  IMAD R23, R24, R4, R23 ;  /* 0x0000000418177224 */ /* 0x004fe200078e0217 */
[----:B------:R-:W-:-:S03]  /*1a90*/  IADD3 R4, PT, PT, -R26, RZ, RZ ;  /* 0x000000ff1a047210 */ /* 0x000fc60007ffe1ff */
[----:B----4-:R-:W-:Y:S02]  /*1aa0*/  IMAD R23, R6, R22, R23 ;  /* 0x0000001606177224 */ /* 0x010fe400078e0217 */
[----:B-----5:R-:W-:Y:S02]  /*1ab0*/  IMAD R21, R24, R21, R29 ;  /* 0x0000001518157224 */ /* 0x020fe400078e021d */
[----:B------:R-:W-:Y:S02]  /*1ac0*/  IMAD R28, R28, R4, R25 ;  /* 0x000000041c1c7224 */ /* 0x000fe400078e0219 */
[----:B---3--:R-:W-:Y:S02]  /*1ad0*/  IMAD R5, R6, R5, R21 ;  /* 0x0000000506057224 */ /* 0x008fe400078e0215 */
[C---:B------:R-:W-:Y:S02]  /*1ae0*/  IMAD R21, R26.reuse, R8, R23 ;  /* 0x000000081a157224 */ /* 0x040fe400078e0217 */
[----:B------:R-:W-:Y:S01]  /*1af0*/  IMAD R23, R26, R16, R5 ;  /* 0x000000101a177224 */ /* 0x000fe200078e0205 */
[----:B------:R-:W-:Y:S06]  /*1b00*/  @P0 BRA `(.L_x_29) ;  /* 0xffffffec00780947 */ /* 0x000fec000383ffff */
[----:B------:R-:W-:-:S07]  /*1b10*/  VIADD R2, R2, 0x4 ;  /* 0x0000000402027836 */ /* 0x000fce0000000000 */
.L_x_28:
[----:B------:R-:W-:-:S09]  /*1b20*/  UISETP.NE.AND UP1, UPT, UR7, URZ, UPT ;  /* 0x000000ff0700728c */ /* 0x000fd2000bf25270 */
[----:B------:R-:W-:Y:S05]  /*1b30*/  BRA.U !UP1, `(.L_x_30) ;  /* 0x0000001109347547 */ /* 0x000fea000b800000 */
[----:B------:R-:W0:Y:S02]  /*1b40*/  LDCU UR5, c[0x0][0x3b4] ;  /* 0x00007680ff0577ac */ /* 0x000e240008000800 */
[----:B0-----:R-:W-:-:S04]  /*1b50*/  UIADD3 UR4, UPT, UPT, UR5, -0x1, URZ ;  /* 0xffffffff05047890 */ /* 0x001fc8000fffe0ff */
[----:B------:R-:W-:Y:S01]  /*1b60*/  ULOP3.LUT UP1, UR4, UR4, 0x3, URZ, 0xc0, !UPT ;  /* 0x0000000304047892 */ /* 0x000fe2000f82c0ff */
[----:B------:R-:W-:Y:S11]  /*1b70*/  BRA.U !UP0, `(.L_x_31) ;  /* 0x0000000908447547 */ /* 0x000ff6000b800000 */
[----:B------:R-:W0:Y:S01]  /*1b80*/  LDC.64 R8, c[0x0][0x3a8] ;  /* 0x0000ea00ff087b82 */ /* 0x000e220000000a00 */
[----:B------:R-:W-:-:S05]  /*1b90*/  IADD3 R27, PT, PT, R2, -0x1, RZ ;  /* 0xffffffff021b7810 */ /* 0x000fca0007ffe0ff */
[----:B0-----:R-:W-:-:S05]  /*1ba0*/  IMAD.WIDE.U32 R10, R27, 0x4, R8 ;  /* 0x000000041b0a7825 */ /* 0x001fca00078e0008 */
[----:B----4-:R-:W2:Y:S01]  /*1bb0*/  LDG.E R7, desc[UR8][R10.64] ;  /* 0x000000080a077981 */ /* 0x010ea2000c1e1900 */
[----:B------:R-:W-:-:S05]  /*1bc0*/  IADD3 R16, PT, PT, R2, -0x2, RZ ;  /* 0xfffffffe02107810 */ /* 0x000fca0007ffe0ff */
[----:B------:R-:W-:-:S06]  /*1bd0*/  IMAD.WIDE.U32 R4, R16, 0x4, R8 ;  /* 0x0000000410047825 */ /* 0x000fcc00078e0008 */
[----:B------:R0:W3:Y:S01]  /*1be0*/  LDG.E R5, desc[UR8][R4.64] ;  /* 0x0000000804057981 */ /* 0x0000e2000c1e1900 */
[----:B------:R-:W-:-:S04]  /*1bf0*/  VIADD R17, R2, 0xfffffffd ;  /* 0xfffffffd02117836 */ /* 0x000fc80000000000 */
[----:B------:R-:W-:-:S05]  /*1c00*/  IMAD.WIDE.U32 R14, R17, 0x4, R8 ;  /* 0x00000004110e7825 */ /* 0x000fca00078e0008 */
[----:B------:R1:W4:Y:S01]  /*1c10*/  LDG.E R6, desc[UR8][R14.64] ;  /* 0x000000080e067981 */ /* 0x000322000c1e1900 */
[----:B0-----:R-:W-:Y:S02]  /*1c20*/  IABS R4, R28 ;  /* 0x0000001c00047213 */ /* 0x001fe40000000000 */
[----:B------:R-:W-:Y:S02]  /*1c30*/  IADD3 R2, PT, PT, R2, -0x4, RZ ;  /* 0xfffffffc02027810 */ /* 0x000fe40007ffe0ff */
[-C--:B--2---:R-:W-:Y:S02]  /*1c40*/  IABS R12, R7.reuse ;  /* 0x00000007000c7213 */ /* 0x084fe40000000000 */
[----:B-1----:R-:W-:Y:S02]  /*1c50*/  IABS R14, R7 ;  /* 0x00000007000e7213 */ /* 0x002fe40000000000 */
[----:B------:R-:W0:Y:S02]  /*1c60*/  I2F.RP R13, R12 ;  /* 0x0000000c000d7306 */ /* 0x000e240000209400 */
[----:B------:R-:W-:-:S06]  /*1c70*/  IADD3 R15, PT, PT, RZ, -R14, RZ ;  /* 0x8000000eff0f7210 */ /* 0x000fcc0007ffe0ff */
[----:B0-----:R-:W0:Y:S02]  /*1c80*/  MUFU.RCP R13, R13 ;  /* 0x0000000d000d7308 */ /* 0x001e240000001000 */
[----:B0-----:R-:W-:Y:S02]  /*1c90*/  IADD3 R10, PT, PT, R13, 0xffffffe, RZ ;  /* 0x0ffffffe0d0a7810 */ /* 0x001fe40007ffe0ff */
[----:B---3--:R-:W-:-:S04]  /*1ca0*/  IABS R13, R5 ;  /* 0x00000005000d7213 */ /* 0x008fc80000000000 */
[----:B------:R0:W1:Y:S08]  /*1cb0*/  F2I.FTZ.U32.TRUNC.NTZ R11, R10 ;  /* 0x0000000a000b7305 */ /* 0x000070000021f000 */
[----:B------:R-:W2:Y:S01]  /*1cc0*/  I2F.RP R14, R13 ;  /* 0x0000000d000e7306 */ /* 0x000ea20000209400 */
[----:B0-----:R-:W-:Y:S01]  /*1cd0*/  IMAD.MOV.U32 R10, RZ, RZ, RZ ;  /* 0x000000ffff0a7224 */ /* 0x001fe200078e00ff */
[----:B-1----:R-:W-:-:S05]  /*1ce0*/  IADD3 R19, PT, PT, RZ, -R11, RZ ;  /* 0x8000000bff137210 */ /* 0x002fca0007ffe0ff */
[----:B------:R-:W-:-:S04]  /*1cf0*/  IMAD R19, R19, R12, RZ ;  /* 0x0000000c13137224 */ /* 0x000fc800078e02ff */
[----:B------:R-:W-:-:S06]  /*1d00*/  IMAD.HI.U32 R11, R11, R19, R10 ;  /* 0x000000130b0b7227 */ /* 0x000fcc00078e000a */
[----:B------:R-:W-:-:S04]  /*1d10*/  IMAD.HI.U32 R20, R11, R4, RZ ;  /* 0x000000040b147227 */ /* 0x000fc800078e00ff */
[----:B------:R-:W-:-:S04]  /*1d20*/  IMAD.WIDE.U32 R10, R2, 0x4, R8 ;  /* 0x00000004020a7825 */ /* 0x000fc800078e0008 */
[----:B------:R-:W-:Y:S01]  /*1d30*/  IMAD R9, R20, R15, R4 ;  /* 0x0000000f14097224 */ /* 0x000fe200078e0204 */
[----:B--2---:R-:W0:Y:S01]  /*1d40*/  MUFU.RCP R14, R14 ;  /* 0x0000000e000e7308 */ /* 0x004e220000001000 */
[----:B------:R1:W2:Y:S01]  /*1d50*/  LDG.E R4, desc[UR8][R10.64] ;  /* 0x000000080a047981 */ /* 0x0002a2000c1e1900 */
[----:B------:R-:W-:Y:S02]  /*1d60*/  LOP3.LUT R8, R28, R7, RZ, 0x3c, !PT ;  /* 0x000000071c087212 */ /* 0x000fe400078e3cff */
[----:B------:R-:W-:Y:S02]  /*1d70*/  ISETP.GT.U32.AND P1, PT, R12, R9, PT ;  /* 0x000000090c00720c */ /* 0x000fe40003f24070 */
[----:B------:R-:W-:Y:S02]  /*1d80*/  ISETP.GE.AND P2, PT, R8, RZ, PT ;  /* 0x000000ff0800720c */ /* 0x000fe40003f46270 */
[----:B----4-:R-:W-:Y:S02]  /*1d90*/  IABS R24, R6 ;  /* 0x0000000600187213 */ /* 0x010fe40000000000 */
[----:B-1----:R-:W-:-:S04]  /*1da0*/  IABS R11, R5 ;  /* 0x00000005000b7213 */ /* 0x002fc80000000000 */
[----:B------:R-:W-:-:S03]  /*1db0*/  IADD3 R11, PT, PT, RZ, -R11, RZ ;  /* 0x8000000bff0b7210 */ /* 0x000fc60007ffe0ff */
[----:B------:R-:W-:Y:S01]  /*1dc0*/  @!P1 IMAD.IADD R9, R9, 0x1, -R12 ;  /* 0x0000000109099824 */ /* 0x000fe200078e0a0c */
[----:B------:R-:W-:Y:S02]  /*1dd0*/  @!P1 IADD3 R20, PT, PT, R20, 0x1, RZ ;  /* 0x0000000114149810 */ /* 0x000fe40007ffe0ff */
[----:B------:R-:W-:Y:S02]  /*1de0*/  ISETP.NE.AND P1, PT, R7, RZ, PT ;  /* 0x000000ff0700720c */ /* 0x000fe40003f25270 */
[----:B------:R-:W-:Y:S02]  /*1df0*/  ISETP.GE.U32.AND P0, PT, R9, R12, PT ;  /* 0x0000000c0900720c */ /* 0x000fe40003f06070 */
[----:B0-----:R-:W-:Y:S02]  /*1e00*/  IADD3 R8, PT, PT, R14, 0xffffffe, RZ ;  /* 0x0ffffffe0e087810 */ /* 0x001fe40007ffe0ff */
[----:B------:R-:W0:Y:S08]  /*1e10*/  I2F.RP R14, R24 ;  /* 0x00000018000e7306 */ /* 0x000e300000209400 */
[----:B------:R1:W3:Y:S01]  /*1e20*/  F2I.FTZ.U32.TRUNC.NTZ R9, R8 ;  /* 0x0000000800097305 */ /* 0x0002e2000021f000 */
[----:B------:R-:W-:-:S05]  /*1e30*/  @P0 VIADD R20, R20, 0x1 ;  /* 0x0000000114140836 */ /* 0x000fca0000000000 */
[----:B------:R-:W-:Y:S02]  /*1e40*/  @!P2 IADD3 R20, PT, PT, -R20, RZ, RZ ;  /* 0x000000ff1414a210 */ /* 0x000fe40007ffe1ff */
[----:B------:R-:W-:Y:S01]  /*1e50*/  @!P1 LOP3.LUT R20, RZ, R7, RZ, 0x33, !PT ;  /* 0x00000007ff149212 */ /* 0x000fe200078e33ff */
[----:B0-----:R-:W0:Y:S01]  /*1e60*/  MUFU.RCP R14, R14 ;  /* 0x0000000e000e7308 */ /* 0x001e220000001000 */
[----:B-1----:R-:W-:-:S03]  /*1e70*/  MOV R8, RZ ;  /* 0x000000ff00087202 */ /* 0x002fc60000000f00 */
[----:B------:R-:W-:Y:S01]  /*1e80*/  IMAD.MOV R12, RZ, RZ, -R20 ;  /* 0x000000ffff0c7224 */ /* 0x000fe200078e0a14 */
[----:B---3--:R-:W-:-:S03]  /*1e90*/  IADD3 R10, PT, PT, RZ, -R9, RZ ;  /* 0x80000009ff0a7210 */ /* 0x008fc60007ffe0ff */
[----:B------:R-:W-:Y:S02]  /*1ea0*/  IMAD R12, R7, R12, R28 ;  /* 0x0000000c070c7224 */ /* 0x000fe400078e021c */
[----:B------:R-:W-:-:S03]  /*1eb0*/  IMAD R7, R10, R13, RZ ;  /* 0x0000000d0a077224 */ /* 0x000fc600078e02ff */
[----:B------:R-:W-:Y:S01]  /*1ec0*/  IABS R10, R12 ;  /* 0x0000000c000a7213 */ /* 0x000fe20000000000 */
[----:B------:R-:W-:-:S04]  /*1ed0*/  IMAD.HI.U32 R8, R9, R7, R8 ;  /* 0x0000000709087227 */ /* 0x000fc800078e0008 */
[----:B------:R-:W-:Y:S01]  /*1ee0*/  IMAD.MOV.U32 R9, RZ, RZ, R10 ;  /* 0x000000ffff097224 */ /* 0x000fe200078e000a */
[----:B------:R-:W-:Y:S01]  /*1ef0*/  MOV R10, R11 ;  /* 0x0000000b000a7202 */ /* 0x000fe20000000f00 */
[----:B0-----:R-:W-:Y:S02]  /*1f00*/  VIADD R18, R14, 0xffffffe ;  /* 0x0ffffffe0e127836 */ /* 0x001fe40000000000 */
[----:B------:R-:W-:-:S04]  /*1f10*/  IMAD.HI.U32 R7, R8, R9, RZ ;  /* 0x0000000908077227 */ /* 0x000fc800078e00ff */
[----:B------:R-:W-:Y:S02]  /*1f20*/  IMAD R8, R7, R10, R9 ;  /* 0x0000000a07087224 */ /* 0x000fe400078e0209 */
[----:B------:R-:W0:Y:S03]  /*1f30*/  LDC.64 R10, c[0x0][0x398] ;  /* 0x0000e600ff0a7b82 */ /* 0x000e260000000a00 */
[----:B------:R-:W-:-:S13]  /*1f40*/  ISETP.GT.U32.AND P1, PT, R13, R8, PT ;  /* 0x000000080d00720c */ /* 0x000fda0003f24070 */
[-C--:B------:R-:W-:Y:S02]  /*1f50*/  @!P1 IADD3 R8, PT, PT, R8, -R13.reuse, RZ ;  /* 0x8000000d08089210 */ /* 0x080fe40007ffe0ff */
[----:B------:R-:W-:Y:S02]  /*1f60*/  @!P1 IADD3 R7, PT, PT, R7, 0x1, RZ ;  /* 0x0000000107079810 */ /* 0x000fe40007ffe0ff */
[----:B------:R-:W-:Y:S02]  /*1f70*/  ISETP.GE.U32.AND P0, PT, R8, R13, PT ;  /* 0x0000000d0800720c */ /* 0x000fe40003f06070 */
[----:B------:R-:W-:Y:S01]  /*1f80*/  LOP3.LUT R13, R12, R5, RZ, 0x3c, !PT ;  /* 0x000000050c0d7212 */ /* 0x000fe200078e3cff */
[----:B------:R-:W1:Y:S01]  /*1f90*/  LDC.64 R8, c[0x0][0x3a0] ;  /* 0x0000e800ff087b82 */ /* 0x000e620000000a00 */
[----:B------:R-:W-:Y:S01]  /*1fa0*/  ISETP.NE.AND P1, PT, R5, RZ, PT ;  /* 0x000000ff0500720c */ /* 0x000fe20003f25270 */
[----:B0-----:R-:W-:Y:S01]  /*1fb0*/  IMAD.WIDE.U32 R14, R27, 0x4, R10 ;  /* 0x000000041b0e7825 */ /* 0x001fe200078e000a */
[----:B------:R-:W-:-:S02]  /*1fc0*/  ISETP.GE.AND P2, PT, R13, RZ, PT ;  /* 0x000000ff0d00720c */ /* 0x000fc40003f46270 */
[----:B------:R0:W3:Y:S01]  /*1fd0*/  F2I.FTZ.U32.TRUNC.NTZ R13, R18 ;  /* 0x00000012000d7305 */ /* 0x0000e2000021f000 */
[----:B------:R-:W-:Y:S01]  /*1fe0*/  IMAD.WIDE.U32 R28, R16, 0x4, R10 ;  /* 0x00000004101c7825 */ /* 0x000fe200078e000a */
[----:B------:R4:W5:Y:S03]  /*1ff0*/  LDG.E R22, desc[UR8][R14.64] ;  /* 0x000000080e167981 */ /* 0x000966000c1e1900 */
[----:B------:R-:W-:Y:S01]  /*2000*/  @P0 IADD3 R7, PT, PT, R7, 0x1, RZ ;  /* 0x0000000107070810 */ /* 0x000fe20007ffe0ff */
[----:B0-----:R-:W5:Y:S05]  /*2010*/  LDG.E R18, desc[UR8][R28.64] ;  /* 0x000000081c127981 */ /* 0x001f6a000c1e1900 */
[----:B------:R-:W-:Y:S01]  /*2020*/  @!P2 IMAD.MOV R7, RZ, RZ, -R7 ;  /* 0x000000ffff07a224 */ /* 0x000fe200078e0a07 */
[----:B------:R-:W-:-:S02]  /*2030*/  @!P1 LOP3.LUT R7, RZ, R5, RZ, 0x33, !PT ;  /* 0x00000005ff079212 */ /* 0x000fc400078e33ff */
[----:B---3--:R-:W-:Y:S02]  /*2040*/  IADD3 R19, PT, PT, RZ, -R13, RZ ;  /* 0x8000000dff137210 */ /* 0x008fe40007ffe0ff */
[----:B------:R-:W-:-:S03]  /*2050*/  IADD3 R25, PT, PT, -R7, RZ, RZ ;  /* 0x000000ff07197210 */ /* 0x000fc60007ffe1ff */
[----:B----4-:R-:W-:Y:S02]  /*2060*/  IMAD R15, R19, R24, RZ ;  /* 0x00000018130f7224 */ /* 0x010fe400078e02ff */
[----:B------:R-:W-:Y:S02]  /*2070*/  IMAD R5, R5, R25, R12 ;  /* 0x0000001905057224 */ /* 0x000fe400078e020c */
[----:B------:R-:W-:Y:S02]  /*2080*/  IMAD.MOV.U32 R12, RZ, RZ, RZ ;  /* 0x000000ffff0c7224 */ /* 0x000fe400078e00ff */
[----:B-1----:R-:W-:-:S04]  /*2090*/  IMAD.WIDE.U32 R26, R27, 0x4, R8 ;  /* 0x000000041b1a7825 */ /* 0x002fc800078e0008 */
[----:B------:R-:W-:Y:S01]  /*20a0*/  IMAD.HI.U32 R25, R13, R15, R12 ;  /* 0x0000000f0d197227 */ /* 0x000fe200078e000c */
[----:B------:R0:W3:Y:S03]  /*20b0*/  LDG.E R19, desc[UR8][R26.64] ;  /* 0x000000081a137981 */ /* 0x0000e6000c1e1900 */
[----:B------:R-:W-:-:S04]  /*20c0*/  IMAD.WIDE.U32 R12, R16, 0x4, R8 ;  /* 0x00000004100c7825 */ /* 0x000fc800078e0008 */
[C---:B------:R-:W-:Y:S02]  /*20d0*/  IMAD.WIDE.U32 R14, R17.reuse, 0x4, R10 ;  /* 0x00000004110e7825 */ /* 0x040fe400078e000a */
[----:B------:R-:W4:Y:S02]  /*20e0*/  LDG.E R12, desc[UR8][R12.64] ;  /* 0x000000080c0c7981 */ /* 0x000f24000c1e1900 */
[----:B------:R-:W-:Y:S02]  /*20f0*/  IMAD.WIDE.U32 R16, R17, 0x4, R8 ;  /* 0x0000000411107825 */ /* 0x000fe400078e0008 */
[----:B------:R-:W4:Y:S02]  /*2100*/  LDG.E R14, desc[UR8][R14.64] ;  /* 0x000000080e0e7981 */ /* 0x000f24000c1e1900 */
[C---:B------:R-:W-:Y:S02]  /*2110*/  IMAD.WIDE.U32 R10, R2.reuse, 0x4, R10 ;  /* 0x00000004020a7825 */ /* 0x040fe400078e000a */
[----:B------:R1:W4:Y:S02]  /*2120*/  LDG.E R16, desc[UR8][R16.64] ;  /* 0x0000000810107981 */ /* 0x000324000c1e1900 */
[----:B------:R-:W-:-:S02]  /*2130*/  IMAD.WIDE.U32 R8, R2, 0x4, R8 ;  /* 0x0000000402087825 */ /* 0x000fc400078e0008 */
[----:B------:R1:W4:Y:S04]  /*2140*/  LDG.E R10, desc[UR8][R10.64] ;  /* 0x000000080a0a7981 */ /* 0x000328000c1e1900 */
[----:B------:R1:W4:Y:S01]  /*2150*/  LDG.E R26, desc[UR8][R8.64] ;  /* 0x00000008081a7981 */ /* 0x000322000c1e1900 */
[----:B0-----:R-:W-:Y:S02]  /*2160*/  IABS R27, R6 ;  /* 0x00000006001b7213 */ /* 0x001fe40000000000 */
[----:B------:R-:W-:Y:S02]  /*2170*/  IABS R28, R5 ;  /* 0x00000005001c7213 */ /* 0x000fe40000000000 */
[----:B-1----:R-:W-:-:S03]  /*2180*/  IADD3 R17, PT, PT, RZ, -R27, RZ ;  /* 0x8000001bff117210 */ /* 0x002fc60007ffe0ff */
[----:B------:R-:W-:-:S04]  /*2190*/  IMAD.HI.U32 R25, R25, R28, RZ ;  /* 0x0000001c19197227 */ /* 0x000fc800078e00ff */
[----:B------:R-:W-:-:S05]  /*21a0*/  IMAD R11, R25, R17, R28 ;  /* 0x00000011190b7224 */ /* 0x000fca00078e021c */
[----:B------:R-:W-:Y:S02]  /*21b0*/  ISETP.GT.U32.AND P1, PT, R24, R11, PT ;  /* 0x0000000b1800720c */ /* 0x000fe40003f24070 */
[----:B------:R-:W-:-:S11]  /*21c0*/  LOP3.LUT R8, R5, R6, RZ, 0x3c, !PT ;  /* 0x0000000605087212 */ /* 0x000fd600078e3cff */
[----:B------:R-:W-:-:S04]  /*21d0*/  @!P1 IADD3 R11, PT, PT, R11, -R24, RZ ;  /* 0x800000180b0b9210 */ /* 0x000fc80007ffe0ff */
[----:B------:R-:W-:Y:S02]  /*21e0*/  ISETP.GE.U32.AND P0, PT, R11, R24, PT ;  /* 0x000000180b00720c */ /* 0x000fe40003f06070 */
[----:B------:R-:W-:Y:S02]  /*21f0*/  ISETP.GE.AND P2, PT, R8, RZ, PT ;  /* 0x000000ff0800720c */ /* 0x000fe40003f46270 */
[----:B------:R-:W-:Y:S02]  /*2200*/  @!P1 IADD3 R25, PT, PT, R25, 0x1, RZ ;  /* 0x0000000119199810 */ /* 0x000fe40007ffe0ff */
[----:B------:R-:W-:-:S07]  /*2210*/  ISETP.NE.AND P1, PT, R6, RZ, PT ;  /* 0x000000ff0600720c */ /* 0x000fce0003f25270 */
[----:B------:R-:W-:-:S05]  /*2220*/  @P0 IADD3 R25, PT, PT, R25, 0x1, RZ ;  /* 0x0000000119190810 */ /* 0x000fca0007ffe0ff */
[----:B------:R-:W-:Y:S01]  /*2230*/  @!P2 IMAD.MOV R25, RZ, RZ, -R25 ;  /* 0x000000ffff19a224 */ /* 0x000fe200078e0a19 */
[----:B------:R-:W-:-:S04]  /*2240*/  @!P1 LOP3.LUT R25, RZ, R6, RZ, 0x33, !PT ;  /* 0x00000006ff199212 */ /* 0x000fc800078e33ff */
[----:B------:R-:W-:-:S05]  /*2250*/  IADD3 R8, PT, PT, -R25, RZ, RZ ;  /* 0x000000ff19087210 */ /* 0x000fca0007ffe1ff */
[----:B------:R-:W-:Y:S02]  /*2260*/  IMAD R5, R6, R8, R5 ;  /* 0x0000000806057224 */ /* 0x000fe400078e0205 */
[----:B------:R-:W-:Y:S01]  /*2270*/  IMAD.MOV.U32 R8, RZ, RZ, RZ ;  /* 0x000000ffff087224 */ /* 0x000fe200078e00ff */
[----:B--2---:R-:W-:-:S04]  /*2280*/  IABS R13, R4 ;  /* 0x00000004000d7213 */ /* 0x004fc80000000000 */
[----:B------:R-:W0:Y:S08]  /*2290*/  I2F.RP R15, R13 ;  /* 0x0000000d000f7306 */ /* 0x000e300000209400 */
[----:B0-----:R-:W0:Y:S02]  /*22a0*/  MUFU.RCP R15, R15 ;  /* 0x0000000f000f7308 */ /* 0x001e240000001000 */
[----:B0-----:R-:W-:-:S06]  /*22b0*/  VIADD R9, R15, 0xffffffe ;  /* 0x0ffffffe0f097836 */ /* 0x001fcc0000000000 */
[----:B------:R-:W0:Y:S01]  /*22c0*/  F2I.FTZ.U32.TRUNC.NTZ R9, R9 ;  /* 0x0000000900097305 */ /* 0x000e22000021f000 */
[----:B------:R-:W-:Y:S02]  /*22d0*/  IABS R6, R4 ;  /* 0x0000000400067213 */ /* 0x000fe40000000000 */
[----:B0-----:R-:W-:-:S05]  /*22e0*/  IADD3 R24, PT, PT, RZ, -R9, RZ ;  /* 0x80000009ff187210 */ /* 0x001fca0007ffe0ff */
[----:B------:R-:W-:-:S04]  /*22f0*/  IMAD R11, R24, R13, RZ ;  /* 0x0000000d180b7224 */ /* 0x000fc800078e02ff */
[----:B------:R-:W-:Y:S01]  /*2300*/  IMAD.HI.U32 R8, R9, R11, R8 ;  /* 0x0000000b09087227 */ /* 0x000fe200078e0008 */
[----:B------:R-:W-:Y:S02]  /*2310*/  IABS R9, R5 ;  /* 0x0000000500097213 */ /* 0x000fe40000000000 */
[----:B------:R-:W-:-:S03]  /*2320*/  IADD3 R6, PT, PT, RZ, -R6, RZ ;  /* 0x80000006ff067210 */ /* 0x000fc60007ffe0ff */
[----:B------:R-:W-:-:S04]  /*2330*/  IMAD.HI.U32 R8, R8, R9, RZ ;  /* 0x0000000908087227 */ /* 0x000fc800078e00ff */
[----:B------:R-:W-:-:S05]  /*2340*/  IMAD R6, R8, R6, R9 ;  /* 0x0000000608067224 */ /* 0x000fca00078e0209 */
[----:B------:R-:W-:-:S13]  /*2350*/  ISETP.GT.U32.AND P1, PT, R13, R6, PT ;  /* 0x000000060d00720c */ /* 0x000fda0003f24070 */
[----:B------:R-:W-:-:S04]  /*2360*/  @!P1 IADD3 R6, PT, PT, R6, -R13, RZ ;  /* 0x8000000d06069210 */ /* 0x000fc80007ffe0ff */
[----:B------:R-:W-:Y:S02]  /*2370*/  ISETP.GE.U32.AND P0, PT, R6, R13, PT ;  /* 0x0000000d0600720c */ /* 0x000fe40003f06070 */
[----:B------:R-:W-:Y:S01]  /*2380*/  LOP3.LUT R6, R5, R4, RZ, 0x3c, !PT ;  /* 0x0000000405067212 */ /* 0x000fe200078e3cff */
[----:B------:R-:W-:Y:S01]  /*2390*/  @!P1 VIADD R8, R8, 0x1 ;  /* 0x0000000108089836 */ /* 0x000fe20000000000 */
[----:B------:R-:W-:Y:S02]  /*23a0*/  ISETP.NE.AND P1, PT, R4, RZ, PT ;  /* 0x000000ff0400720c */ /* 0x000fe40003f25270 */
[----:B------:R-:W-:Y:S01]  /*23b0*/  ISETP.GE.AND P2, PT, R6, RZ, PT ;  /* 0x000000ff0600720c */ /* 0x000fe20003f46270 */
[----:B-----5:R-:W-:-:S06]  /*23c0*/  IMAD R22, R20, R22, R21 ;  /* 0x0000001614167224 */ /* 0x020fcc00078e0215 */
[----:B------:R-:W-:Y:S01]  /*23d0*/  @P0 IADD3 R8, PT, PT, R8, 0x1, RZ ;  /* 0x0000000108080810 */ /* 0x000fe20007ffe0ff */
[----:B------:R-:W-:-:S05]  /*23e0*/  IMAD R18, R7, R18, R22 ;  /* 0x0000001207127224 */ /* 0x000fca00078e0216 */
[----:B------:R-:W-:Y:S02]  /*23f0*/  @!P2 IADD3 R8, PT, PT, -R8, RZ, RZ ;  /* 0x000000ff0808a210 */ /* 0x000fe40007ffe1ff */
[----:B------:R-:W-:Y:S01]  /*2400*/  @!P1 LOP3.LUT R8, RZ, R4, RZ, 0x33, !PT ;  /* 0x00000004ff089212 */ /* 0x000fe200078e33ff */
[----:B---3--:R-:W-:-:S04]  /*2410*/  IMAD R19, R20, R19, R23 ;  /* 0x0000001314137224 */ /* 0x008fc800078e0217 */
[----:B------:R-:W-:Y:S02]  /*2420*/  IMAD.MOV R28, RZ, RZ, -R8 ;  /* 0x000000ffff1c7224 */ /* 0x000fe400078e0a08 */
[----:B----4-:R-:W-:Y:S02]  /*2430*/  IMAD R12, R7, R12, R19 ;  /* 0x0000000c070c7224 */ /* 0x010fe400078e0213 */
[C---:B------:R-:W-:Y:S02]  /*2440*/  IMAD R21, R25.reuse, R14, R18 ;  /* 0x0000000e19157224 */ /* 0x040fe400078e0212 */
[----:B------:R-:W-:Y:S02]  /*2450*/  IMAD R23, R25, R16, R12 ;  /* 0x0000001019177224 */ /* 0x000fe400078e020c */
[----:B------:R-:W-:Y:S02]  /*2460*/  IMAD R28, R4, R28, R5 ;  /* 0x0000001c041c7224 */ /* 0x000fe400078e0205 */
[----:B------:R-:W-:-:S02]  /*2470*/  IMAD R21, R8, R10, R21 ;  /* 0x0000000a08157224 */ /* 0x000fc400078e0215 */
[----:B------:R-:W-:-:S07]  /*2480*/  IMAD R23, R8, R26, R23 ;  /* 0x0000001a08177224 */ /* 0x000fce00078e0217 */
.L_x_31:
[----:B------:R-:W-:Y:S05]  /*2490*/  BRA.U !UP1, `(.L_x_30) ;  /* 0x0000000509dc7547 */ /* 0x000fea000b800000 */
[----:B------:R-:W-:Y:S02]  /*24a0*/  UISETP.NE.AND UP1, UPT, UR4, 0x1, UPT ;  /* 0x000000010400788c */ /* 0x000fe4000bf25270 */
[----:B------:R-:W-:-:S04]  /*24b0*/  ULOP3.LUT UR5, UR5, 0x1, URZ, 0xc0, !UPT ;  /* 0x0000000105057892 */ /* 0x000fc8000f8ec0ff */
[----:B------:R-:W-:-:S03]  /*24c0*/  UISETP.NE.U32.AND UP2, UPT, UR5, 0x1, UPT ;  /* 0x000000010500788c */ /* 0x000fc6000bf45070 */
[----:B------:R-:W-:Y:S08]  /*24d0*/  BRA.U !UP1, `(.L_x_32) ;  /* 0x0000000509307547 */ /* 0x000ff0000b800000 */
[----:B------:R-:W0:Y:S01]  /*24e0*/  LDC.64 R24, c[0x0][0x3a8] ;  /* 0x0000ea00ff187b82 */ /* 0x000e220000000a00 */
[----:B------:R-:W-:-:S07]  /*24f0*/  IADD3 R19, PT, PT, R2, -0x1, RZ ;  /* 0xffffffff02137810 */ /* 0x000fce0007ffe0ff */
[----:B------:R-:W1:Y:S08]  /*2500*/  LDC.64 R12, c[0x0][0x398] ;  /* 0x0000e600ff0c7b82 */ /* 0x000e700000000a00 */
[----:B------:R-:W2:Y:S01]  /*2510*/  LDC.64 R4, c[0x0][0x3a0] ;  /* 0x0000e800ff047b82 */ /* 0x000ea20000000a00 */
[----:B0-----:R-:W-:-:S05]  /*2520*/  IMAD.WIDE.U32 R14, R19, 0x4, R24 ;  /* 0x00000004130e7825 */ /* 0x001fca00078e0018 */
[----:B----4-:R0:W3:Y:S01]  /*2530*/  LDG.E R7, desc[UR8][R14.64] ;  /* 0x000000080e077981 */ /* 0x0100e2000c1e1900 */
[----:B------:R-:W-:-:S05]  /*2540*/  IADD3 R2, PT, PT, R2, -0x2, RZ ;  /* 0xfffffffe02027810 */ /* 0x000fca0007ffe0ff */
[----:B------:R-:W-:-:S05]  /*2550*/  IMAD.WIDE.U32 R24, R2, 0x4, R24 ;  /* 0x0000000402187825 */ /* 0x000fca00078e0018 */
[----:B------:R-:W4:Y:S01]  /*2560*/  LDG.E R6, desc[UR8][R24.64] ;  /* 0x0000000818067981 */ /* 0x000f22000c1e1900 */
[----:B-1----:R-:W-:-:S04]  /*2570*/  IMAD.WIDE.U32 R16, R19, 0x4, R12 ;  /* 0x0000000413107825 */ /* 0x002fc800078e000c */
[----:B--2---:R-:W-:Y:S01]  /*2580*/  IMAD.WIDE.U32 R18, R19, 0x4, R4 ;  /* 0x0000000413127825 */ /* 0x004fe200078e0004 */
[----:B------:R-:W2:Y:S03]  /*2590*/  LDG.E R8, desc[UR8][R16.64] ;  /* 0x0000000810087981 */ /* 0x000ea6000c1e1900 */
[C---:B------:R-:W-:Y:S01]  /*25a0*/  IMAD.WIDE.U32 R26, R2.reuse, 0x4, R12 ;  /* 0x00000004021a7825 */ /* 0x040fe200078e000c */
[----:B------:R-:W5:Y:S03]  /*25b0*/  LDG.E R10, desc[UR8][R18.64] ;  /* 0x00000008120a7981 */ /* 0x000f66000c1e1900 */
[----:B0-----:R-:W-:Y:S01]  /*25c0*/  IMAD.WIDE.U32 R14, R2, 0x4, R4 ;  /* 0x00000004020e7825 */ /* 0x001fe200078e0004 */
[----:B------:R-:W5:Y:S04]  /*25d0*/  LDG.E R9, desc[UR8][R26.64] ;  /* 0x000000081a097981 */ /* 0x000f68000c1e1900 */
[----:B------:R0:W5:Y:S02]  /*25e0*/  LDG.E R11, desc[UR8][R14.64] ;  /* 0x000000080e0b7981 */ /* 0x000164000c1e1900 */
[----:B0-----:R-:W-:-:S02]  /*25f0*/  IABS R14, R28 ;  /* 0x0000001c000e7213 */ /* 0x001fc40000000000 */
[-C--:B---3--:R-:W-:Y:S02]  /*2600*/  IABS R13, R7.reuse ;  /* 0x00000007000d7213 */ /* 0x088fe40000000000 */
[----:B------:R-:W-:Y:S02]  /*2610*/  IABS R15, R7 ;  /* 0x00000007000f7213 */ /* 0x000fe40000000000 */
[----:B------:R-:W0:Y:S08]  /*2620*/  I2F.RP R12, R13 ;  /* 0x0000000d000c7306 */ /* 0x000e300000209400 */
[----:B0-----:R-:W0:Y:S02]  /*2630*/  MUFU.RCP R12, R12 ;  /* 0x0000000c000c7308 */ /* 0x001e240000001000 */
[----:B0-----:R-:W-:Y:S01]  /*2640*/  VIADD R4, R12, 0xffffffe ;  /* 0x0ffffffe0c047836 */ /* 0x001fe20000000000 */
[----:B----4-:R-:W-:-:S05]  /*2650*/  IABS R12, R6 ;  /* 0x00000006000c7213 */ /* 0x010fca0000000000 */
[----:B------:R0:W1:Y:S02]  /*2660*/  F2I.FTZ.U32.TRUNC.NTZ R5, R4 ;  /* 0x0000000400057305 */ /* 0x000064000021f000 */
[----:B0-----:R-:W-:Y:S01]  /*2670*/  HFMA2 R4, -RZ, RZ, 0, 0 ;  /* 0x00000000ff047431 */ /* 0x001fe200000001ff */
[----:B-1----:R-:W-:-:S05]  /*2680*/  IADD3 R16, PT, PT, RZ, -R5, RZ ;  /* 0x80000005ff107210 */ /* 0x002fca0007ffe0ff */
[----:B------:R-:W-:Y:S01]  /*2690*/  IMAD R17, R16, R13, RZ ;  /* 0x0000000d10117224 */ /* 0x000fe200078e02ff */
[----:B------:R-:W-:-:S03]  /*26a0*/  IABS R16, R6 ;  /* 0x0000000600107213 */ /* 0x000fc60000000000 */
[----:B------:R-:W-:Y:S01]  /*26b0*/  IMAD.HI.U32 R5, R5, R17, R4 ;  /* 0x0000001105057227 */ /* 0x000fe200078e0004 */
[----:B------:R-:W-:-:S03]  /*26c0*/  IADD3 R16, PT, PT, RZ, -R16, RZ ;  /* 0x80000010ff107210 */ /* 0x000fc60007ffe0ff */
[----:B------:R-:W-:Y:S02]  /*26d0*/  IMAD.MOV R17, RZ, RZ, -R15 ;  /* 0x000000ffff117224 */ /* 0x000fe400078e0a0f */
[----:B------:R-:W-:Y:S01]  /*26e0*/  IMAD.HI.U32 R4, R5, R14, RZ ;  /* 0x0000000e05047227 */ /* 0x000fe200078e00ff */
[----:B------:R-:W0:Y:S01]  /*26f0*/  I2F.RP R15, R12 ;  /* 0x0000000c000f7306 */ /* 0x000e220000209400 */
[----:B------:R-:W-:Y:S02]  /*2700*/  LOP3.LUT R5, R28, R7, RZ, 0x3c, !PT ;  /* 0x000000071c057212 */ /* 0x000fe400078e3cff */
[----:B------:R-:W-:Y:S02]  /*2710*/  IMAD R14, R4, R17, R14 ;  /* 0x00000011040e7224 */ /* 0x000fe400078e020e */
[----:B------:R-:W-:-:S03]  /*2720*/  ISETP.GE.AND P2, PT, R5, RZ, PT ;  /* 0x000000ff0500720c */ /* 0x000fc60003f46270 */
[----:B------:R-:W-:Y:S01]  /*2730*/  ISETP.GT.U32.AND P1, PT, R13, R14, PT ;  /* 0x0000000e0d00720c */ /* 0x000fe20003f24070 */
[----:B0-----:R-:W0:-:S12]  /*2740*/  MUFU.RCP R15, R15 ;  /* 0x0000000f000f7308 */ /* 0x001e180000001000 */
[-C--:B------:R-:W-:Y:S01]  /*2750*/  @!P1 IADD3 R14, PT, PT, R14, -R13.reuse, RZ ;  /* 0x8000000d0e0e9210 */ /* 0x080fe20007ffe0ff */
[----:B------:R-:W-:Y:S01]  /*2760*/  @!P1 VIADD R4, R4, 0x1 ;  /* 0x0000000104049836 */ /* 0x000fe20000000000 */
[----:B------:R-:W-:Y:S02]  /*2770*/  ISETP.NE.AND P1, PT, R7, RZ, PT ;  /* 0x000000ff0700720c */ /* 0x000fe40003f25270 */
[----:B------:R-:W-:Y:S02]  /*2780*/  ISETP.GE.U32.AND P0, PT, R14, R13, PT ;  /* 0x0000000d0e00720c */ /* 0x000fe40003f06070 */
[----:B0-----:R-:W-:-:S11]  /*2790*/  IADD3 R5, PT, PT, R15, 0xffffffe, RZ ;  /* 0x0ffffffe0f057810 */ /* 0x001fd60007ffe0ff */
[----:B------:R-:W-:Y:S01]  /*27a0*/  @P0 IADD3 R4, PT, PT, R4, 0x1, RZ ;  /* 0x0000000104040810 */ /* 0x000fe20007ffe0ff */
[----:B------:R-:W0:Y:S03]  /*27b0*/  F2I.FTZ.U32.TRUNC.NTZ R5, R5 ;  /* 0x0000000500057305 */ /* 0x000e26000021f000 */
[----:B------:R-:W-:-:S05]  /*27c0*/  MOV R13, R4 ;  /* 0x00000004000d7202 */ /* 0x000fca0000000f00 */
[----:B------:R-:W-:Y:S01]  /*27d0*/  @!P2 IMAD.MOV R13, RZ, RZ, -R13 ;  /* 0x000000ffff0da224 */ /* 0x000fe200078e0a0d */
[----:B------:R-:W-:-:S04]  /*27e0*/  @!P1 LOP3.LUT R13, RZ, R7, RZ, 0x33, !PT ;  /* 0x00000007ff0d9212 */ /* 0x000fc800078e33ff */
[C---:B------:R-:W-:Y:S01]  /*27f0*/  IADD3 R4, PT, PT, -R13.reuse, RZ, RZ ;  /* 0x000000ff0d047210 */ /* 0x040fe20007ffe1ff */
[C---:B--2---:R-:W-:Y:S01]  /*2800*/  IMAD R8, R13.reuse, R8, R21 ;  /* 0x000000080d087224 */ /* 0x044fe200078e0215 */
[----:B0-----:R-:W-:Y:S01]  /*2810*/  IADD3 R15, PT, PT, RZ, -R5, RZ ;  /* 0x80000005ff0f7210 */ /* 0x001fe20007ffe0ff */
[----:B-----5:R-:W-:Y:S02]  /*2820*/  IMAD R10, R13, R10, R23 ;  /* 0x0000000a0d0a7224 */ /* 0x020fe400078e0217 */
[----:B------:R-:W-:Y:S02]  /*2830*/  IMAD R7, R7, R4, R28 ;  /* 0x0000000407077224 */ /* 0x000fe400078e021c */
[----:B------:R-:W-:Y:S02]  /*2840*/  IMAD R15, R15, R12, RZ ;  /* 0x0000000c0f0f7224 */ /* 0x000fe400078e02ff */
[----:B------:R-:W-:Y:S01]  /*2850*/  IMAD.MOV.U32 R4, RZ, RZ, RZ ;  /* 0x000000ffff047224 */ /* 0x000fe200078e00ff */
[----:B------:R-:W-:-:S03]  /*2860*/  IABS R14, R7 ;  /* 0x00000007000e7213 */ /* 0x000fc60000000000 */
[----:B------:R-:W-:Y:S01]  /*2870*/  IMAD.HI.U32 R4, R5, R15, R4 ;  /* 0x0000000f05047227 */ /* 0x000fe200078e0004 */
[----:B------:R-:W-:-:S03]  /*2880*/  MOV R5, R14 ;  /* 0x0000000e00057202 */ /* 0x000fc60000000f00 */
[----:B------:R-:W-:Y:S02]  /*2890*/  IMAD.MOV.U32 R14, RZ, RZ, R16 ;  /* 0x000000ffff0e7224 */ /* 0x000fe400078e0010 */
[----:B------:R-:W-:-:S04]  /*28a0*/  IMAD.HI.U32 R4, R4, R5, RZ ;  /* 0x0000000504047227 */ /* 0x000fc800078e00ff */
[----:B------:R-:W-:-:S05]  /*28b0*/  IMAD R5, R4, R14, R5 ;  /* 0x0000000e04057224 */ /* 0x000fca00078e0205 */
[----:B------:R-:W-:-:S13]  /*28c0*/  ISETP.GT.U32.AND P1, PT, R12, R5, PT ;  /* 0x000000050c00720c */ /* 0x000fda0003f24070 */
[-C--:B------:R-:W-:Y:S02]  /*28d0*/  @!P1 IADD3 R5, PT, PT, R5, -R12.reuse, RZ ;  /* 0x8000000c05059210 */ /* 0x080fe40007ffe0ff */
[----:B------:R-:W-:Y:S02]  /*28e0*/  @!P1 IADD3 R4, PT, PT, R4, 0x1, RZ ;  /* 0x0000000104049810 */ /* 0x000fe40007ffe0ff */
[----:B------:R-:W-:Y:S02]  /*28f0*/  ISETP.GE.U32.AND P0, PT, R5, R12, PT ;  /* 0x0000000c0500720c */ /* 0x000fe40003f06070 */
[----:B------:R-:W-:Y:S02]  /*2900*/  LOP3.LUT R5, R7, R6, RZ, 0x3c, !PT ;  /* 0x0000000607057212 */ /* 0x000fe400078e3cff */
[----:B------:R-:W-:Y:S02]  /*2910*/  ISETP.NE.AND P1, PT, R6, RZ, PT ;  /* 0x000000ff0600720c */ /* 0x000fe40003f25270 */
[----:B------:R-:W-:-:S07]  /*2920*/  ISETP.GE.AND P2, PT, R5, RZ, PT ;  /* 0x000000ff0500720c */ /* 0x000fce0003f46270 */
[----:B------:R-:W-:-:S06]  /*2930*/  @P0 VIADD R4, R4, 0x1 ;  /* 0x0000000104040836 */ /* 0x000fcc0000000000 */
[----:B------:R-:W-:Y:S02]  /*2940*/  @!P2 IADD3 R4, PT, PT, -R4, RZ, RZ ;  /* 0x000000ff0404a210 */ /* 0x000fe40007ffe1ff */
[----:B------:R-:W-:-:S04]  /*2950*/  @!P1 LOP3.LUT R4, RZ, R6, RZ, 0x33, !PT ;  /* 0x00000006ff049212 */ /* 0x000fc800078e33ff */
[C---:B------:R-:W-:Y:S01]  /*2960*/  IADD3 R28, PT, PT, -R4.reuse, RZ, RZ ;  /* 0x000000ff041c7210 */ /* 0x040fe20007ffe1ff */
[C---:B------:R-:W-:Y:S02]  /*2970*/  IMAD R21, R4.reuse, R9, R8 ;  /* 0x0000000904157224 */ /* 0x040fe400078e0208 */
[----:B------:R-:W-:Y:S02]  /*2980*/  IMAD R23, R4, R11, R10 ;  /* 0x0000000b04177224 */ /* 0x000fe400078e020a */
[----:B------:R-:W-:-:S07]  /*2990*/  IMAD R28, R6, R28, R7 ;  /* 0x0000001c061c7224 */ /* 0x000fce00078e0207 */
.L_x_32:
[----:B------:R-:W-:Y:S05]  /*29a0*/  BRA.U !UP2, `(.L_x_30) ;  /* 0x000000010a987547 */ /* 0x000fea000b800000 */
[----:B------:R-:W0:Y:S01]  /*29b0*/  LDC.64 R4, c[0x0][0x3a8] ;  /* 0x0000ea00ff047b82 */ /* 0x000e220000000a00 */
[----:B----4-:R-:W-:-:S07]  /*29c0*/  VIADD R7, R2, 0xffffffff ;  /* 0xffffffff02077836 */ /* 0x010fce0000000000 */
[----:B------:R-:W1:Y:S08]  /*29d0*/  LDC.64 R10, c[0x0][0x3a0] ;  /* 0x0000e800ff0a7b82 */ /* 0x000e700000000a00 */
[----:B------:R-:W2:Y:S01]  /*29e0*/  LDC.64 R8, c[0x0][0x398] ;  /* 0x0000e600ff087b82 */ /* 0x000ea20000000a00 */
[----:B0-----:R-:W-:-:S06]  /*29f0*/  IMAD.WIDE.U32 R4, R7, 0x4, R4 ;  /* 0x0000000407047825 */ /* 0x001fcc00078e0004 */
[----:B------:R-:W3:Y:S01]  /*2a00*/  LDG.E R5, desc[UR8][R4.64] ;  /* 0x0000000804057981 */ /* 0x000ee2000c1e1900 */
[----:B-1----:R-:W-:-:S06]  /*2a10*/  IMAD.WIDE.U32 R10, R7, 0x4, R10 ;  /* 0x00000004070a7825 */ /* 0x002fcc00078e000a */
[----:B------:R-:W4:Y:S01]  /*2a20*/  LDG.E R10, desc[UR8][R10.64] ;  /* 0x000000080a0a7981 */ /* 0x000f22000c1e1900 */
[----:B--2---:R-:W-:-:S05]  /*2a30*/  IMAD.WIDE.U32 R8, R7, 0x4, R8 ;  /* 0x0000000407087825 */ /* 0x004fca00078e0008 */
[----:B------:R0:W2:Y:S02]  /*2a40*/  LDG.E R2, desc[UR8][R8.64] ;  /* 0x0000000808027981 */ /* 0x0000a4000c1e1900 */
[----:B0-----:R-:W-:Y:S02]  /*2a50*/  IABS R8, R28 ;  /* 0x0000001c00087213 */ /* 0x001fe40000000000 */
[----:B---3--:R-:W-:-:S04]  /*2a60*/  IABS R13, R5 ;  /* 0x00000005000d7213 */ /* 0x008fc80000000000 */
[----:B------:R-:W0:Y:S08]  /*2a70*/  I2F.RP R12, R13 ;  /* 0x0000000d000c7306 */ /* 0x000e300000209400 */
[----:B0-----:R-:W0:Y:S02]  /*2a80*/  MUFU.RCP R12, R12 ;  /* 0x0000000c000c7308 */ /* 0x001e240000001000 */
[----:B0-----:R-:W-:-:S06]  /*2a90*/  IADD3 R6, PT, PT, R12, 0xffffffe, RZ ;  /* 0x0ffffffe0c067810 */ /* 0x001fcc0007ffe0ff */
[----:B------:R0:W1:Y:S02]  /*2aa0*/  F2I.FTZ.U32.TRUNC.NTZ R7, R6 ;  /* 0x0000000600077305 */ /* 0x000064000021f000 */
[----:B0-----:R-:W-:Y:S01]  /*2ab0*/  IMAD.MOV.U32 R6, RZ, RZ, RZ ;  /* 0x000000ffff067224 */ /* 0x001fe200078e00ff */
[----:B-1----:R-:W-:-:S05]  /*2ac0*/  IADD3 R4, PT, PT, RZ, -R7, RZ ;  /* 0x80000007ff047210 */ /* 0x002fca0007ffe0ff */
[----:B------:R-:W-:Y:S01]  /*2ad0*/  IMAD R15, R4, R13, RZ ;  /* 0x0000000d040f7224 */ /* 0x000fe200078e02ff */
[----:B------:R-:W-:-:S03]  /*2ae0*/  IABS R4, R5 ;  /* 0x0000000500047213 */ /* 0x000fc60000000000 */
[----:B------:R-:W-:Y:S01]  /*2af0*/  IMAD.HI.U32 R7, R7, R15, R6 ;  /* 0x0000000f07077227 */ /* 0x000fe200078e0006 */
[----:B------:R-:W-:-:S05]  /*2b00*/  IADD3 R4, PT, PT, RZ, -R4, RZ ;  /* 0x80000004ff047210 */ /* 0x000fca0007ffe0ff */
        /* <DEDUP_REMOVED lines=8> */
[----:B------:R-:W-:-:S07]  /*2b90*/  ISETP.GE.AND P2, PT, R4, RZ, PT ;  /* 0x000000ff0400720c */ /* 0x000fce0003f46270 */
[----:B------:R-:W-:-:S06]  /*2ba0*/  @P0 IADD3 R7, PT, PT, R7, 0x1, RZ ;  /* 0x0000000107070810 */ /* 0x000fcc0007ffe0ff */
[----:B------:R-:W-:Y:S02]  /*2bb0*/  @!P2 IADD3 R7, PT, PT, -R7, RZ, RZ ;  /* 0x000000ff0707a210 */ /* 0x000fe40007ffe1ff */
[----:B------:R-:W-:-:S05]  /*2bc0*/  @!P1 LOP3.LUT R7, RZ, R5, RZ, 0x33, !PT ;  /* 0x00000005ff079212 */ /* 0x000fca00078e33ff */
[----:B------:R-:W-:Y:S02]  /*2bd0*/  IMAD.MOV R4, RZ, RZ, -R7 ;  /* 0x000000ffff047224 */ /* 0x000fe400078e0a07 */
[C---:B--2---:R-:W-:Y:S02]  /*2be0*/  IMAD R21, R7.reuse, R2, R21 ;  /* 0x0000000207157224 */ /* 0x044fe400078e0215 */
[----:B----4-:R-:W-:Y:S02]  /*2bf0*/  IMAD R23, R7, R10, R23 ;  /* 0x0000000a07177224 */ /* 0x010fe400078e0217 */
[----:B------:R-:W-:-:S07]  /*2c00*/  IMAD R28, R5, R4, R28 ;  /* 0x00000004051c7224 */ /* 0x000fce00078e021c */
.L_x_30:
[----:B----4-:R-:W0:Y:S01]  /*2c10*/  LDC.64 R6, c[0x0][0x388] ;  /* 0x0000e200ff067b82 */ /* 0x010e220000000a00 */
[----:B------:R-:W-:-:S07]  /*2c20*/  IADD3 R23, PT, PT, R23, R28, RZ ;  /* 0x0000001c17177210 */ /* 0x000fce0007ffe0ff */
[----:B------:R-:W1:Y:S01]  /*2c30*/  LDC.64 R4, c[0x0][0x380] ;  /* 0x0000e000ff047b82 */ /* 0x000e620000000a00 */
[----:B0-----:R-:W-:-:S05]  /*2c40*/  IMAD.WIDE R6, R23, 0x4, R6 ;  /* 0x0000000417067825 */ /* 0x001fca00078e0206 */
[----:B------:R-:W2:Y:S01]  /*2c50*/  LDG.E R2, desc[UR8][R6.64] ;  /* 0x0000000806027981 */ /* 0x000ea2000c1e1900 */
[----:B------:R-:W-:-:S05]  /*2c60*/  IADD3 R21, PT, PT, R28, R21, RZ ;  /* 0x000000151c157210 */ /* 0x000fca0007ffe0ff */
[----:B-1----:R-:W-:-:S06]  /*2c70*/  IMAD.WIDE R4, R21, 0x4, R4 ;  /* 0x0000000415047825 */ /* 0x002fcc00078e0204 */
[----:B------:R0:W3:Y:S01]  /*2c80*/  LDG.E R5, desc[UR8][R4.64] ;  /* 0x0000000804057981 */ /* 0x0000e2000c1e1900 */
[----:B------:R-:W-:Y:S01]  /*2c90*/  HFMA2 R10, -RZ, RZ, 0.771484375, 0.21533203125 ;  /* 0x3a2c32e4ff0a7431 */ /* 0x000fe200000001ff */
[----:B------:R-:W-:Y:S01]  /*2ca0*/  BSSY.RECONVERGENT B0, `(.L_x_33) ;  /* 0x000005b000007945 */ /* 0x000fe20003800200 */
[C---:B--2---:R-:W-:Y:S01]  /*2cb0*/  FMUL R9, |R2|.reuse, 16777216 ;  /* 0x4b80000002097820 */ /* 0x044fe20000400200 */
[----:B------:R-:W-:-:S04]  /*2cc0*/  FSETP.GEU.AND P0, PT, |R2|, 1.175494350822287508e-38, PT ;  /* 0x008000000200780b */ /* 0x000fc80003f0e200 */
[----:B------:R-:W-:Y:S02]  /*2cd0*/  FSEL R9, R9, |R2|, !P0 ;  /* 0x4000000209097208 */ /* 0x000fe40004000000 */
[----:B0-----:R-:W-:-:S03]  /*2ce0*/  FSEL R4, RZ, -24, P0 ;  /* 0xc1c00000ff047808 */ /* 0x001fc60000000000 */
[----:B------:R-:W-:-:S05]  /*2cf0*/  VIADD R8, R9, 0xc0cafb0d ;  /* 0xc0cafb0d09087836 */ /* 0x000fca0000000000 */
[----:B------:R-:W-:-:S04]  /*2d00*/  LOP3.LUT R8, R8, 0xff800000, RZ, 0xc0, !PT ;  /* 0xff80000008087812 */ /* 0x000fc800078ec0ff */
[-C--:B------:R-:W-:Y:S02]  /*2d10*/  IADD3 R9, PT, PT, R9, -R8.reuse, RZ ;  /* 0x8000000809097210 */ /* 0x080fe40007ffe0ff */
[----:B------:R-:W-:-:S03]  /*2d20*/  I2FP.F32.S32 R7, R8 ;  /* 0x0000000800077245 */ /* 0x000fc60000201400 */
[C---:B------:R-:W-:Y:S01]  /*2d30*/  FADD R6, R9.reuse, 1 ;  /* 0x3f80000009067421 */ /* 0x040fe20000000000 */
[----:B------:R-:W-:Y:S01]  /*2d40*/  FADD R9, R9, -1 ;  /* 0xbf80000009097421 */ /* 0x000fe20000000000 */
[----:B------:R-:W-:-:S03]  /*2d50*/  FFMA R4, R7, 1.1920928955078125e-07, R4 ;  /* 0x3400000007047823 */ /* 0x000fc60000000004 */
[----:B------:R-:W-:Y:S01]  /*2d60*/  FADD R11, R9, R9 ;  /* 0x00000009090b7221 */ /* 0x000fe20000000000 */
[----:B------:R-:W0:Y:S03]  /*2d70*/  MUFU.RCP R6, R6 ;  /* 0x0000000600067308 */ /* 0x000e260000001000 */
[----:B0-----:R-:W-:-:S04]  /*2d80*/  FMUL R11, R6, R11 ;  /* 0x0000000b060b7220 */ /* 0x001fc80000400000 */
[----:B------:R-:W-:Y:S01]  /*2d90*/  FADD R8, R9, -R11 ;  /* 0x8000000b09087221 */ /* 0x000fe20000000000 */
[CC--:B------:R-:W-:Y:S01]  /*2da0*/  FMUL R7, R11.reuse, R11.reuse ;  /* 0x0000000b0b077220 */ /* 0x0c0fe20000400000 */
[----:B------:R-:W-:Y:S02]  /*2db0*/  FFMA R13, R11, 1.4426950216293334961, R4 ;  /* 0x3fb8aa3b0b0d7823 */ /* 0x000fe40000000004 */
[----:B------:R-:W-:Y:S01]  /*2dc0*/  FADD R8, R8, R8 ;  /* 0x0000000808087221 */ /* 0x000fe20000000000 */
[----:B------:R-:W-:Y:S01]  /*2dd0*/  FFMA R10, R7, R10, 0.0032181653659790754318 ;  /* 0x3b52e7db070a7423 */ /* 0x000fe2000000000a */
[----:B------:R-:W-:Y:S02]  /*2de0*/  FADD R4, R4, -R13 ;  /* 0x8000000d04047221 */ /* 0x000fe40000000000 */
[----:B------:R-:W-:Y:S01]  /*2df0*/  FFMA R9, R9, -R11, R8 ;  /* 0x8000000b09097223 */ /* 0x000fe20000000008 */
[----:B------:R-:W-:Y:S01]  /*2e00*/  FFMA R10, R7, R10, 0.018033718690276145935 ;  /* 0x3c93bb73070a7423 */ /* 0x000fe2000000000a */
[----:B------:R-:W-:Y:S01]  /*2e10*/  FFMA R4, R11, 1.4426950216293334961, R4 ;  /* 0x3fb8aa3b0b047823 */ /* 0x000fe20000000004 */
[----:B------:R-:W-:-:S02]  /*2e20*/  IMAD.MOV.U32 R8, RZ, RZ, 0x391fcb8e ;  /* 0x391fcb8eff087424 */ /* 0x000fc400078e00ff */
[----:B------:R-:W-:Y:S01]  /*2e30*/  FMUL R9, R6, R9 ;  /* 0x0000000906097220 */ /* 0x000fe20000400000 */
[----:B------:R-:W-:-:S03]  /*2e40*/  FFMA R10, R7, R10, 0.12022458761930465698 ;  /* 0x3df6384f070a7423 */ /* 0x000fc6000000000a */
[----:B------:R-:W-:Y:S01]  /*2e50*/  FFMA R4, R9, 1.4426950216293334961, R4 ;  /* 0x3fb8aa3b09047823 */ /* 0x000fe20000000004 */
[----:B------:R-:W-:-:S03]  /*2e60*/  FMUL R10, R7, R10 ;  /* 0x0000000a070a7220 */ /* 0x000fc60000400000 */
[----:B------:R-:W-:Y:S01]  /*2e70*/  FFMA R4, R11, 1.9251366722983220825e-08, R4 ;  /* 0x32a55e340b047823 */ /* 0x000fe20000000004 */
[----:B------:R-:W-:-:S04]  /*2e80*/  FMUL R6, R10, 3 ;  /* 0x404000000a067820 */ /* 0x000fc80000400000 */
[----:B------:R-:W-:-:S04]  /*2e90*/  FFMA R9, R9, R6, R4 ;  /* 0x0000000609097223 */ /* 0x000fc80000000004 */
[----:B------:R-:W-:-:S04]  /*2ea0*/  FFMA R10, R11, R10, R9 ;  /* 0x0000000a0b0a7223 */ /* 0x000fc80000000009 */
        /* <DEDUP_REMOVED lines=15> */
[C---:B------:R-:W-:Y:S01]  /*2fa0*/  FFMA R4, R7.reuse, R8, 0.0013391353422775864601 ;  /* 0x3aaf85ed07047423 */ /* 0x040fe20000000008 */
[----:B-1----:R-:W-:Y:S02]  /*2fb0*/  LEA R10, R10, -R9, 0x17 ;  /* 0x800000090a0a7211 */ /* 0x002fe400078eb8ff */
        /* <DEDUP_REMOVED lines=8> */
[----:B------:R-:W-:-:S05]  /*3040*/  IADD3 R7, PT, PT, R9, 0x7f000000, RZ ;  /* 0x7f00000009077810 */ /* 0x000fca0007ffe0ff */
[----:B------:R-:W-:-:S04]  /*3050*/  FMUL R7, R8, R7 ;  /* 0x0000000708077220 */ /* 0x000fc80000400000 */
[----:B------:R-:W-:Y:S01]  /*3060*/  FMUL R10, R7, R10 ;  /* 0x0000000a070a7220 */ /* 0x000fe20000400000 */
[----:B------:R-:W-:Y:S01]  /*3070*/  IMAD.MOV.U32 R7, RZ, RZ, 0x3f800000 ;  /* 0x3f800000ff077424 */ /* 0x000fe200078e00ff */
[----:B------:R-:W-:Y:S01]  /*3080*/  @P1 FSEL R10, RZ, +INF , !P2 ;  /* 0x7f800000ff0a1808 */ /* 0x000fe20005000000 */
[----:B0-----:R-:W-:Y:S01]  /*3090*/  FADD R4, R4, R4 ;  /* 0x0000000404047221 */ /* 0x001fe20000000000 */
[----:B------:R-:W-:Y:S06]  /*30a0*/  @P0 BRA `(.L_x_34) ;  /* 0x0000000000680947 */ /* 0x000fec0003800000 */
[----:B------:R-:W-:-:S04]  /*30b0*/  FSETP.NAN.AND P0, PT, |R5|, |R5|, PT ;  /* 0x400000050500720b */ /* 0x000fc80003f08200 */
[----:B------:R-:W-:-:S13]  /*30c0*/  FSETP.NAN.OR P0, PT, |R2|, |R2|, P0 ;  /* 0x400000020200720b */ /* 0x000fda0000708600 */
[----:B------:R-:W-:Y:S05]  /*30d0*/  @P0 BRA `(.L_x_35) ;  /* 0x0000000000580947 */ /* 0x000fea0003800000 */
[----:B------:R-:W-:Y:S01]  /*30e0*/  FSETP.NEU.AND P0, PT, |R2|, +INF , PT ;  /* 0x7f8000000200780b */ /* 0x000fe20003f0d200 */
[----:B------:R-:W-:-:S03]  /*30f0*/  FADD R4, R5, -R4 ;  /* 0x8000000405047221 */ /* 0x000fc60000000000 */
[----:B------:R-:W-:-:S13]  /*3100*/  FSETP.EQ.OR P0, PT, R2, RZ, !P0 ;  /* 0x000000ff0200720b */ /* 0x000fda0004702400 */
[----:B------:R-:W-:Y:S05]  /*3110*/  @P0 BRA `(.L_x_36) ;  /* 0x0000000000300947 */ /* 0x000fea0003800000 */
[----:B------:R-:W-:Y:S02]  /*3120*/  FSETP.NEU.AND P0, PT, |R5|, +INF , PT ;  /* 0x7f8000000500780b */ /* 0x000fe40003f0d200 */
[----:B------:R-:W-:-:S13]  /*3130*/  FSETP.EQ.AND P1, PT, R2, -1, PT ;  /* 0xbf8000000200780b */ /* 0x000fda0003f22000 */
[----:B------:R-:W-:Y:S05]  /*3140*/  @!P0 BRA P1, `(.L_x_34) ;  /* 0x0000000000408947 */ /* 0x000fea0000800000 */
[----:B------:R-:W-:Y:S02]  /*3150*/  FSETP.GEU.AND P0, PT, R2, RZ, PT ;  /* 0x000000ff0200720b */ /* 0x000fe40003f0e000 */
[----:B------:R-:W-:-:S11]  /*3160*/  MOV R7, R10 ;  /* 0x0000000a00077202 */ /* 0x000fd60000000f00 */
[----:B------:R-:W-:Y:S05]  /*3170*/  @P0 BRA `(.L_x_34) ;  /* 0x0000000000340947 */ /* 0x000fea0003800000 */
[----:B------:R-:W0:Y:S01]  /*3180*/  FRND.FLOOR R2, R5 ;  /* 0x0000000500027307 */ /* 0x000e220000205000 */
[----:B------:R-:W-:-:S04]  /*3190*/  FSETP.NEU.AND P0, PT, |R4|, 1, PT ;  /* 0x3f8000000400780b */ /* 0x000fc80003f0d200 */
[----:B------:R-:W-:Y:S02]  /*31a0*/  FSEL R7, R10, -R10, P0 ;  /* 0x8000000a0a077208 */ /* 0x000fe40000000000 */
[----:B0-----:R-:W-:-:S04]  /*31b0*/  FSETP.NEU.AND P1, PT, R5, R2, PT ;  /* 0x000000020500720b */ /* 0x001fc80003f2d000 */
[----:B------:R-:W-:Y:S01]  /*31c0*/  FSEL R7, R7, +QNAN , !P1 ;  /* 0x7fffffff07077808 */ /* 0x000fe20004800000 */
[----:B------:R-:W-:Y:S08]  /*31d0*/  BRA `(.L_x_34) ;  /* 0x00000000001c7947 */ /* 0x000ff00003800000 */
.L_x_36:
[----:B------:R-:W-:Y:S01]  /*31e0*/  FSETP.GEU.AND P0, PT, R5, RZ, PT ;  /* 0x000000ff0500720b */ /* 0x000fe20003f0e000 */
[----:B------:R-:W-:Y:S01]  /*31f0*/  FADD R7, R2, R2 ;  /* 0x0000000202077221 */ /* 0x000fe20000000000 */
[----:B------:R-:W-:-:S11]  /*3200*/  FSETP.NEU.AND P1, PT, |R4|, 1, PT ;  /* 0x3f8000000400780b */ /* 0x000fd60003f2d200 */
[----:B------:R-:W-:-:S04]  /*3210*/  @!P0 LOP3.LUT R7, R7, 0x7f800000, RZ, 0x3c, !PT ;  /* 0x7f80000007078812 */ /* 0x000fc800078e3cff */
[----:B------:R-:W-:Y:S01]  /*3220*/  @P1 LOP3.LUT R7, R7, 0x7fffffff, RZ, 0xc0, !PT ;  /* 0x7fffffff07071812 */ /* 0x000fe200078ec0ff */
[----:B------:R-:W-:Y:S06]  /*3230*/  BRA `(.L_x_34) ;  /* 0x0000000000047947 */ /* 0x000fec0003800000 */
.L_x_35:
[----:B------:R-:W-:-:S07]  /*3240*/  FADD R7, R5, R2 ;  /* 0x0000000205077221 */ /* 0x000fce0000000000 */
.L_x_34:
[----:B------:R-:W-:Y:S05]  /*3250*/  BSYNC.RECONVERGENT B0 ;  /* 0x0000000000007941 */ /* 0x000fea0003800200 */
.L_x_33:
[----:B------:R-:W0:Y:S01]  /*3260*/  LDC.64 R4, c[0x0][0x390] ;  /* 0x0000e400ff047b82 */ /* 0x000e220000000a00 */
[----:B------:R-:W1:Y:S01]  /*3270*/  LDCU UR4, c[0x0][0x3b0] ;  /* 0x00007600ff0477ac */ /* 0x000e620008000800 */
[----:B0-----:R-:W-:Y:S01]  /*3280*/  IMAD.WIDE R4, R0, 0x4, R4 ;  /* 0x0000000400047825 */ /* 0x001fe200078e0204 */
[----:B------:R-:W-:-:S04]  /*3290*/  IADD3 R0, PT, PT, R3, R0, RZ ;  /* 0x0000000003007210 */ /* 0x000fc80007ffe0ff */
[----:B------:R0:W-:Y:S01]  /*32a0*/  STG.E desc[UR8][R4.64], R7 ;  /* 0x0000000704007986 */ /* 0x0001e2000c101908 */
[----:B-1----:R-:W-:-:S13]  /*32b0*/  ISETP.GE.AND P0, PT, R0, UR4, PT ;  /* 0x0000000400007c0c */ /* 0x002fda000bf06270 */
[----:B0-----:R-:W-:Y:S05]  /*32c0*/  @!P0 BRA `(.L_x_37) ;  /* 0xffffffd400448947 */ /* 0x001fea000383ffff */
[----:B------:R-:W-:Y:S05]  /*32d0*/  EXIT ;  /* 0x000000000000794d */ /* 0x000fea0003800000 */
.L_x_38:
        /* <DEDUP_REMOVED lines=10> */
.L_x_395:


//--------------------- .text._Z15_tanhback_64_17PdS_S_PiS0_S0_ii --------------------------
	.section	.text._Z15_tanhback_64_17PdS_S_PiS0_S0_ii,"ax",@progbits
	.align	128
        .global         _Z15_tanhback_64_17PdS_S_PiS0_S0_ii
        .type           _Z15_tanhback_64_17PdS_S_PiS0_S0_ii,@function
        .size           _Z15_tanhback_64_17PdS_S_PiS0_S0_ii,(.L_x_396 - _Z15_tanhback_64_17PdS_S_PiS0_S0_ii)
        .other          _Z15_tanhback_64_17PdS_S_PiS0_S0_ii,@"STO_CUDA_ENTRY STV_DEFAULT"
_Z15_tanhback_64_17PdS_S_PiS0_S0_ii:
.text._Z15_tanhback_64_17PdS_S_PiS0_S0_ii:
        /* <DEDUP_REMOVED lines=12> */
[----:B------:R-:W4:Y:S08]  /*00c0*/  LDC.64 R12, c[0x0][0x380] ;  /* 0x0000e000ff0c7b82 */ /* 0x000f300000000a00 */
[----:B------:R-:W1:Y:S01]  /*00d0*/  LDC.64 R14, c[0x0][0x388] ;  /* 0x0000e200ff0e7b82 */ /* 0x000e620000000a00 */
[----:B0-----:R-:W-:Y:S01]  /*00e0*/  UISETP.GT.AND UP0, UPT, UR4, 0x1, UPT ;  /* 0x000000010400788c */ /* 0x001fe2000bf04270 */
[----:B--2---:R-:W-:-:S08]  /*00f0*/  IMAD R3, R3, UR5, RZ ;  /* 0x0000000503037c24 */ /* 0x004fd0000f8e02ff */
[----:B---3--:R-:W-:Y:S05]  /*0100*/  BRA.U UP0, `(.L_x_39) ;  /* 0x0000000100307547 */ /* 0x008fea000b800000 */
.L_x_40:
[----:B-1----:R-:W-:-:S04]  /*0110*/  IMAD.WIDE R6, R0, 0x8, R14 ;  /* 0x0000000800067825 */ /* 0x002fc800078e020e */
[C---:B----4-:R-:W-:Y:S02]  /*0120*/  IMAD.WIDE R4, R0.reuse, 0x8, R12 ;  /* 0x0000000800047825 */ /* 0x050fe400078e020c */
[----:B------:R-:W2:Y:S04]  /*0130*/  LDG.E.64 R6, desc[UR8][R6.64] ;  /* 0x0000000806067981 */ /* 0x000ea8000c1e1b00 */
[----:B------:R-:W3:Y:S01]  /*0140*/  LDG.E.64 R4, desc[UR8][R4.64] ;  /* 0x0000000804047981 */ /* 0x000ee2000c1e1b00 */
[----:B0-----:R-:W-:Y:S01]  /*0150*/  IMAD.WIDE R10, R0, 0x8, R16 ;  /* 0x00000008000a7825 */ /* 0x001fe200078e0210 */
[----:B------:R-:W-:-:S04]  /*0160*/  IADD3 R0, PT, PT, R3, R0, RZ ;  /* 0x0000000003007210 */ /* 0x000fc80007ffe0ff */
[----:B------:R-:W-:Y:S01]  /*0170*/  ISETP.GE.AND P0, PT, R0, UR6, PT ;  /* 0x0000000600007c0c */ /* 0x000fe2000bf06270 */
[----:B--2---:R-:W-:-:S08]  /*0180*/  DFMA R8, -R6, R6, 1 ;  /* 0x3ff000000608742b */ /* 0x004fd00000000106 */
[----:B---3--:R-:W-:-:S07]  /*0190*/  DMUL R8, R4, R8 ;  /* 0x0000000804087228 */ /* 0x008fce0000000000 */
[----:B------:R0:W-:Y:S01]  /*01a0*/  STG.E.64 desc[UR8][R10.64], R8 ;  /* 0x000000080a007986 */ /* 0x0001e2000c101b08 */
[----:B------:R-:W-:Y:S05]  /*01b0*/  @!P0 BRA `(.L_x_40) ;  /* 0xfffffffc00d48947 */ /* 0x000fea000383ffff */
[----:B------:R-:W-:Y:S05]  /*01c0*/  EXIT ;  /* 0x000000000000794d */ /* 0x000fea0003800000 */
.L_x_39:
[----:B------:R-:W-:-:S04]  /*01d0*/  UIADD3 UR4, UPT, UPT, UR4, -0x1, URZ ;  /* 0xffffffff04047890 */ /* 0x000fc8000fffe0ff */
[----:B------:R-:W-:Y:S02]  /*01e0*/  ULOP3.LUT UR7, UR4, 0x7, URZ, 0xc0, !UPT ;  /* 0x0000000704077892 */ /* 0x000fe4000f8ec0ff */
[----:B------:R-:W-:Y:S02]  /*01f0*/  ULOP3.LUT UR4, UR4, 0xfffffff8, URZ, 0xc0, !UPT ;  /* 0xfffffff804047892 */ /* 0x000fe4000f8ec0ff */
[----:B------:R-:W-:Y:S02]  /*0200*/  UIADD3 UR5, UPT, UPT, UR7, -0x1, URZ ;  /* 0xffffffff07057890 */ /* 0x000fe4000fffe0ff */
[----:B------:R-:W-:Y:S02]  /*0210*/  UIADD3 UR6, UPT, UPT, -UR4, URZ, URZ ;  /* 0x000000ff04067290 */ /* 0x000fe4000fffe1ff */
[----:B------:R-:W-:-:S11]  /*0220*/  UISETP.GE.U32.AND UP0, UPT, UR5, 0x3, UPT ;  /* 0x000000030500788c */ /* 0x000fd6000bf06070 */
.L_x_46:
[----:B0-----:R-:W0:Y:S01]  /*0230*/  LDCU UR4, c[0x0][0x3b4] ;  /* 0x00007680ff0477ac */ /* 0x001e220008000800 */
[----:B------:R-:W-:Y:S01]  /*0240*/  IMAD.MOV.U32 R23, RZ, RZ, RZ ;  /* 0x000000ffff177224 */ /* 0x000fe200078e00ff */
[----:B------:R-:W-:Y:S01]  /*0250*/  MOV R28, R0 ;  /* 0x00000000001c7202 */ /* 0x000fe20000000f00 */
[----:B------:R-:W-:Y:S01]  /*0260*/  IMAD.MOV.U32 R21, RZ, RZ, RZ ;  /* 0x000000ffff157224 */ /* 0x000fe200078e00ff */
[----:B------:R-:W2:Y:S01]  /*0270*/  LDCU UR10, c[0x0][0x3b4] ;  /* 0x00007680ff0a77ac */ /* 0x000ea20008000800 */
[----:B0-----:R-:W-:-:S04]  /*0280*/  UIADD3 UR5, UPT, UPT, UR4, -0x2, URZ ;  /* 0xfffffffe04057890 */ /* 0x001fc8000fffe0ff */
[----:B------:R-:W-:Y:S01]  /*0290*/  UISETP.GE.U32.AND UP1, UPT, UR5, 0x7, UPT ;  /* 0x000000070500788c */ /* 0x000fe2000bf26070 */
[----:B--2---:R-:W-:-:S08]  /*02a0*/  MOV R2, UR10 ;  /* 0x0000000a00027c02 */ /* 0x004fd00008000f00 */
[----:B------:R-:W-:Y:S05]  /*02b0*/  BRA.U !UP1, `(.L_x_41) ;  /* 0x0000001109ac7547 */ /* 0x000fea000b800000 */
[----:B------:R-:W0:Y:S01]  /*02c0*/  LDC.64 R10, c[0x0][0x3a8] ;  /* 0x0000ea00ff0a7b82 */ /* 0x000e220000000a00 */
[----:B------:R-:W-:Y:S01]  /*02d0*/  UIADD3 UR4, UPT, UPT, UR4, -0x4, URZ ;  /* 0xfffffffc04047890 */ /* 0x000fe2000fffe0ff */
[----:B------:R-:W-:Y:S01]  /*02e0*/  IMAD.MOV.U32 R23, RZ, RZ, RZ ;  /* 0x000000ffff177224 */ /* 0x000fe200078e00ff */
[----:B------:R-:W-:Y:S01]  /*02f0*/  MOV R7, UR6 ;  /* 0x0000000600077c02 */ /* 0x000fe20008000f00 */
[----:B------:R-:W-:-:S03]  /*0300*/  IMAD.MOV.U32 R28, RZ, RZ, R0 ;  /* 0x000000ffff1c7224 */ /* 0x000fc600078e0000 */
[----:B------:R-:W-:Y:S01]  /*0310*/  MOV R2, UR4 ;  /* 0x0000000400027c02 */ /* 0x000fe20008000f00 */
[----:B----4-:R-:W2:Y:S08]  /*0320*/  LDC.64 R12, c[0x0][0x398] ;  /* 0x0000e600ff0c7b82 */ /* 0x010eb00000000a00 */
[----:B-1----:R-:W1:Y:S02]  /*0330*/  LDC.64 R14, c[0x0][0x3a0] ;  /* 0x0000e800ff0e7b82 */ /* 0x002e640000000a00 */
.L_x_42:
        /* <DEDUP_REMOVED lines=51> */
[----:B------:R-:W-:Y:S01]  /*0670*/  IMAD.HI.U32 R25, R16, R29, RZ ;  /* 0x0000001d10197227 */ /* 0x000fe200078e00ff */
[----:B------:R-:W-:Y:S02]  /*0680*/  MOV R16, RZ ;  /* 0x000000ff00107202 */ /* 0x000fe40000000f00 */
[----:B0-----:R-:W-:Y:S01]  /*0690*/  IADD3 R17, PT, PT, R20, 0xffffffe, RZ ;  /* 0x0ffffffe14117810 */ /* 0x001fe20007ffe0ff */
[----:B------:R-:W-:-:S04]  /*06a0*/  IMAD.MOV.U32 R20, RZ, RZ, R22 ;  /* 0x000000ffff147224 */ /* 0x000fc800078e0016 */
[----:B------:R-:W-:Y:S01]  /*06b0*/  IMAD R29, R25, R20, R29 ;  /* 0x00000014191d7224 */ /* 0x000fe200078e021d */
[----:B------:R-:W0:Y:S04]  /*06c0*/  F2I.FTZ.U32.TRUNC.NTZ R17, R17 ;  /* 0x0000001100117305 */ /* 0x000e28000021f000 */
[----:B------:R-:W-:Y:S02]  /*06d0*/  ISETP.GT.U32.AND P2, PT, R6, R29, PT ;  /* 0x0000001d0600720c */ /* 0x000fe40003f44070 */
[----:B0-----:R-:W-:-:S11]  /*06e0*/  IADD3 R22, PT, PT, RZ, -R17, RZ ;  /* 0x80000011ff167210 */ /* 0x001fd60007ffe0ff */
[----:B------:R-:W-:Y:S02]  /*06f0*/  @!P2 IMAD.IADD R29, R29, 0x1, -R6 ;  /* 0x000000011d1da824 */ /* 0x000fe400078e0a06 */
[----:B------:R-:W-:-:S03]  /*0700*/  IMAD R22, R22, R5, RZ ;  /* 0x0000000516167224 */ /* 0x000fc600078e02ff */
[----:B------:R-:W-:Y:S01]  /*0710*/  ISETP.GE.U32.AND P0, PT, R29, R6, PT ;  /* 0x000000061d00720c */ /* 0x000fe20003f06070 */
[----:B------:R-:W-:-:S04]  /*0720*/  IMAD.HI.U32 R22, R17, R22, R16 ;  /* 0x0000001611167227 */ /* 0x000fc800078e0010 */
[----:B------:R-:W-:-:S05]  /*0730*/  IMAD.WIDE.U32 R16, R2, 0x4, R10 ;  /* 0x0000000402107825 */ /* 0x000fca00078e000a */
[----:B------:R2:W3:Y:S01]  /*0740*/  LDG.E R20, desc[UR8][R16.64] ;  /* 0x0000000810147981 */ /* 0x0004e2000c1e1900 */
[----:B------:R-:W-:Y:S01]  /*0750*/  LOP3.LUT R6, R19, R18, RZ, 0x3c, !PT ;  /* 0x0000001213067212 */ /* 0x000fe200078e3cff */
[----:B------:R-:W-:Y:S01]  /*0760*/  @!P2 VIADD R25, R25, 0x1 ;  /* 0x000000011919a836 */ /* 0x000fe20000000000 */
[----:B------:R-:W-:Y:S02]  /*0770*/  ISETP.NE.AND P2, PT, R18, RZ, PT ;  /* 0x000000ff1200720c */ /* 0x000fe40003f45270 */
[----:B------:R-:W-:Y:S02]  /*0780*/  ISETP.GE.AND P1, PT, R6, RZ, PT ;  /* 0x000000ff0600720c */ /* 0x000fe40003f26270 */
[----:B------:R-:W-:Y:S01]  /*0790*/  @P0 IADD3 R25, PT, PT, R25, 0x1, RZ ;  /* 0x0000000119190810 */ /* 0x000fe20007ffe0ff */
[----:B--2---:R-:W-:-:S04]  /*07a0*/  IMAD.WIDE.U32 R16, R27, 0x4, R12 ;  /* 0x000000041b107825 */ /* 0x004fc800078e000c */
[----:B------:R-:W-:Y:S02]  /*07b0*/  IMAD.MOV.U32 R6, RZ, RZ, R25 ;  /* 0x000000ffff067224 */ /* 0x000fe400078e0019 */
[----:B------:R0:W2:Y:S04]  /*07c0*/  LDG.E R16, desc[UR8][R16.64] ;  /* 0x0000000810107981 */ /* 0x0000a8000c1e1900 */
[----:B------:R-:W-:Y:S02]  /*07d0*/  @!P1 IADD3 R6, PT, PT, -R6, RZ, RZ ;  /* 0x000000ff06069210 */ /* 0x000fe40007ffe1ff */
[----:B------:R-:W-:-:S05]  /*07e0*/  @!P2 LOP3.LUT R6, RZ, R18, RZ, 0x33, !PT ;  /* 0x00000012ff06a212 */ /* 0x000fca00078e33ff */
[----:B------:R-:W-:-:S04]  /*07f0*/  IMAD.MOV R25, RZ, RZ, -R6 ;  /* 0x000000ffff197224 */ /* 0x000fc800078e0a06 */
        /* <DEDUP_REMOVED lines=13> */
[----:B------:R-:W-:-:S05]  /*08d0*/  @P0 VIADD R22, R22, 0x1 ;  /* 0x0000000116160836 */ /* 0x000fca0000000000 */
[----:B------:R-:W-:-:S04]  /*08e0*/  MOV R5, R22 ;  /* 0x0000001600057202 */ /* 0x000fc80000000f00 */
[----:B------:R-:W-:Y:S02]  /*08f0*/  @!P1 IADD3 R5, PT, PT, -R5, RZ, RZ ;  /* 0x000000ff05059210 */ /* 0x000fe40007ffe1ff */
[----:B------:R-:W-:Y:S01]  /*0900*/  @!P2 LOP3.LUT R5, RZ, R9, RZ, 0x33, !PT ;  /* 0x00000009ff05a212 */ /* 0x000fe200078e33ff */
[----:B-1----:R-:W-:-:S05]  /*0910*/  IMAD.WIDE.U32 R26, R27, 0x4, R14 ;  /* 0x000000041b1a7825 */ /* 0x002fca00078e000e */
[----:B------:R1:W4:Y:S01]  /*0920*/  LDG.E R22, desc[UR8][R26.64] ;  /* 0x000000081a167981 */ /* 0x000322000c1e1900 */
[----:B---3--:R-:W-:-:S04]  /*0930*/  IABS R25, R20 ;  /* 0x0000001400197213 */ /* 0x008fc80000000000 */
[----:B------:R-:W3:Y:S08]  /*0940*/  I2F.RP R19, R25 ;  /* 0x0000001900137306 */ /* 0x000ef00000209400 */
[----:B---3--:R-:W0:Y:S02]  /*0950*/  MUFU.RCP R19, R19 ;  /* 0x0000001300137308 */ /* 0x008e240000001000 */
[----:B0-----:R-:W-:-:S06]  /*0960*/  VIADD R17, R19, 0xffffffe ;  /* 0x0ffffffe13117836 */ /* 0x001fcc0000000000 */
[----:B------:R-:W0:Y:S01]  /*0970*/  F2I.FTZ.U32.TRUNC.NTZ R17, R17 ;  /* 0x0000001100117305 */ /* 0x000e22000021f000 */
[----:B------:R-:W-:Y:S02]  /*0980*/  IMAD.MOV R19, RZ, RZ, -R5 ;  /* 0x000000ffff137224 */ /* 0x000fe400078e0a05 */
[----:B--2---:R-:W-:Y:S02]  /*0990*/  IMAD R21, R24, R16, R21 ;  /* 0x0000001018157224 */ /* 0x004fe400078e0215 */
[----:B------:R-:W-:Y:S02]  /*09a0*/  IMAD R9, R9, R19, R18 ;  /* 0x0000001309097224 */ /* 0x000fe400078e0212 */
[----:B------:R-:W-:Y:S01]  /*09b0*/  IMAD.MOV.U32 R16, RZ, RZ, RZ ;  /* 0x000000ffff107224 */ /* 0x000fe200078e00ff */
[----:B0-----:R-:W-:-:S05]  /*09c0*/  IADD3 R28, PT, PT, RZ, -R17, RZ ;  /* 0x80000011ff1c7210 */ /* 0x001fca0007ffe0ff */
[----:B------:R-:W-:Y:S01]  /*09d0*/  IMAD R29, R28, R25, RZ ;  /* 0x000000191c1d7224 */ /* 0x000fe200078e02ff */
[----:B------:R-:W-:-:S03]  /*09e0*/  IABS R28, R20 ;  /* 0x00000014001c7213 */ /* 0x000fc60000000000 */
[----:B------:R-:W-:Y:S01]  /*09f0*/  IMAD.HI.U32 R16, R17, R29, R16 ;  /* 0x0000001d11107227 */ /* 0x000fe200078e0010 */
[----:B------:R-:W-:Y:S02]  /*0a00*/  IABS R17, R9 ;  /* 0x0000000900117213 */ /* 0x000fe40000000000 */
[----:B-1----:R-:W-:-:S03]  /*0a10*/  IADD3 R26, PT, PT, RZ, -R28, RZ ;  /* 0x8000001cff1a7210 */ /* 0x002fc60007ffe0ff */
[----:B------:R-:W-:-:S04]  /*0a20*/  IMAD.HI.U32 R27, R16, R17, RZ ;  /* 0x00000011101b7227 */ /* 0x000fc800078e00ff */
[----:B------:R-:W-:-:S05]  /*0a30*/  IMAD R16, R27, R26, R17 ;  /* 0x0000001a1b107224 */ /* 0x000fca00078e0211 */
[----:B------:R-:W-:Y:S01]  /*0a40*/  ISETP.GT.U32.AND P2, PT, R25, R16, PT ;  /* 0x000000101900720c */ /* 0x000fe20003f44070 */
[----:B------:R-:W-:-:S06]  /*0a50*/  IMAD.WIDE.U32 R18, R8, 0x4, R12 ;  /* 0x0000000408127825 */ /* 0x000fcc00078e000c */
[----:B------:R0:W2:Y:S06]  /*0a60*/  LDG.E R18, desc[UR8][R18.64] ;  /* 0x0000000812127981 */ /* 0x0000ac000c1e1900 */
[----:B------:R-:W-:Y:S01]  /*0a70*/  @!P2 IMAD.IADD R16, R16, 0x1, -R25 ;  /* 0x000000011010a824 */ /* 0x000fe200078e0a19 */
[----:B0-----:R-:W-:-:S04]  /*0a80*/  IADD3 R19, PT, PT, R2, -0x1, RZ ;  /* 0xffffffff02137810 */ /* 0x001fc80007ffe0ff */
[----:B------:R-:W-:Y:S01]  /*0a90*/  ISETP.GE.U32.AND P0, PT, R16, R25, PT ;  /* 0x000000191000720c */ /* 0x000fe20003f06070 */
[----:B------:R-:W-:-:S05]  /*0aa0*/  IMAD.WIDE.U32 R16, R19, 0x4, R10 ;  /* 0x0000000413107825 */ /* 0x000fca00078e000a */
[----:B------:R-:W3:Y:S01]  /*0ab0*/  LDG.E R26, desc[UR8][R16.64] ;  /* 0x00000008101a7981 */ /* 0x000ee2000c1e1900 */
[----:B----4-:R-:W-:Y:S01]  /*0ac0*/  IMAD R23, R24, R22, R23 ;  /* 0x0000001618177224 */ /* 0x010fe200078e0217 */
[----:B------:R-:W-:Y:S01]  /*0ad0*/  LOP3.LUT R22, R9, R20, RZ, 0x3c, !PT ;  /* 0x0000001409167212 */ /* 0x000fe200078e3cff */
[----:B------:R-:W-:Y:S01]  /*0ae0*/  @!P2 VIADD R27, R27, 0x1 ;  /* 0x000000011b1ba836 */ /* 0x000fe20000000000 */
[----:B------:R-:W-:Y:S02]  /*0af0*/  ISETP.NE.AND P2, PT, R20, RZ, PT ;  /* 0x000000ff1400720c */ /* 0x000fe40003f45270 */
[----:B------:R-:W-:Y:S02]  /*0b00*/  ISETP.GE.AND P1, PT, R22, RZ, PT ;  /* 0x000000ff1600720c */ /* 0x000fe40003f26270 */
[----:B------:R-:W-:-:S04]  /*0b10*/  @P0 IADD3 R27, PT, PT, R27, 0x1, RZ ;  /* 0x000000011b1b0810 */ /* 0x000fc80007ffe0ff */
[----:B------:R-:W-:-:S07]  /*0b20*/  MOV R22, R27 ;  /* 0x0000001b00167202 */ /* 0x000fce0000000f00 */
[----:B------:R-:W-:Y:S01]  /*0b30*/  @!P1 IMAD.MOV R22, RZ, RZ, -R22 ;  /* 0x000000ffff169224 */ /* 0x000fe200078e0a16 */
[----:B------:R-:W-:-:S04]  /*0b40*/  @!P2 LOP3.LUT R22, RZ, R20, RZ, 0x33, !PT ;  /* 0x00000014ff16a212 */ /* 0x000fc800078e33ff */
[----:B------:R-:W-:-:S05]  /*0b50*/  IADD3 R27, PT, PT, -R22, RZ, RZ ;  /* 0x000000ff161b7210 */ /* 0x000fca0007ffe1ff */
[----:B------:R-:W-:Y:S01]  /*0b60*/  IMAD R27, R20, R27, R9 ;  /* 0x0000001b141b7224 */ /* 0x000fe200078e0209 */
[----:B---3--:R-:W-:-:S04]  /*0b70*/  IABS R25, R26 ;  /* 0x0000001a00197213 */ /* 0x008fc80000000000 */
[----:B------:R-:W0:Y:S08]  /*0b80*/  I2F.RP R28, R25 ;  /* 0x00000019001c7306 */ /* 0x000e300000209400 */
[----:B0-----:R-:W0:Y:S02]  /*0b90*/  MUFU.RCP R28, R28 ;  /* 0x0000001c001c7308 */ /* 0x001e240000001000 */
[----:B0-----:R-:W-:-:S06]  /*0ba0*/  VIADD R16, R28, 0xffffffe ;  /* 0x0ffffffe1c107836 */ /* 0x001fcc0000000000 */
[----:B------:R-:W0:Y:S01]  /*0bb0*/  F2I.FTZ.U32.TRUNC.NTZ R17, R16 ;  /* 0x0000001000117305 */ /* 0x000e22000021f000 */
[----:B--2---:R-:W-:Y:S02]  /*0bc0*/  IMAD R18, R6, R18, R21 ;  /* 0x0000001206127224 */ /* 0x004fe400078e0215 */
[----:B------:R-:W-:-:S04]  /*0bd0*/  IMAD.WIDE.U32 R20, R8, 0x4, R14 ;  /* 0x0000000408147825 */ /* 0x000fc800078e000e */
[C---:B------:R-:W-:Y:S02]  /*0be0*/  IMAD.WIDE.U32 R8, R4.reuse, 0x4, R12 ;  /* 0x0000000404087825 */ /* 0x040fe400078e000c */
[----:B------:R-:W2:Y:S02]  /*0bf0*/  LDG.E R20, desc[UR8][R20.64] ;  /* 0x0000000814147981 */ /* 0x000ea4000c1e1900 */
[----:B------:R-:W-:Y:S02]  /*0c00*/  IMAD.WIDE.U32 R28, R4, 0x4, R14 ;  /* 0x00000004041c7825 */ /* 0x000fe400078e000e */
[----:B------:R1:W3:Y:S02]  /*0c10*/  LDG.E R24, desc[UR8][R8.64] ;  /* 0x0000000808187981 */ /* 0x0002e4000c1e1900 */
[----:B0-----:R-:W-:Y:S02]  /*0c20*/  IMAD.MOV R16, RZ, RZ, -R17 ;  /* 0x000000ffff107224 */ /* 0x001fe400078e0a11 */
[----:B------:R0:W4:Y:S02]  /*0c30*/  LDG.E R28, desc[UR8][R28.64] ;  /* 0x000000081c1c7981 */ /* 0x000124000c1e1900 */
[----:B------:R-:W-:-:S02]  /*0c40*/  IMAD R4, R16, R25, RZ ;  /* 0x0000001910047224 */ /* 0x000fc400078e02ff */
[----:B------:R-:W-:-:S05]  /*0c50*/  HFMA2 R16, -RZ, RZ, 0, 0 ;  /* 0x00000000ff107431 */ /* 0x000fca00000001ff */
[----:B------:R-:W-:Y:S01]  /*0c60*/  IMAD.HI.U32 R4, R17, R4, R16 ;  /* 0x0000000411047227 */ /* 0x000fe200078e0010 */
[----:B------:R-:W-:Y:S02]  /*0c70*/  IABS R16, R26 ;  /* 0x0000001a00107213 */ /* 0x000fe40000000000 */
[----:B------:R-:W-:-:S03]  /*0c80*/  IABS R17, R27 ;  /* 0x0000001b00117213 */ /* 0x000fc60000000000 */
[----:B------:R-:W-:Y:S02]  /*0c90*/  IMAD.MOV R16, RZ, RZ, -R16 ;  /* 0x000000ffff107224 */ /* 0x000fe400078e0a10 */
[----:B------:R-:W-:-:S04]  /*0ca0*/  IMAD.HI.U32 R4, R4, R17, RZ ;  /* 0x0000001104047227 */ /* 0x000fc800078e00ff */
[----:B-1----:R-:W-:-:S05]  /*0cb0*/  IMAD R8, R4, R16, R17 ;  /* 0x0000001004087224 */ /* 0x002fca00078e0211 */
[----:B------:R-:W-:Y:S01]  /*0cc0*/  ISETP.GT.U32.AND P2, PT, R25, R8, PT ;  /* 0x000000081900720c */ /* 0x000fe20003f44070 */
[----:B------:R-:W-:-:S12]  /*0cd0*/  VIADD R21, R2, 0xfffffffe ;  /* 0xfffffffe02157836 */ /* 0x000fd80000000000 */
[----:B------:R-:W-:-:S04]  /*0ce0*/  @!P2 IADD3 R8, PT, PT, R8, -R25, RZ ;  /* 0x800000190808a210 */ /* 0x000fc80007ffe0ff */
        /* <DEDUP_REMOVED lines=14> */
[----:B------:R-:W-:Y:S01]  /*0dd0*/  @!P1 IMAD.MOV R4, RZ, RZ, -R4 ;  /* 0x000000ffff049224 */ /* 0x000fe200078e0a04 */
[----:B------:R-:W-:Y:S02]  /*0de0*/  @!P2 LOP3.LUT R4, RZ, R26, RZ, 0x33, !PT ;  /* 0x0000001aff04a212 */ /* 0x000fe400078e33ff */
[----:B0-----:R-:W-:Y:S02]  /*0df0*/  MOV R16, RZ ;  /* 0x000000ff00107202 */ /* 0x001fe40000000f00 */
[----:B-1----:R-:W-:Y:S01]  /*0e00*/  IADD3 R6, PT, PT, RZ, -R17, RZ ;  /* 0x80000011ff067210 */ /* 0x002fe20007ffe0ff */
[----:B------:R-:W-:-:S04]  /*0e10*/  IMAD.MOV R9, RZ, RZ, -R4 ;  /* 0x000000ffff097224 */ /* 0x000fc800078e0a04 */
[----:B------:R-:W-:Y:S02]  /*0e20*/  IMAD R23, R6, R25, RZ ;  /* 0x0000001906177224 */ /* 0x000fe400078e02ff */
[----:B------:R-:W-:Y:S02]  /*0e30*/  IMAD R9, R26, R9, R27 ;  /* 0x000000091a097224 */ /* 0x000fe400078e021b */
[----:B------:R-:W-:Y:S01]  /*0e40*/  IMAD.HI.U32 R6, R17, R23, R16 ;  /* 0x0000001711067227 */ /* 0x000fe200078e0010 */
[----:B------:R-:W-:-:S03]  /*0e50*/  IABS R16, R8 ;  /* 0x0000000800107213 */ /* 0x000fc60000000000 */
[C---:B---3--:R-:W-:Y:S01]  /*0e60*/  IMAD R23, R5.reuse, R24, R18 ;  /* 0x0000001805177224 */ /* 0x048fe200078e0212 */
[----:B------:R-:W-:Y:S01]  /*0e70*/  IABS R27, R9 ;  /* 0x00000009001b7213 */ /* 0x000fe20000000000 */
[----:B------:R-:W-:Y:S02]  /*0e80*/  IMAD.MOV R18, RZ, RZ, -R16 ;  /* 0x000000ffff127224 */ /* 0x000fe400078e0a10 */
[----:B----4-:R-:W-:Y:S02]  /*0e90*/  IMAD R29, R5, R28, R20 ;  /* 0x0000001c051d7224 */ /* 0x010fe400078e0214 */
[----:B------:R-:W-:Y:S01]  /*0ea0*/  IMAD.HI.U32 R24, R6, R27, RZ ;  /* 0x0000001b06187227 */ /* 0x000fe200078e00ff */
[----:B------:R-:W-:-:S03]  /*0eb0*/  MOV R20, R18 ;  /* 0x0000001200147202 */ /* 0x000fc60000000f00 */
[----:B------:R-:W-:Y:S02]  /*0ec0*/  VIADD R5, R2, 0xfffffffd ;  /* 0xfffffffd02057836 */ /* 0x000fe40000000000 */
        /* <DEDUP_REMOVED lines=17> */
[----:B------:R-:W-:-:S04]  /*0fe0*/  IMAD.MOV R25, RZ, RZ, -R24 ;  /* 0x000000ffff197224 */ /* 0x000fc800078e0a18 */
        /* <DEDUP_REMOVED lines=8> */
[----:B---3--:R-:W-:Y:S02]  /*1070*/  IMAD R23, R22, R6, R23 ;  /* 0x0000000616177224 */ /* 0x008fe400078e0217 */
[----:B0-----:R-:W-:Y:S01]  /*1080*/  IMAD.MOV.U32 R16, RZ, RZ, RZ ;  /* 0x000000ffff107224 */ /* 0x001fe200078e00ff */
[----:B-1----:R-:W-:-:S05]  /*1090*/  IADD3 R9, PT, PT, RZ, -R17, RZ ;  /* 0x80000011ff097210 */ /* 0x002fca0007ffe0ff */
[----:B------:R-:W-:-:S04]  /*10a0*/  IMAD R9, R9, R20, RZ ;  /* 0x0000001409097224 */ /* 0x000fc800078e02ff */
        /* <DEDUP_REMOVED lines=14> */
[----:B------:R-:W-:-:S05]  /*1190*/  @!P2 IMAD.IADD R22, R22, 0x1, -R20 ;  /* 0x000000011616a824 */ /* 0x000fca00078e0a14 */
[----:B------:R-:W-:Y:S02]  /*11a0*/  ISETP.GE.U32.AND P0, PT, R22, R20, PT ;  /* 0x000000141600720c */ /* 0x000fe40003f06070 */
[----:B0-----:R-:W-:Y:S02]  /*11b0*/  LOP3.LUT R9, R25, R26, RZ, 0x3c, !PT ;  /* 0x0000001a19097212 */ /* 0x001fe400078e3cff */
[----:B------:R-:W-:Y:S02]  /*11c0*/  @!P2 IADD3 R6, PT, PT, R6, 0x1, RZ ;  /* 0x000000010606a810 */ /* 0x000fe40007ffe0ff */
[----:B------:R-:W-:Y:S02]  /*11d0*/  ISETP.GE.AND P1, PT, R9, RZ, PT ;  /* 0x000000ff0900720c */ /* 0x000fe40003f26270 */
[----:B------:R-:W-:-:S05]  /*11e0*/  ISETP.NE.AND P2, PT, R26, RZ, PT ;  /* 0x000000ff1a00720c */ /* 0x000fca0003f45270 */
[----:B------:R-:W-:-:S06]  /*11f0*/  @P0 VIADD R6, R6, 0x1 ;  /* 0x0000000106060836 */ /* 0x000fcc0000000000 */
[----:B------:R-:W-:Y:S02]  /*1200*/  @!P1 IMAD.MOV R6, RZ, RZ, -R6 ;  /* 0x000000ffff069224 */ /* 0x000fe400078e0a06 */
        /* <DEDUP_REMOVED lines=10> */
[----:B------:R-:W-:Y:S02]  /*12b0*/  HFMA2 R8, -RZ, RZ, 0, 0 ;  /* 0x00000000ff087431 */ /* 0x000fe400000001ff */
[----:B----4-:R-:W-:Y:S02]  /*12c0*/  IMAD R29, R4, R18, R29 ;  /* 0x00000012041d7224 */ /* 0x010fe400078e021d */
[----:B------:R1:W2:Y:S01]  /*12d0*/  LDG.E R4, desc[UR8][R16.64] ;  /* 0x0000000810047981 */ /* 0x0002a2000c1e1900 */
[----:B------:R-:W-:-:S05]  /*12e0*/  IMAD.WIDE.U32 R18, R5, 0x4, R12 ;  /* 0x0000000405127825 */ /* 0x000fca00078e000c */
[----:B------:R3:W4:Y:S01]  /*12f0*/  LDG.E R22, desc[UR8][R18.64] ;  /* 0x0000000812167981 */ /* 0x000722000c1e1900 */
[----:B0-----:R-:W-:-:S04]  /*1300*/  IMAD.MOV R26, RZ, RZ, -R9 ;  /* 0x000000ffff1a7224 */ /* 0x001fc800078e0a09 */
[----:B------:R-:W-:Y:S02]  /*1310*/  IMAD R26, R26, R20, RZ ;  /* 0x000000141a1a7224 */ /* 0x000fe400078e02ff */
[----:B-1----:R-:W-:-:S04]  /*1320*/  IMAD.WIDE.U32 R16, R21, 0x4, R14 ;  /* 0x0000000415107825 */ /* 0x002fc800078e000e */
[----:B------:R-:W-:Y:S01]  /*1330*/  IMAD.HI.U32 R8, R9, R26, R8 ;  /* 0x0000001a09087227 */ /* 0x000fe200078e0008 */
[----:B------:R-:W-:Y:S01]  /*1340*/  IABS R26, R28 ;  /* 0x0000001c001a7213 */ /* 0x000fe20000000000 */
[----:B------:R0:W5:Y:S01]  /*1350*/  LDG.E R21, desc[UR8][R16.64] ;  /* 0x0000000810157981 */ /* 0x000162000c1e1900 */
[----:B------:R-:W-:Y:S01]  /*1360*/  IABS R9, R25 ;  /* 0x0000001900097213 */ /* 0x000fe20000000000 */
[----:B---3--:R-:W-:-:S05]  /*1370*/  IMAD.WIDE.U32 R18, R5, 0x4, R14 ;  /* 0x0000000405127825 */ /* 0x008fca00078e000e */
[----:B------:R1:W3:Y:S01]  /*1380*/  LDG.E R5, desc[UR8][R18.64] ;  /* 0x0000000812057981 */ /* 0x0002e2000c1e1900 */
[----:B0-----:R-:W-:Y:S02]  /*1390*/  IMAD.MOV R16, RZ, RZ, -R26 ;  /* 0x000000ffff107224 */ /* 0x001fe400078e0a1a */
[----:B------:R-:W-:-:S04]  /*13a0*/  IMAD.HI.U32 R26, R8, R9, RZ ;  /* 0x00000009081a7227 */ /* 0x000fc800078e00ff */
[----:B-1----:R-:W-:Y:S02]  /*13b0*/  IMAD R19, R26, R16, R9 ;  /* 0x000000101a137224 */ /* 0x002fe400078e0209 */
        /* <DEDUP_REMOVED lines=10> */
[----:B------:R-:W-:Y:S02]  /*1460*/  ISETP.NE.AND P2, PT, R28, RZ, PT ;  /* 0x000000ff1c00720c */ /* 0x000fe40003f45270 */
[----:B------:R-:W-:-:S07]  /*1470*/  IADD3 R7, PT, PT, R7, 0x8, RZ ;  /* 0x0000000807077810 */ /* 0x000fce0007ffe0ff */
[----:B------:R-:W-:Y:S02]  /*1480*/  @P0 IADD3 R26, PT, PT, R26, 0x1, RZ ;  /* 0x000000011a1a0810 */ /* 0x000fe40007ffe0ff */
[----:B------:R-:W-:-:S03]  /*1490*/  ISETP.NE.AND P0, PT, R7, RZ, PT ;  /* 0x000000ff0700720c */ /* 0x000fc60003f05270 */
[----:B------:R-:W-:Y:S01]  /*14a0*/  @!P1 IMAD.MOV R26, RZ, RZ, -R26 ;  /* 0x000000ffff1a9224 */ /* 0x000fe200078e0a1a */
[----:B------:R-:W-:Y:S02]  /*14b0*/  @!P2 LOP3.LUT R26, RZ, R28, RZ, 0x33, !PT ;  /* 0x0000001cff1aa212 */ /* 0x000fe400078e33ff */
[----:B------:R-:W-:Y:S01]  /*14c0*/  IADD3 R2, PT, PT, R2, -0x8, RZ ;  /* 0xfffffff802027810 */ /* 0x000fe20007ffe0ff */
[----:B--2---:R-:W-:Y:S02]  /*14d0*/  IMAD R23, R24, R4, R23 ;  /* 0x0000000418177224 */ /* 0x004fe400078e0217 */
[----:B------:R-:W-:Y:S02]  /*14e0*/  IMAD.MOV R4, RZ, RZ, -R26 ;  /* 0x000000ffff047224 */ /* 0x000fe400078e0a1a */
[----:B----4-:R-:W-:Y:S02]  /*14f0*/  IMAD R23, R6, R22, R23 ;  /* 0x0000001606177224 */ /* 0x010fe400078e0217 */
[----:B------:R-:W-:-:S02]  /*1500*/  IMAD R28, R28, R4, R25 ;  /* 0x000000041c1c7224 */ /* 0x000fc400078e0219 */
[----:B-----5:R-:W-:-:S04]  /*1510*/  IMAD R21, R24, R21, R29 ;  /* 0x0000001518157224 */ /* 0x020fc800078e021d */
[----:B---3--:R-:W-:Y:S02]  /*1520*/  IMAD R5, R6, R5, R21 ;  /* 0x0000000506057224 */ /* 0x008fe400078e0215 */
[C---:B------:R-:W-:Y:S02]  /*1530*/  IMAD R21, R26.reuse, R8, R23 ;  /* 0x000000081a157224 */ /* 0x040fe400078e0217 */
[----:B------:R-:W-:Y:S01]  /*1540*/  IMAD R23, R26, R16, R5 ;  /* 0x000000101a177224 */ /* 0x000fe200078e0205 */
[----:B------:R-:W-:Y:S06]  /*1550*/  @P0 BRA `(.L_x_42) ;  /* 0xffffffec00780947 */ /* 0x000fec000383ffff */
[----:B------:R-:W-:-:S07]  /*1560*/  VIADD R2, R2, 0x4 ;  /* 0x0000000402027836 */ /* 0x000fce0000000000 */
.L_x_41:
        /* <DEDUP_REMOVED lines=9> */
[----:B------:R-:W4:Y:S01]  /*1600*/  LDG.E R7, desc[UR8][R10.64] ;  /* 0x000000080a077981 */ /* 0x000f22000c1e1900 */
[----:B-1----:R-:W-:-:S04]  /*1610*/  VIADD R16, R2, 0xfffffffe ;  /* 0xfffffffe02107836 */ /* 0x002fc80000000000 */
[----:B------:R-:W-:-:S06]  /*1620*/  IMAD.WIDE.U32 R4, R16, 0x4, R8 ;  /* 0x0000000410047825 */ /* 0x000fcc00078e0008 */
[----:B------:R0:W2:Y:S01]  /*1630*/  LDG.E R5, desc[UR8][R4.64] ;  /* 0x0000000804057981 */ /* 0x0000a2000c1e1900 */
[----:B------:R-:W-:-:S05]  /*1640*/  IADD3 R17, PT, PT, R2, -0x3, RZ ;  /* 0xfffffffd02117810 */ /* 0x000fca0007ffe0ff */
[----:B------:R-:W-:-:S05]  /*1650*/  IMAD.WIDE.U32 R14, R17, 0x4, R8 ;  /* 0x00000004110e7825 */ /* 0x000fca00078e0008 */
[----:B------:R1:W3:Y:S01]  /*1660*/  LDG.E R6, desc[UR8][R14.64] ;  /* 0x000000080e067981 */ /* 0x0002e2000c1e1900 */
[----:B0-----:R-:W-:Y:S01]  /*1670*/  IABS R4, R28 ;  /* 0x0000001c00047213 */ /* 0x001fe20000000000 */
[----:B------:R-:W-:Y:S01]  /*1680*/  VIADD R2, R2, 0xfffffffc ;  /* 0xfffffffc02027836 */ /* 0x000fe20000000000 */
[-C--:B----4-:R-:W-:Y:S02]  /*1690*/  IABS R12, R7.reuse ;  /* 0x00000007000c7213 */ /* 0x090fe40000000000 */
[----:B-1----:R-:W-:Y:S02]  /*16a0*/  IABS R14, R7 ;  /* 0x00000007000e7213 */ /* 0x002fe40000000000 */
[----:B------:R-:W0:Y:S02]  /*16b0*/  I2F.RP R13, R12 ;  /* 0x0000000c000d7306 */ /* 0x000e240000209400 */
[----:B------:R-:W-:-:S06]  /*16c0*/  IADD3 R15, PT, PT, RZ, -R14, RZ ;  /* 0x8000000eff0f7210 */ /* 0x000fcc0007ffe0ff */
[----:B0-----:R-:W0:Y:S02]  /*16d0*/  MUFU.RCP R13, R13 ;  /* 0x0000000d000d7308 */ /* 0x001e240000001000 */
[----:B0-----:R-:W-:Y:S01]  /*16e0*/  VIADD R10, R13, 0xffffffe ;  /* 0x0ffffffe0d0a7836 */ /* 0x001fe20000000000 */
[----:B--2---:R-:W-:-:S05]  /*16f0*/  IABS R13, R5 ;  /* 0x00000005000d7213 */ /* 0x004fca0000000000 */
        /* <DEDUP_REMOVED lines=14> */
[----:B---3--:R-:W-:Y:S02]  /*17e0*/  IABS R24, R6 ;  /* 0x0000000600187213 */ /* 0x008fe40000000000 */
[----:B-1----:R-:W-:-:S04]  /*17f0*/  IABS R11, R5 ;  /* 0x00000005000b7213 */ /* 0x002fc80000000000 */
[----:B------:R-:W-:-:S03]  /*1800*/  IADD3 R11, PT, PT, RZ, -R11, RZ ;  /* 0x8000000bff0b7210 */ /* 0x000fc60007ffe0ff */
[-C--:B------:R-:W-:Y:S01]  /*1810*/  @!P2 IADD3 R9, PT, PT, R9, -R12.reuse, RZ ;  /* 0x8000000c0909a210 */ /* 0x080fe20007ffe0ff */
[----:B0-----:R-:W-:Y:S01]  /*1820*/  VIADD R8, R14, 0xffffffe ;  /* 0x0ffffffe0e087836 */ /* 0x001fe20000000000 */
[----:B------:R-:W-:Y:S01]  /*1830*/  @!P2 IADD3 R20, PT, PT, R20, 0x1, RZ ;  /* 0x000000011414a810 */ /* 0x000fe20007ffe0ff */
[----:B------:R-:W0:Y:S01]  /*1840*/  I2F.RP R14, R24 ;  /* 0x00000018000e7306 */ /* 0x000e220000209400 */
[----:B------:R-:W-:Y:S02]  /*1850*/  ISETP.GE.U32.AND P0, PT, R9, R12, PT ;  /* 0x0000000c0900720c */ /* 0x000fe40003f06070 */
[----:B------:R-:W-:-:S05]  /*1860*/  ISETP.NE.AND P2, PT, R7, RZ, PT ;  /* 0x000000ff0700720c */ /* 0x000fca0003f45270 */
[----:B------:R1:W3:Y:S06]  /*1870*/  F2I.FTZ.U32.TRUNC.NTZ R9, R8 ;  /* 0x0000000800097305 */ /* 0x0002ec000021f000 */
[----:B------:R-:W-:Y:S02]  /*1880*/  @P0 VIADD R20, R20, 0x1 ;  /* 0x0000000114140836 */ /* 0x000fe40000000000 */
[----:B0-----:R-:W0:Y:S01]  /*1890*/  MUFU.RCP R14, R14 ;  /* 0x0000000e000e7308 */ /* 0x001e220000001000 */
[----:B-1----:R-:W-:Y:S02]  /*18a0*/  IMAD.MOV.U32 R8, RZ, RZ, RZ ;  /* 0x000000ffff087224 */ /* 0x002fe400078e00ff */
[----:B------:R-:W-:-:S02]  /*18b0*/  @!P1 IADD3 R20, PT, PT, -R20, RZ, RZ ;  /* 0x000000ff14149210 */ /* 0x000fc40007ffe1ff */
[----:B------:R-:W-:Y:S01]  /*18c0*/  @!P2 LOP3.LUT R20, RZ, R7, RZ, 0x33, !PT ;  /* 0x00000007ff14a212 */ /* 0x000fe200078e33ff */
[----:B---3--:R-:W-:-:S03]  /*18d0*/  IMAD.MOV R10, RZ, RZ, -R9 ;  /* 0x000000ffff0a7224 */ /* 0x008fc600078e0a09 */
[----:B------:R-:W-:-:S05]  /*18e0*/  IADD3 R12, PT, PT, -R20, RZ, RZ ;  /* 0x000000ff140c7210 */ /* 0x000fca0007ffe1ff */
[----:B------:R-:W-:Y:S02]  /*18f0*/  IMAD R12, R7, R12, R28 ;  /* 0x0000000c070c7224 */ /* 0x000fe400078e021c */
[----:B------:R-:W-:Y:S01]  /*1900*/  IMAD R7, R10, R13, RZ ;  /* 0x0000000d0a077224 */ /* 0x000fe200078e02ff */
[----:B0-----:R-:W-:Y:S02]  /*1910*/  IADD3 R18, PT, PT, R14, 0xffffffe, RZ ;  /* 0x0ffffffe0e127810 */ /* 0x001fe40007ffe0ff */
[----:B------:R-:W-:Y:S01]  /*1920*/  IABS R10, R12 ;  /* 0x0000000c000a7213 */ /* 0x000fe20000000000 */
[----:B------:R-:W-:-:S04]  /*1930*/  IMAD.HI.U32 R8, R9, R7, R8 ;  /* 0x0000000709087227 */ /* 0x000fc800078e0008 */
[----:B------:R-:W-:Y:S01]  /*1940*/  IMAD.MOV.U32 R9, RZ, RZ, R10 ;  /* 0x000000ffff097224 */ /* 0x000fe200078e000a */
[----:B------:R-:W-:-:S03]  /*1950*/  MOV R10, R11 ;  /* 0x0000000b000a7202 */ /* 0x000fc60000000f00 */
[----:B------:R-:W-:-:S04]  /*1960*/  IMAD.HI.U32 R7, R8, R9, RZ ;  /* 0x0000000908077227 */ /* 0x000fc800078e00ff */
[----:B------:R-:W-:Y:S02]  /*1970*/  IMAD R8, R7, R10, R9 ;  /* 0x0000000a07087224 */ /* 0x000fe400078e0209 */
[----:B------:R-:W0:Y:S03]  /*1980*/  LDC.64 R10, c[0x0][0x398] ;  /* 0x0000e600ff0a7b82 */ /* 0x000e260000000a00 */
[----:B------:R-:W-:-:S13]  /*1990*/  ISETP.GT.U32.AND P2, PT, R13, R8, PT ;  /* 0x000000080d00720c */ /* 0x000fda0003f44070 */
[----:B------:R-:W-:Y:S02]  /*19a0*/  @!P2 IMAD.IADD R8, R8, 0x1, -R13 ;  /* 0x000000010808a824 */ /* 0x000fe400078e0a0d */
[----:B------:R-:W-:Y:S01]  /*19b0*/  @!P2 VIADD R7, R7, 0x1 ;  /* 0x000000010707a836 */ /* 0x000fe20000000000 */
[----:B------:R-:W-:Y:S02]  /*19c0*/  ISETP.NE.AND P2, PT, R5, RZ, PT ;  /* 0x000000ff0500720c */ /* 0x000fe40003f45270 */
[----:B------:R-:W-:Y:S02]  /*19d0*/  ISETP.GE.U32.AND P0, PT, R8, R13, PT ;  /* 0x0000000d0800720c */ /* 0x000fe40003f06070 */
[----:B------:R-:W-:Y:S01]  /*19e0*/  LOP3.LUT R13, R12, R5, RZ, 0x3c, !PT ;  /* 0x000000050c0d7212 */ /* 0x000fe200078e3cff */
[----:B------:R-:W1:Y:S01]  /*19f0*/  LDC.64 R8, c[0x0][0x3a0] ;  /* 0x0000e800ff087b82 */ /* 0x000e620000000a00 */
[----:B0-----:R-:W-:Y:S02]  /*1a00*/  IMAD.WIDE.U32 R14, R27, 0x4, R10 ;  /* 0x000000041b0e7825 */ /* 0x001fe400078e000a */
[----:B------:R-:W-:-:S02]  /*1a10*/  ISETP.GE.AND P1, PT, R13, RZ, PT ;  /* 0x000000ff0d00720c */ /* 0x000fc40003f26270 */
[----:B------:R0:W3:Y:S01]  /*1a20*/  F2I.FTZ.U32.TRUNC.NTZ R13, R18 ;  /* 0x00000012000d7305 */ /* 0x0000e2000021f000 */
[----:B------:R4:W5:Y:S01]  /*1a30*/  LDG.E R22, desc[UR8][R14.64] ;  /* 0x000000080e167981 */ /* 0x000962000c1e1900 */
[----:B------:R-:W-:-:S03]  /*1a40*/  IMAD.WIDE.U32 R28, R16, 0x4, R10 ;  /* 0x00000004101c7825 */ /* 0x000fc600078e000a */
[----:B------:R-:W-:Y:S02]  /*1a50*/  @P0 IADD3 R7, PT, PT, R7, 0x1, RZ ;  /* 0x0000000107070810 */ /* 0x000fe40007ffe0ff */
[----:B0-----:R-:W5:Y:S04]  /*1a60*/  LDG.E R18, desc[UR8][R28.64] ;  /* 0x000000081c127981 */ /* 0x001f68000c1e1900 */
[----:B------:R-:W-:Y:S02]  /*1a70*/  @!P1 IADD3 R7, PT, PT, -R7, RZ, RZ ;  /* 0x000000ff07079210 */ /* 0x000fe40007ffe1ff */
[----:B------:R-:W-:Y:S01]  /*1a80*/  @!P2 LOP3.LUT R7, RZ, R5, RZ, 0x33, !PT ;  /* 0x00000005ff07a212 */ /* 0x000fe200078e33ff */
[----:B---3--:R-:W-:-:S03]  /*1a90*/  IMAD.MOV R19, RZ, RZ, -R13 ;  /* 0x000000ffff137224 */ /* 0x008fc600078e0a0d */
[----:B------:R-:W-:-:S05]  /*1aa0*/  IADD3 R25, PT, PT, -R7, RZ, RZ ;  /* 0x000000ff07197210 */ /* 0x000fca0007ffe1ff */
[----:B------:R-:W-:Y:S02]  /*1ab0*/  IMAD R5, R5, R25, R12 ;  /* 0x0000001905057224 */ /* 0x000fe400078e020c */
[----:B------:R-:W-:Y:S02]  /*1ac0*/  HFMA2 R12, -RZ, RZ, 0, 0 ;  /* 0x00000000ff0c7431 */ /* 0x000fe400000001ff */
[----:B----4-:R-:W-:Y:S02]  /*1ad0*/  IMAD R15, R19, R24, RZ ;  /* 0x00000018130f7224 */ /* 0x010fe400078e02ff */
[----:B-1----:R-:W-:-:S05]  /*1ae0*/  IMAD.WIDE.U32 R26, R27, 0x4, R8 ;  /* 0x000000041b1a7825 */ /* 0x002fca00078e0008 */
[----:B------:R0:W3:Y:S01]  /*1af0*/  LDG.E R19, desc[UR8][R26.64] ;  /* 0x000000081a137981 */ /* 0x0000e2000c1e1900 */
[----:B------:R-:W-:-:S04]  /*1b00*/  IMAD.HI.U32 R25, R13, R15, R12 ;  /* 0x0000000f0d197227 */ /* 0x000fc800078e000c */
        /* <DEDUP_REMOVED lines=11> */
[----:B------:R-:W-:-:S03]  /*1bc0*/  IABS R28, R5 ;  /* 0x00000005001c7213 */ /* 0x000fc60000000000 */
[----:B-1----:R-:W-:Y:S02]  /*1bd0*/  IMAD.MOV R17, RZ, RZ, -R27 ;  /* 0x000000ffff117224 */ /* 0x002fe400078e0a1b */
        /* <DEDUP_REMOVED lines=8> */
[----:B------:R-:W-:-:S09]  /*1c60*/  ISETP.NE.AND P2, PT, R6, RZ, PT ;  /* 0x000000ff0600720c */ /* 0x000fd20003f45270 */
[----:B------:R-:W-:-:S04]  /*1c70*/  @P0 IADD3 R25, PT, PT, R25, 0x1, RZ ;  /* 0x0000000119190810 */ /* 0x000fc80007ffe0ff */
[----:B------:R-:W-:Y:S02]  /*1c80*/  @!P1 IADD3 R25, PT, PT, -R25, RZ, RZ ;  /* 0x000000ff19199210 */ /* 0x000fe40007ffe1ff */
[----:B------:R-:W-:-:S04]  /*1c90*/  @!P2 LOP3.LUT R25, RZ, R6, RZ, 0x33, !PT ;  /* 0x00000006ff19a212 */ /* 0x000fc800078e33ff */
[----:B------:R-:W-:-:S05]  /*1ca0*/  IADD3 R8, PT, PT, -R25, RZ, RZ ;  /* 0x000000ff19087210 */ /* 0x000fca0007ffe1ff */
[----:B------:R-:W-:Y:S01]  /*1cb0*/  IMAD R5, R6, R8, R5 ;  /* 0x0000000806057224 */ /* 0x000fe200078e0205 */
[----:B------:R-:W-:Y:S02]  /*1cc0*/  MOV R8, RZ ;  /* 0x000000ff00087202 */ /* 0x000fe40000000f00 */
[----:B--2---:R-:W-:-:S04]  /*1cd0*/  IABS R13, R4 ;  /* 0x00000004000d7213 */ /* 0x004fc80000000000 */
[----:B------:R-:W0:Y:S08]  /*1ce0*/  I2F.RP R15, R13 ;  /* 0x0000000d000f7306 */ /* 0x000e300000209400 */
[----:B0-----:R-:W0:Y:S02]  /*1cf0*/  MUFU.RCP R15, R15 ;  /* 0x0000000f000f7308 */ /* 0x001e240000001000 */
[----:B0-----:R-:W-:-:S06]  /*1d00*/  IADD3 R9, PT, PT, R15, 0xffffffe, RZ ;  /* 0x0ffffffe0f097810 */ /* 0x001fcc0007ffe0ff */
[----:B------:R-:W0:Y:S01]  /*1d10*/  F2I.FTZ.U32.TRUNC.NTZ R9, R9 ;  /* 0x0000000900097305 */ /* 0x000e22000021f000 */
[----:B------:R-:W-:Y:S01]  /*1d20*/  IABS R6, R4 ;  /* 0x0000000400067213 */ /* 0x000fe20000000000 */
[----:B0-----:R-:W-:-:S04]  /*1d30*/  IMAD.MOV R24, RZ, RZ, -R9 ;  /* 0x000000ffff187224 */ /* 0x001fc800078e0a09 */
[----:B------:R-:W-:-:S04]  /*1d40*/  IMAD R11, R24, R13, RZ ;  /* 0x0000000d180b7224 */ /* 0x000fc800078e02ff */
[----:B------:R-:W-:Y:S01]  /*1d50*/  IMAD.HI.U32 R8, R9, R11, R8 ;  /* 0x0000000b09087227 */ /* 0x000fe200078e0008 */
[----:B------:R-:W-:-:S03]  /*1d60*/  IABS R9, R5 ;  /* 0x0000000500097213 */ /* 0x000fc60000000000 */
[----:B------:R-:W-:Y:S02]  /*1d70*/  IMAD.MOV R6, RZ, RZ, -R6 ;  /* 0x000000ffff067224 */ /* 0x000fe400078e0a06 */
[----:B------:R-:W-:-:S04]  /*1d80*/  IMAD.HI.U32 R8, R8, R9, RZ ;  /* 0x0000000908087227 */ /* 0x000fc800078e00ff */
[----:B------:R-:W-:-:S05]  /*1d90*/  IMAD R6, R8, R6, R9 ;  /* 0x0000000608067224 */ /* 0x000fca00078e0209 */
[----:B------:R-:W-:-:S13]  /*1da0*/  ISETP.GT.U32.AND P2, PT, R13, R6, PT ;  /* 0x000000060d00720c */ /* 0x000fda0003f44070 */
[----:B------:R-:W-:-:S04]  /*1db0*/  @!P2 IADD3 R6, PT, PT, R6, -R13, RZ ;  /* 0x8000000d0606a210 */ /* 0x000fc80007ffe0ff */
[----:B------:R-:W-:Y:S02]  /*1dc0*/  ISETP.GE.U32.AND P0, PT, R6, R13, PT ;  /* 0x0000000d0600720c */ /* 0x000fe40003f06070 */
[----:B------:R-:W-:Y:S02]  /*1dd0*/  LOP3.LUT R6, R5, R4, RZ, 0x3c, !PT ;  /* 0x0000000405067212 */ /* 0x000fe400078e3cff */
[----:B------:R-:W-:Y:S02]  /*1de0*/  @!P2 IADD3 R8, PT, PT, R8, 0x1, RZ ;  /* 0x000000010808a810 */ /* 0x000fe40007ffe0ff */
[----:B------:R-:W-:Y:S02]  /*1df0*/  ISETP.GE.AND P1, PT, R6, RZ, PT ;  /* 0x000000ff0600720c */ /* 0x000fe40003f26270 */
[----:B------:R-:W-:Y:S01]  /*1e00*/  ISETP.NE.AND P2, PT, R4, RZ, PT ;  /* 0x000000ff0400720c */ /* 0x000fe20003f45270 */
[----:B-----5:R-:W-:-:S04]  /*1e10*/  IMAD R22, R20, R22, R21 ;  /* 0x0000001614167224 */ /* 0x020fc800078e0215 */
[----:B------:R-:W-:Y:S02]  /*1e20*/  @P0 VIADD R8, R8, 0x1 ;  /* 0x0000000108080836 */ /* 0x000fe40000000000 */
[----:B------:R-:W-:-:S04]  /*1e30*/  IMAD R18, R7, R18, R22 ;  /* 0x0000001207127224 */ /* 0x000fc800078e0216 */
[----:B------:R-:W-:Y:S02]  /*1e40*/  @!P1 IADD3 R8, PT, PT, -R8, RZ, RZ ;  /* 0x000000ff08089210 */ /* 0x000fe40007ffe1ff */
[----:B------:R-:W-:-:S04]  /*1e50*/  @!P2 LOP3.LUT R8, RZ, R4, RZ, 0x33, !PT ;  /* 0x00000004ff08a212 */ /* 0x000fc800078e33ff */
[----:B------:R-:W-:Y:S01]  /*1e60*/  IADD3 R28, PT, PT, -R8, RZ, RZ ;  /* 0x000000ff081c7210 */ /* 0x000fe20007ffe1ff */
[----:B---3--:R-:W-:-:S04]  /*1e70*/  IMAD R19, R20, R19, R23 ;  /* 0x0000001314137224 */ /* 0x008fc800078e0217 */
[----:B------:R-:W-:Y:S02]  /*1e80*/  IMAD R28, R4, R28, R5 ;  /* 0x0000001c041c7224 */ /* 0x000fe400078e0205 */
[----:B----4-:R-:W-:Y:S02]  /*1e90*/  IMAD R12, R7, R12, R19 ;  /* 0x0000000c070c7224 */ /* 0x010fe400078e0213 */
[C---:B------:R-:W-:Y:S02]  /*1ea0*/  IMAD R21, R25.reuse, R14, R18 ;  /* 0x0000000e19157224 */ /* 0x040fe400078e0212 */
[----:B------:R-:W-:Y:S02]  /*1eb0*/  IMAD R23, R25, R16, R12 ;  /* 0x0000001019177224 */ /* 0x000fe400078e020c */
[C---:B------:R-:W-:Y:S02]  /*1ec0*/  IMAD R21, R8.reuse, R10, R21 ;  /* 0x0000000a08157224 */ /* 0x040fe400078e0215 */
[----:B------:R-:W-:-:S07]  /*1ed0*/  IMAD R23, R8, R26, R23 ;  /* 0x0000001a08177224 */ /* 0x000fce00078e0217 */
.L_x_44:
[----:B------:R-:W-:Y:S05]  /*1ee0*/  BRA.U !UP1, `(.L_x_43) ;  /* 0x0000000509dc7547 */ /* 0x000fea000b800000 */
[----:B------:R-:W-:Y:S02]  /*1ef0*/  UISETP.NE.AND UP1, UPT, UR4, 0x1, UPT ;  /* 0x000000010400788c */ /* 0x000fe4000bf25270 */
[----:B------:R-:W-:-:S04]  /*1f00*/  ULOP3.LUT UR5, UR5, 0x1, URZ, 0xc0, !UPT ;  /* 0x0000000105057892 */ /* 0x000fc8000f8ec0ff */
[----:B------:R-:W-:-:S03]  /*1f10*/  UISETP.NE.U32.AND UP2, UPT, UR5, 0x1, UPT ;  /* 0x000000010500788c */ /* 0x000fc6000bf45070 */
[----:B------:R-:W-:Y:S08]  /*1f20*/  BRA.U !UP1, `(.L_x_45) ;  /* 0x0000000509307547 */ /* 0x000ff0000b800000 */
[----:B------:R-:W1:Y:S01]  /*1f30*/  LDC.64 R24, c[0x0][0x3a8] ;  /* 0x0000ea00ff187b82 */ /* 0x000e620000000a00 */
[----:B------:R-:W-:-:S07]  /*1f40*/  VIADD R19, R2, 0xffffffff ;  /* 0xffffffff02137836 */ /* 0x000fce0000000000 */
[----:B----4-:R-:W0:Y:S08]  /*1f50*/  LDC.64 R12, c[0x0][0x398] ;  /* 0x0000e600ff0c7b82 */ /* 0x010e300000000a00 */
[----:B------:R-:W2:Y:S01]  /*1f60*/  LDC.64 R4, c[0x0][0x3a0] ;  /* 0x0000e800ff047b82 */ /* 0x000ea20000000a00 */
[----:B-1----:R-:W-:-:S05]  /*1f70*/  IMAD.WIDE.U32 R14, R19, 0x4, R24 ;  /* 0x00000004130e7825 */ /* 0x002fca00078e0018 */
[----:B------:R1:W3:Y:S01]  /*1f80*/  LDG.E R7, desc[UR8][R14.64] ;  /* 0x000000080e077981 */ /* 0x0002e2000c1e1900 */
[----:B------:R-:W-:-:S05]  /*1f90*/  IADD3 R2, PT, PT, R2, -0x2, RZ ;  /* 0xfffffffe02027810 */ /* 0x000fca0007ffe0ff */
[----:B------:R-:W-:-:S05]  /*1fa0*/  IMAD.WIDE.U32 R24, R2, 0x4, R24 ;  /* 0x0000000402187825 */ /* 0x000fca00078e0018 */
[----:B------:R-:W4:Y:S01]  /*1fb0*/  LDG.E R6, desc[UR8][R24.64] ;  /* 0x0000000818067981 */ /* 0x000f22000c1e1900 */
[----:B0-----:R-:W-:-:S04]  /*1fc0*/  IMAD.WIDE.U32 R16, R19, 0x4, R12 ;  /* 0x0000000413107825 */ /* 0x001fc800078e000c */
[----:B--2---:R-:W-:Y:S01]  /*1fd0*/  IMAD.WIDE.U32 R18, R19, 0x4, R4 ;  /* 0x0000000413127825 */ /* 0x004fe200078e0004 */
[----:B------:R-:W2:Y:S03]  /*1fe0*/  LDG.E R8, desc[UR8][R16.64] ;  /* 0x0000000810087981 */ /* 0x000ea6000c1e1900 */
[C---:B------:R-:W-:Y:S01]  /*1ff0*/  IMAD.WIDE.U32 R26, R2.reuse, 0x4, R12 ;  /* 0x00000004021a7825 */ /* 0x040fe200078e000c */
[----:B------:R-:W5:Y:S03]  /*2000*/  LDG.E R10, desc[UR8][R18.64] ;  /* 0x00000008120a7981 */ /* 0x000f66000c1e1900 */
[----:B-1----:R-:W-:Y:S01]  /*2010*/  IMAD.WIDE.U32 R14, R2, 0x4, R4 ;  /* 0x00000004020e7825 */ /* 0x002fe200078e0004 */
[----:B------:R-:W5:Y:S04]  /*2020*/  LDG.E R9, desc[UR8][R26.64] ;  /* 0x000000081a097981 */ /* 0x000f68000c1e1900 */
[----:B------:R0:W5:Y:S02]  /*2030*/  LDG.E R11, desc[UR8][R14.64] ;  /* 0x000000080e0b7981 */ /* 0x000164000c1e1900 */
[----:B0-----:R-:W-:-:S02]  /*2040*/  IABS R14, R28 ;  /* 0x0000001c000e7213 */ /* 0x001fc40000000000 */
[-C--:B---3--:R-:W-:Y:S02]  /*2050*/  IABS R13, R7.reuse ;  /* 0x00000007000d7213 */ /* 0x088fe40000000000 */
[----:B------:R-:W-:Y:S02]  /*2060*/  IABS R15, R7 ;  /* 0x00000007000f7213 */ /* 0x000fe40000000000 */
[----:B------:R-:W0:Y:S08]  /*2070*/  I2F.RP R12, R13 ;  /* 0x0000000d000c7306 */ /* 0x000e300000209400 */
[----:B0-----:R-:W0:Y:S02]  /*2080*/  MUFU.RCP R12, R12 ;  /* 0x0000000c000c7308 */ /* 0x001e240000001000 */
[----:B0-----:R-:W-:-:S02]  /*2090*/  IADD3 R4, PT, PT, R12, 0xffffffe, RZ ;  /* 0x0ffffffe0c047810 */ /* 0x001fc40007ffe0ff */
[----:B----4-:R-:W-:-:S04]  /*20a0*/  IABS R12, R6 ;  /* 0x00000006000c7213 */ /* 0x010fc80000000000 */
[----:B------:R0:W1:Y:S02]  /*20b0*/  F2I.FTZ.U32.TRUNC.NTZ R5, R4 ;  /* 0x0000000400057305 */ /* 0x000064000021f000 */
[----:B0-----:R-:W-:Y:S02]  /*20c0*/  HFMA2 R4, -RZ, RZ, 0, 0 ;  /* 0x00000000ff047431 */ /* 0x001fe400000001ff */
[----:B-1----:R-:W-:-:S04]  /*20d0*/  IMAD.MOV R16, RZ, RZ, -R5 ;  /* 0x000000ffff107224 */ /* 0x002fc800078e0a05 */
[----:B------:R-:W-:Y:S01]  /*20e0*/  IMAD R17, R16, R13, RZ ;  /* 0x0000000d10117224 */ /* 0x000fe200078e02ff */
[----:B------:R-:W-:-:S03]  /*20f0*/  IABS R16, R6 ;  /* 0x0000000600107213 */ /* 0x000fc60000000000 */
[----:B------:R-:W-:Y:S01]  /*2100*/  IMAD.HI.U32 R5, R5, R17, R4 ;  /* 0x0000001105057227 */ /* 0x000fe200078e0004 */
[----:B------:R-:W-:Y:S02]  /*2110*/  IADD3 R17, PT, PT, RZ, -R15, RZ ;  /* 0x8000000fff117210 */ /* 0x000fe40007ffe0ff */
[----:B------:R-:W0:Y:S01]  /*2120*/  I2F.RP R15, R12 ;  /* 0x0000000c000f7306 */ /* 0x000e220000209400 */
[----:B------:R-:W-:Y:S02]  /*2130*/  IMAD.MOV R16, RZ, RZ, -R16 ;  /* 0x000000ffff107224 */ /* 0x000fe400078e0a10 */
[----:B------:R-:W-:Y:S01]  /*2140*/  IMAD.HI.U32 R4, R5, R14, RZ ;  /* 0x0000000e05047227 */ /* 0x000fe200078e00ff */
[----:B------:R-:W-:-:S03]  /*2150*/  LOP3.LUT R5, R28, R7, RZ, 0x3c, !PT ;  /* 0x000000071c057212 */ /* 0x000fc600078e3cff */
[----:B------:R-:W-:Y:S01]  /*2160*/  IMAD R14, R4, R17, R14 ;  /* 0x00000011040e7224 */ /* 0x000fe200078e020e */
[----:B------:R-:W-:-:S04]  /*2170*/  ISETP.GE.AND P1, PT, R5, RZ, PT ;  /* 0x000000ff0500720c */ /* 0x000fc80003f26270 */
[----:B------:R-:W-:Y:S01]  /*2180*/  ISETP.GT.U32.AND P2, PT, R13, R14, PT ;  /* 0x0000000e0d00720c */ /* 0x000fe20003f44070 */
[----:B0-----:R-:W0:-:S12]  /*2190*/  MUFU.RCP R15, R15 ;  /* 0x0000000f000f7308 */ /* 0x001e180000001000 */
[----:B------:R-:W-:Y:S01]  /*21a0*/  @!P2 IMAD.IADD R14, R14, 0x1, -R13 ;  /* 0x000000010e0ea824 */ /* 0x000fe200078e0a0d */
[----:B------:R-:W-:Y:S02]  /*21b0*/  @!P2 IADD3 R4, PT, PT, R4, 0x1, RZ ;  /* 0x000000010404a810 */ /* 0x000fe40007ffe0ff */
[----:B------:R-:W-:Y:S02]  /*21c0*/  ISETP.NE.AND P2, PT, R7, RZ, PT ;  /* 0x000000ff0700720c */ /* 0x000fe40003f45270 */
[----:B------:R-:W-:Y:S02]  /*21d0*/  ISETP.GE.U32.AND P0, PT, R14, R13, PT ;  /* 0x0000000d0e00720c */ /* 0x000fe40003f06070 */
[----:B0-----:R-:W-:-:S06]  /*21e0*/  IADD3 R5, PT, PT, R15, 0xffffffe, RZ ;  /* 0x0ffffffe0f057810 */ /* 0x001fcc0007ffe0ff */
[----:B------:R-:W0:Y:S05]  /*21f0*/  F2I.FTZ.U32.TRUNC.NTZ R5, R5 ;  /* 0x0000000500057305 */ /* 0x000e2a000021f000 */
[----:B------:R-:W-:-:S05]  /*2200*/  @P0 VIADD R4, R4, 0x1 ;  /* 0x0000000104040836 */ /* 0x000fca0000000000 */
[----:B------:R-:W-:-:S04]  /*2210*/  MOV R13, R4 ;  /* 0x00000004000d7202 */ /* 0x000fc80000000f00 */
[----:B------:R-:W-:Y:S01]  /*2220*/  @!P1 IADD3 R13, PT, PT, -R13, RZ, RZ ;  /* 0x000000ff0d0d9210 */ /* 0x000fe20007ffe1ff */
[----:B0-----:R-:W-:Y:S01]  /*2230*/  IMAD.MOV R15, RZ, RZ, -R5 ;  /* 0x000000ffff0f7224 */ /* 0x001fe200078e0a05 */
[----:B------:R-:W-:-:S03]  /*2240*/  @!P2 LOP3.LUT R13, RZ, R7, RZ, 0x33, !PT ;  /* 0x00000007ff0da212 */ /* 0x000fc600078e33ff */
[----:B------:R-:W-:Y:S01]  /*2250*/  IMAD R15, R15, R12, RZ ;  /* 0x0000000c0f0f7224 */ /* 0x000fe200078e02ff */
[C---:B------:R-:W-:Y:S01]  /*2260*/  IADD3 R4, PT, PT, -R13.reuse, RZ, RZ ;  /* 0x000000ff0d047210 */ /* 0x040fe20007ffe1ff */
[C---:B--2---:R-:W-:Y:S02]  /*2270*/  IMAD R8, R13.reuse, R8, R21 ;  /* 0x000000080d087224 */ /* 0x044fe400078e0215 */
[----:B-----5:R-:W-:Y:S02]  /*2280*/  IMAD R10, R13, R10, R23 ;  /* 0x0000000a0d0a7224 */ /* 0x020fe400078e0217 */
[----:B------:R-:W-:Y:S02]  /*2290*/  IMAD R7, R7, R4, R28 ;  /* 0x0000000407077224 */ /* 0x000fe400078e021c */
[----:B------:R-:W-:-:S03]  /*22a0*/  HFMA2 R4, -RZ, RZ, 0, 0 ;  /* 0x00000000ff047431 */ /* 0x000fc600000001ff */
[----:B------:R-:W-:Y:S02]  /*22b0*/  IABS R14, R7 ;  /* 0x00000007000e7213 */ /* 0x000fe40000000000 */
[----:B------:R-:W-:Y:S02]  /*22c0*/  IMAD.HI.U32 R4, R5, R15, R4 ;  /* 0x0000000f05047227 */ /* 0x000fe400078e0004 */
[----:B------:R-:W-:Y:S02]  /*22d0*/  MOV R5, R14 ;  /* 0x0000000e00057202 */ /* 0x000fe40000000f00 */
[----:B------:R-:W-:-:S03]  /*22e0*/  MOV R14, R16 ;  /* 0x00000010000e7202 */ /* 0x000fc60000000f00 */
[----:B------:R-:W-:-:S04]  /*22f0*/  IMAD.HI.U32 R4, R4, R5, RZ ;  /* 0x0000000504047227 */ /* 0x000fc800078e00ff */
[----:B------:R-:W-:-:S05]  /*2300*/  IMAD R5, R4, R14, R5 ;  /* 0x0000000e04057224 */ /* 0x000fca00078e0205 */
[----:B------:R-:W-:-:S13]  /*2310*/  ISETP.GT.U32.AND P2, PT, R12, R5, PT ;  /* 0x000000050c00720c */ /* 0x000fda0003f44070 */
[----:B------:R-:W-:Y:S01]  /*2320*/  @!P2 IMAD.IADD R5, R5, 0x1, -R12 ;  /* 0x000000010505a824 */ /* 0x000fe200078e0a0c */
[----:B------:R-:W-:Y:S02]  /*2330*/  @!P2 IADD3 R4, PT, PT, R4, 0x1, RZ ;  /* 0x000000010404a810 */ /* 0x000fe40007ffe0ff */
[----:B------:R-:W-:Y:S02]  /*2340*/  ISETP.NE.AND P2, PT, R6, RZ, PT ;  /* 0x000000ff0600720c */ /* 0x000fe40003f45270 */
[----:B------:R-:W-:Y:S02]  /*2350*/  ISETP.GE.U32.AND P0, PT, R5, R12, PT ;  /* 0x0000000c0500720c */ /* 0x000fe40003f06070 */
[----:B------:R-:W-:-:S04]  /*2360*/  LOP3.LUT R5, R7, R6, RZ, 0x3c, !PT ;  /* 0x0000000607057212 */ /* 0x000fc800078e3cff */
[----:B------:R-:W-:-:S07]  /*2370*/  ISETP.GE.AND P1, PT, R5, RZ, PT ;  /* 0x000000ff0500720c */ /* 0x000fce0003f26270 */
[----:B------:R-:W-:-:S06]  /*2380*/  @P0 IADD3 R4, PT, PT, R4, 0x1, RZ ;  /* 0x0000000104040810 */ /* 0x000fcc0007ffe0ff */
[----:B------:R-:W-:Y:S01]  /*2390*/  @!P1 IMAD.MOV R4, RZ, RZ, -R4 ;  /* 0x000000ffff049224 */ /* 0x000fe200078e0a04 */
[----:B------:R-:W-:-:S04]  /*23a0*/  @!P2 LOP3.LUT R4, RZ, R6, RZ, 0x33, !PT ;  /* 0x00000006ff04a212 */ /* 0x000fc800078e33ff */
[C---:B------:R-:W-:Y:S01]  /*23b0*/  IADD3 R28, PT, PT, -R4.reuse, RZ, RZ ;  /* 0x000000ff041c7210 */ /* 0x040fe20007ffe1ff */
[C---:B------:R-:W-:Y:S02]  /*23c0*/  IMAD R21, R4.reuse, R9, R8 ;  /* 0x0000000904157224 */ /* 0x040fe400078e0208 */
[----:B------:R-:W-:Y:S02]  /*23d0*/  IMAD R23, R4, R11, R10 ;  /* 0x0000000b04177224 */ /* 0x000fe400078e020a */
[----:B------:R-:W-:-:S07]  /*23e0*/  IMAD R28, R6, R28, R7 ;  /* 0x0000001c061c7224 */ /* 0x000fce00078e0207 */
.L_x_45:
[----:B------:R-:W-:Y:S05]  /*23f0*/  BRA.U !UP2, `(.L_x_43) ;  /* 0x000000010a987547 */ /* 0x000fea000b800000 */
[----:B------:R-:W0:Y:S01]  /*2400*/  LDC.64 R4, c[0x0][0x3a8] ;  /* 0x0000ea00ff047b82 */ /* 0x000e220000000a00 */
[----:B------:R-:W-:-:S07]  /*2410*/  IADD3 R7, PT, PT, R2, -0x1, RZ ;  /* 0xffffffff02077810 */ /* 0x000fce0007ffe0ff */
[----:B------:R-:W2:Y:S08]  /*2420*/  LDC.64 R10, c[0x0][0x3a0] ;  /* 0x0000e800ff0a7b82 */ /* 0x000eb00000000a00 */
[----:B------:R-:W3:Y:S01]  /*2430*/  LDC.64 R8, c[0x0][0x398] ;  /* 0x0000e600ff087b82 */ /* 0x000ee20000000a00 */
[----:B0-----:R-:W-:-:S06]  /*2440*/  IMAD.WIDE.U32 R4, R7, 0x4, R4 ;  /* 0x0000000407047825 */ /* 0x001fcc00078e0004 */
[----:B------:R-:W4:Y:S01]  /*2450*/  LDG.E R5, desc[UR8][R4.64] ;  /* 0x0000000804057981 */ /* 0x000f22000c1e1900 */
[----:B--2---:R-:W-:-:S06]  /*2460*/  IMAD.WIDE.U32 R10, R7, 0x4, R10 ;  /* 0x00000004070a7825 */ /* 0x004fcc00078e000a */
[----:B------:R-:W2:Y:S01]  /*2470*/  LDG.E R10, desc[UR8][R10.64] ;  /* 0x000000080a0a7981 */ /* 0x000ea2000c1e1900 */
[----:B---3--:R-:W-:-:S05]  /*2480*/  IMAD.WIDE.U32 R8, R7, 0x4, R8 ;  /* 0x0000000407087825 */ /* 0x008fca00078e0008 */
[----:B------:R0:W3:Y:S02]  /*2490*/  LDG.E R2, desc[UR8][R8.64] ;  /* 0x0000000808027981 */ /* 0x0000e4000c1e1900 */
[----:B0-----:R-:W-:Y:S02]  /*24a0*/  IABS R8, R28 ;  /* 0x0000001c00087213 */ /* 0x001fe40000000000 */
[----:B----4-:R-:W-:-:S04]  /*24b0*/  IABS R13, R5 ;  /* 0x00000005000d7213 */ /* 0x010fc80000000000 */
[----:B------:R-:W0:Y:S08]  /*24c0*/  I2F.RP R12, R13 ;  /* 0x0000000d000c7306 */ /* 0x000e300000209400 */
[----:B0-----:R-:W0:Y:S02]  /*24d0*/  MUFU.RCP R12, R12 ;  /* 0x0000000c000c7308 */ /* 0x001e240000001000 */
[----:B0-----:R-:W-:-:S06]  /*24e0*/  VIADD R6, R12, 0xffffffe ;  /* 0x0ffffffe0c067836 */ /* 0x001fcc0000000000 */
[----:B------:R0:W4:Y:S02]  /*24f0*/  F2I.FTZ.U32.TRUNC.NTZ R7, R6 ;  /* 0x0000000600077305 */ /* 0x000124000021f000 */
[----:B0-----:R-:W-:Y:S01]  /*2500*/  HFMA2 R6, -RZ, RZ, 0, 0 ;  /* 0x00000000ff067431 */ /* 0x001fe200000001ff */
[----:B----4-:R-:W-:-:S05]  /*2510*/  IADD3 R4, PT, PT, RZ, -R7, RZ ;  /* 0x80000007ff047210 */ /* 0x010fca0007ffe0ff */
[----:B-1----:R-:W-:Y:S01]  /*2520*/  IMAD R15, R4, R13, RZ ;  /* 0x0000000d040f7224 */ /* 0x002fe200078e02ff */
[----:B------:R-:W-:-:S03]  /*2530*/  IABS R4, R5 ;  /* 0x0000000500047213 */ /* 0x000fc60000000000 */
[----:B------:R-:W-:-:S04]  /*2540*/  IMAD.HI.U32 R7, R7, R15, R6 ;  /* 0x0000000f07077227 */ /* 0x000fc800078e0006 */
        /* <DEDUP_REMOVED lines=9> */
[----:B------:R-:W-:-:S05]  /*25e0*/  ISETP.NE.AND P2, PT, R5, RZ, PT ;  /* 0x000000ff0500720c */ /* 0x000fca0003f45270 */
[----:B------:R-:W-:-:S06]  /*25f0*/  @P0 VIADD R7, R7, 0x1 ;  /* 0x0000000107070836 */ /* 0x000fcc0000000000 */
[----:B------:R-:W-:Y:S02]  /*2600*/  @!P1 IADD3 R7, PT, PT, -R7, RZ, RZ ;  /* 0x000000ff07079210 */ /* 0x000fe40007ffe1ff */
[----:B------:R-:W-:-:S04]  /*2610*/  @!P2 LOP3.LUT R7, RZ, R5, RZ, 0x33, !PT ;  /* 0x00000005ff07a212 */ /* 0x000fc800078e33ff */
[C---:B------:R-:W-:Y:S01]  /*2620*/  IADD3 R4, PT, PT, -R7.reuse, RZ, RZ ;  /* 0x000000ff07047210 */ /* 0x040fe20007ffe1ff */
[C---:B---3--:R-:W-:Y:S02]  /*2630*/  IMAD R21, R7.reuse, R2, R21 ;  /* 0x0000000207157224 */ /* 0x048fe400078e0215 */
[----:B--2---:R-:W-:Y:S02]  /*2640*/  IMAD R23, R7, R10, R23 ;  /* 0x0000000a07177224 */ /* 0x004fe400078e0217 */
[----:B------:R-:W-:-:S07]  /*2650*/  IMAD R28, R5, R4, R28 ;  /* 0x00000004051c7224 */ /* 0x000fce00078e021c */
.L_x_43:
[----:B------:R-:W0:Y:S01]  /*2660*/  LDC.64 R6, c[0x0][0x388] ;  /* 0x0000e200ff067b82 */ /* 0x000e220000000a00 */
[----:B------:R-:W-:Y:S01]  /*2670*/  IMAD.IADD R23, R23, 0x1, R28 ;  /* 0x0000000117177824 */ /* 0x000fe200078e021c */
[----:B------:R-:W-:Y:S01]  /*2680*/  IADD3 R21, PT, PT, R28, R21, RZ ;  /* 0x000000151c157210 */ /* 0x000fe20007ffe0ff */
[----:B------:R-:W2:Y:S05]  /*2690*/  LDCU UR4, c[0x0][0x3b0] ;  /* 0x00007600ff0477ac */ /* 0x000eaa0008000800 */
[----:B------:R-:W3:Y:S08]  /*26a0*/  LDC.64 R4, c[0x0][0x380] ;  /* 0x0000e000ff047b82 */ /* 0x000ef00000000a00 */
[----:B------:R-:W5:Y:S01]  /*26b0*/  LDC.64 R10, c[0x0][0x390] ;  /* 0x0000e400ff0a7b82 */ /* 0x000f620000000a00 */
[----:B0-----:R-:W-:-:S06]  /*26c0*/  IMAD.WIDE R6, R23, 0x8, R6 ;  /* 0x0000000817067825 */ /* 0x001fcc00078e0206 */
[----:B------:R-:W4:Y:S01]  /*26d0*/  LDG.E.64 R6, desc[UR8][R6.64] ;  /* 0x0000000806067981 */ /* 0x000f22000c1e1b00 */
[----:B---3--:R-:W-:-:S06]  /*26e0*/  IMAD.WIDE R4, R21, 0x8, R4 ;  /* 0x0000000815047825 */ /* 0x008fcc00078e0204 */
[----:B------:R-:W3:Y:S01]  /*26f0*/  LDG.E.64 R4, desc[UR8][R4.64] ;  /* 0x0000000804047981 */ /* 0x000ee2000c1e1b00 */
[----:B-----5:R-:W-:Y:S01]  /*2700*/  IMAD.WIDE R10, R0, 0x8, R10 ;  /* 0x00000008000a7825 */ /* 0x020fe200078e020a */
[----:B------:R-:W-:-:S04]  /*2710*/  IADD3 R0, PT, PT, R3, R0, RZ ;  /* 0x0000000003007210 */ /* 0x000fc80007ffe0ff */
[----:B--2---:R-:W-:Y:S01]  /*2720*/  ISETP.GE.AND P0, PT, R0, UR4, PT ;  /* 0x0000000400007c0c */ /* 0x004fe2000bf06270 */
[----:B----4-:R-:W-:-:S08]  /*2730*/  DFMA R8, -R6, R6, 1 ;  /* 0x3ff000000608742b */ /* 0x010fd00000000106 */
[----:B---3--:R-:W-:-:S07]  /*2740*/  DMUL R8, R4, R8 ;  /* 0x0000000804087228 */ /* 0x008fce0000000000 */
[----:B------:R0:W-:Y:S01]  /*2750*/  STG.E.64 desc[UR8][R10.64], R8 ;  /* 0x000000080a007986 */ /* 0x0001e2000c101b08 */
[----:B------:R-:W-:Y:S05]  /*2760*/  @!P0 BRA `(.L_x_46) ;  /* 0xffffffd800b08947 */ /* 0x000fea000383ffff */
[----:B------:R-:W-:Y:S05]  /*2770*/  EXIT ;  /* 0x000000000000794d */ /* 0x000fea0003800000 */
.L_x_47:
        /* <DEDUP_REMOVED lines=16> */
.L_x_396:


//--------------------- .text._Z15_tanhback_32_17PfS_S_PiS0_S0_ii --------------------------
	.section	.text._Z15_tanhback_32_17PfS_S_PiS0_S0_ii,"ax",@progbits
	.align	128
        .global         _Z15_tanhback_32_17PfS_S_PiS0_S0_ii
        .type           _Z15_tanhback_32_17PfS_S_PiS0_S0_ii,@function
        .size           _Z15_tanhback_32_17PfS_S_PiS0_S0_ii,(.L_x_397 - _Z15_tanhback_32_17PfS_S_PiS0_S0_ii)
        .other          _Z15_tanhback_32_17PfS_S_PiS0_S0_ii,@"STO_CUDA_ENTRY STV_DEFAULT"
_Z15_tanhback_32_17PfS_S_PiS0_S0_ii:
.text._Z15_tanhback_32_17PfS_S_PiS0_S0_ii:
        /* <DEDUP_REMOVED lines=17> */
.L_x_49:
[----:B-1----:R-:W-:-:S04]  /*0110*/  IMAD.WIDE R6, R0, 0x4, R12 ;  /* 0x0000000400067825 */ /* 0x002fc800078e020c */
[C---:B----4-:R-:W-:Y:S02]  /*0120*/  IMAD.WIDE R4, R0.reuse, 0x4, R10 ;  /* 0x0000000400047825 */ /* 0x050fe400078e020a */
[----:B------:R-:W2:Y:S04]  /*0130*/  LDG.E R6, desc[UR8][R6.64] ;  /* 0x0000000806067981 */ /* 0x000ea8000c1e1900 */
[----:B------:R-:W3:Y:S01]  /*0140*/  LDG.E R4, desc[UR8][R4.64] ;  /* 0x0000000804047981 */ /* 0x000ee2000c1e1900 */
[----:B0-----:R-:W-:Y:S01]  /*0150*/  IMAD.WIDE R8, R0, 0x4, R14 ;  /* 0x0000000400087825 */ /* 0x001fe200078e020e */
[----:B------:R-:W-:-:S04]  /*0160*/  IADD3 R0, PT, PT, R3, R0, RZ ;  /* 0x0000000003007210 */ /* 0x000fc80007ffe0ff */
[----:B------:R-:W-:Y:S01]  /*0170*/  ISETP.GE.AND P0, PT, R0, UR6, PT ;  /* 0x0000000600007c0c */ /* 0x000fe2000bf06270 */
[----:B--2---:R-:W-:-:S04]  /*0180*/  FFMA R17, -R6, R6, 1 ;  /* 0x3f80000006117423 */ /* 0x004fc80000000106 */
[----:B---3--:R-:W-:-:S05]  /*0190*/  FMUL R17, R4, R17 ;  /* 0x0000001104117220 */ /* 0x008fca0000400000 */
[----:B------:R0:W-:Y:S03]  /*01a0*/  STG.E desc[UR8][R8.64], R17 ;  /* 0x0000001108007986 */ /* 0x0001e6000c101908 */
[----:B------:R-:W-:Y:S05]  /*01b0*/  @!P0 BRA `(.L_x_49) ;  /* 0xfffffffc00d48947 */ /* 0x000fea000383ffff */
[----:B------:R-:W-:Y:S05]  /*01c0*/  EXIT ;  /* 0x000000000000794d */ /* 0x000fea0003800000 */
.L_x_48:
[----:B------:R-:W-:-:S04]  /*01d0*/  UIADD3 UR4, UPT, UPT, UR4, -0x1, URZ ;  /* 0xffffffff04047890 */ /* 0x000fc8000fffe0ff */
[----:B------:R-:W-:Y:S02]  /*01e0*/  ULOP3.LUT UR7, UR4, 0x7, URZ, 0xc0, !UPT ;  /* 0x0000000704077892 */ /* 0x000fe4000f8ec0ff */
[----:B------:R-:W-:Y:S02]  /*01f0*/  ULOP3.LUT UR4, UR4, 0xfffffff8, URZ, 0xc0, !UPT ;  /* 0xfffffff804047892 */ /* 0x000fe4000f8ec0ff */
[----:B------:R-:W-:Y:S02]  /*0200*/  UIADD3 UR5, UPT, UPT, UR7, -0x1, URZ ;  /* 0xffffffff07057890 */ /* 0x000fe4000fffe0ff */
[----:B------:R-:W-:Y:S02]  /*0210*/  UIADD3 UR6, UPT, UPT, -UR4, URZ, URZ ;  /* 0x000000ff04067290 */ /* 0x000fe4000fffe1ff */
[----:B------:R-:W-:-:S11]  /*0220*/  UISETP.GE.U32.AND UP0, UPT, UR5, 0x3, UPT ;  /* 0x000000030500788c */ /* 0x000fd6000bf06070 */
.L_x_55:
        /* <DEDUP_REMOVED lines=9> */
[----:B----4-:R-:W0:Y:S01]  /*02c0*/  LDC.64 R10, c[0x0][0x3a8] ;  /* 0x0000ea00ff0a7b82 */ /* 0x010e220000000a00 */
[----:B------:R-:W-:Y:S01]  /*02d0*/  UIADD3 UR4, UPT, UPT, UR4, -0x4, URZ ;  /* 0xfffffffc04047890 */ /* 0x000fe2000fffe0ff */
[----:B------:R-:W-:Y:S01]  /*02e0*/  IMAD.MOV.U32 R23, RZ, RZ, RZ ;  /* 0x000000ffff177224 */ /* 0x000fe200078e00ff */
[----:B------:R-:W-:Y:S01]  /*02f0*/  MOV R7, UR6 ;  /* 0x0000000600077c02 */ /* 0x000fe20008000f00 */
[----:B------:R-:W-:-:S03]  /*0300*/  IMAD.MOV.U32 R28, RZ, RZ, R0 ;  /* 0x000000ffff1c7224 */ /* 0x000fc600078e0000 */
[----:B------:R-:W-:Y:S01]  /*0310*/  MOV R2, UR4 ;  /* 0x0000000400027c02 */ /* 0x000fe20008000f00 */
[----:B-1----:R-:W1:Y:S08]  /*0320*/  LDC.64 R12, c[0x0][0x398] ;  /* 0x0000e600ff0c7b82 */ /* 0x002e700000000a00 */
[----:B------:R-:W2:Y:S02]  /*0330*/  LDC.64 R14, c[0x0][0x3a0] ;  /* 0x0000e800ff0e7b82 */ /* 0x000ea40000000a00 */
.L_x_51:
        /* <DEDUP_REMOVED lines=70> */
[----:B-1----:R-:W-:-:S04]  /*07a0*/  IMAD.WIDE.U32 R16, R27, 0x4, R12 ;  /* 0x000000041b107825 */ /* 0x002fc800078e000c */
[----:B------:R-:W-:Y:S02]  /*07b0*/  IMAD.MOV.U32 R6, RZ, RZ, R25 ;  /* 0x000000ffff067224 */ /* 0x000fe400078e0019 */
[----:B------:R0:W4:Y:S04]  /*07c0*/  LDG.E R16, desc[UR8][R16.64] ;  /* 0x0000000810107981 */ /* 0x000128000c1e1900 */
        /* <DEDUP_REMOVED lines=20> */
[----:B--2---:R-:W-:-:S05]  /*0910*/  IMAD.WIDE.U32 R26, R27, 0x4, R14 ;  /* 0x000000041b1a7825 */ /* 0x004fca00078e000e */
[----:B------:R1:W2:Y:S01]  /*0920*/  LDG.E R22, desc[UR8][R26.64] ;  /* 0x000000081a167981 */ /* 0x0002a2000c1e1900 */
[----:B---3--:R-:W-:-:S04]  /*0930*/  IABS R25, R20 ;  /* 0x0000001400197213 */ /* 0x008fc80000000000 */
[----:B------:R-:W3:Y:S08]  /*0940*/  I2F.RP R19, R25 ;  /* 0x0000001900137306 */ /* 0x000ef00000209400 */
[----:B---3--:R-:W0:Y:S02]  /*0950*/  MUFU.RCP R19, R19 ;  /* 0x0000001300137308 */ /* 0x008e240000001000 */
[----:B0-----:R-:W-:-:S06]  /*0960*/  VIADD R17, R19, 0xffffffe ;  /* 0x0ffffffe13117836 */ /* 0x001fcc0000000000 */
[----:B------:R-:W0:Y:S01]  /*0970*/  F2I.FTZ.U32.TRUNC.NTZ R17, R17 ;  /* 0x0000001100117305 */ /* 0x000e22000021f000 */
[----:B------:R-:W-:Y:S02]  /*0980*/  IMAD.MOV R19, RZ, RZ, -R5 ;  /* 0x000000ffff137224 */ /* 0x000fe400078e0a05 */
[----:B----4-:R-:W-:Y:S02]  /*0990*/  IMAD R21, R24, R16, R21 ;  /* 0x0000001018157224 */ /* 0x010fe400078e0215 */
        /* <DEDUP_REMOVED lines=12> */
[----:B------:R0:W3:Y:S06]  /*0a60*/  LDG.E R18, desc[UR8][R18.64] ;  /* 0x0000000812127981 */ /* 0x0000ec000c1e1900 */
[----:B------:R-:W-:Y:S01]  /*0a70*/  @!P2 IMAD.IADD R16, R16, 0x1, -R25 ;  /* 0x000000011010a824 */ /* 0x000fe200078e0a19 */
[----:B0-----:R-:W-:-:S04]  /*0a80*/  IADD3 R19, PT, PT, R2, -0x1, RZ ;  /* 0xffffffff02137810 */ /* 0x001fc80007ffe0ff */
[----:B------:R-:W-:Y:S01]  /*0a90*/  ISETP.GE.U32.AND P0, PT, R16, R25, PT ;  /* 0x000000191000720c */ /* 0x000fe20003f06070 */
[----:B------:R-:W-:-:S05]  /*0aa0*/  IMAD.WIDE.U32 R16, R19, 0x4, R10 ;  /* 0x0000000413107825 */ /* 0x000fca00078e000a */
[----:B------:R-:W4:Y:S01]  /*0ab0*/  LDG.E R26, desc[UR8][R16.64] ;  /* 0x00000008101a7981 */ /* 0x000f22000c1e1900 */
[----:B--2---:R-:W-:Y:S01]  /*0ac0*/  IMAD R23, R24, R22, R23 ;  /* 0x0000001618177224 */ /* 0x004fe200078e0217 */
        /* <DEDUP_REMOVED lines=10> */
[----:B----4-:R-:W-:-:S04]  /*0b70*/  IABS R25, R26 ;  /* 0x0000001a00197213 */ /* 0x010fc80000000000 */
[----:B------:R-:W0:Y:S08]  /*0b80*/  I2F.RP R28, R25 ;  /* 0x00000019001c7306 */ /* 0x000e300000209400 */
[----:B0-----:R-:W0:Y:S02]  /*0b90*/  MUFU.RCP R28, R28 ;  /* 0x0000001c001c7308 */ /* 0x001e240000001000 */
[----:B0-----:R-:W-:-:S06]  /*0ba0*/  VIADD R16, R28, 0xffffffe ;  /* 0x0ffffffe1c107836 */ /* 0x001fcc0000000000 */
        /* <DEDUP_REMOVED lines=156> */
.L_x_50:
[----:B------:R-:W-:-:S09]  /*1570*/  UISETP.NE.AND UP1, UPT, UR7, URZ, UPT ;  /* 0x000000ff0700728c */ /* 0x000fd2000bf25270 */
[----:B------:R-:W-:Y:S05]  /*1580*/  BRA.U !UP1, `(.L_x_52) ;  /* 0x0000001109347547 */ /* 0x000fea000b800000 */
[----:B------:R-:W0:Y:S02]  /*1590*/  LDCU UR5, c[0x0][0x3b4] ;  /* 0x00007680ff0577ac */ /* 0x000e240008000800 */
[----:B0-----:R-:W-:-:S04]  /*15a0*/  UIADD3 UR4, UPT, UPT, UR5, -0x1, URZ ;  /* 0xffffffff05047890 */ /* 0x001fc8000fffe0ff */
[----:B------:R-:W-:Y:S01]  /*15b0*/  ULOP3.LUT UP1, UR4, UR4, 0x3, URZ, 0xc0, !UPT ;  /* 0x0000000304047892 */ /* 0x000fe2000f82c0ff */
[----:B------:R-:W-:Y:S11]  /*15c0*/  BRA.U !UP0, `(.L_x_53) ;  /* 0x0000000908447547 */ /* 0x000ff6000b800000 */
[----:B------:R-:W4:Y:S01]  /*15d0*/  LDC.64 R8, c[0x0][0x3a8] ;  /* 0x0000ea00ff087b82 */ /* 0x000f220000000a00 */
[----:B------:R-:W-:-:S05]  /*15e0*/  IADD3 R27, PT, PT, R2, -0x1, RZ ;  /* 0xffffffff021b7810 */ /* 0x000fca0007ffe0ff */
[----:B----4-:R-:W-:-:S05]  /*15f0*/  IMAD.WIDE.U32 R10, R27, 0x4, R8 ;  /* 0x000000041b0a7825 */ /* 0x010fca00078e0008 */
[----:B------:R-:W2:Y:S01]  /*1600*/  LDG.E R7, desc[UR8][R10.64] ;  /* 0x000000080a077981 */ /* 0x000ea2000c1e1900 */
[----:B------:R-:W-:-:S04]  /*1610*/  VIADD R16, R2, 0xfffffffe ;  /* 0xfffffffe02107836 */ /* 0x000fc80000000000 */
[----:B------:R-:W-:-:S06]  /*1620*/  IMAD.WIDE.U32 R4, R16, 0x4, R8 ;  /* 0x0000000410047825 */ /* 0x000fcc00078e0008 */
[----:B------:R0:W3:Y:S01]  /*1630*/  LDG.E R5, desc[UR8][R4.64] ;  /* 0x0000000804057981 */ /* 0x0000e2000c1e1900 */
[----:B------:R-:W-:-:S05]  /*1640*/  IADD3 R17, PT, PT, R2, -0x3, RZ ;  /* 0xfffffffd02117810 */ /* 0x000fca0007ffe0ff */
[----:B-1----:R-:W-:-:S05]  /*1650*/  IMAD.WIDE.U32 R14, R17, 0x4, R8 ;  /* 0x00000004110e7825 */ /* 0x002fca00078e0008 */
[----:B------:R1:W4:Y:S01]  /*1660*/  LDG.E R6, desc[UR8][R14.64] ;  /* 0x000000080e067981 */ /* 0x000322000c1e1900 */
[----:B0-----:R-:W-:Y:S01]  /*1670*/  IABS R4, R28 ;  /* 0x0000001c00047213 */ /* 0x001fe20000000000 */
[----:B------:R-:W-:Y:S01]  /*1680*/  VIADD R2, R2, 0xfffffffc ;  /* 0xfffffffc02027836 */ /* 0x000fe20000000000 */
[-C--:B--2---:R-:W-:Y:S02]  /*1690*/  IABS R12, R7.reuse ;  /* 0x00000007000c7213 */ /* 0x084fe40000000000 */
[----:B-1----:R-:W-:Y:S02]  /*16a0*/  IABS R14, R7 ;  /* 0x00000007000e7213 */ /* 0x002fe40000000000 */
[----:B------:R-:W0:Y:S02]  /*16b0*/  I2F.RP R13, R12 ;  /* 0x0000000c000d7306 */ /* 0x000e240000209400 */
[----:B------:R-:W-:-:S06]  /*16c0*/  IADD3 R15, PT, PT, RZ, -R14, RZ ;  /* 0x8000000eff0f7210 */ /* 0x000fcc0007ffe0ff */
[----:B0-----:R-:W0:Y:S02]  /*16d0*/  MUFU.RCP R13, R13 ;  /* 0x0000000d000d7308 */ /* 0x001e240000001000 */
[----:B0-----:R-:W-:Y:S01]  /*16e0*/  VIADD R10, R13, 0xffffffe ;  /* 0x0ffffffe0d0a7836 */ /* 0x001fe20000000000 */
[----:B---3--:R-:W-:-:S05]  /*16f0*/  IABS R13, R5 ;  /* 0x00000005000d7213 */ /* 0x008fca0000000000 */
        /* <DEDUP_REMOVED lines=24> */
[----:B------:R-:W-:Y:S02]  /*1880*/  @P0 IADD3 R20, PT, PT, R20, 0x1, RZ ;  /* 0x0000000114140810 */ /* 0x000fe40007ffe0ff */
[----:B0-----:R-:W0:Y:S01]  /*1890*/  MUFU.RCP R14, R14 ;  /* 0x0000000e000e7308 */ /* 0x001e220000001000 */
[----:B-1----:R-:W-:Y:S02]  /*18a0*/  IMAD.MOV.U32 R8, RZ, RZ, RZ ;  /* 0x000000ffff087224 */ /* 0x002fe400078e00ff */
[----:B------:R-:W-:Y:S01]  /*18b0*/  @!P1 IMAD.MOV R20, RZ, RZ, -R20 ;  /* 0x000000ffff149224 */ /* 0x000fe200078e0a14 */
[----:B------:R-:W-:-:S02]  /*18c0*/  @!P2 LOP3.LUT R20, RZ, R7, RZ, 0x33, !PT ;  /* 0x00000007ff14a212 */ /* 0x000fc400078e33ff */
[----:B---3--:R-:W-:Y:S02]  /*18d0*/  IADD3 R10, PT, PT, RZ, -R9, RZ ;  /* 0x80000009ff0a7210 */ /* 0x008fe40007ffe0ff */
[----:B------:R-:W-:-:S05]  /*18e0*/  IADD3 R12, PT, PT, -R20, RZ, RZ ;  /* 0x000000ff140c7210 */ /* 0x000fca0007ffe1ff */
[----:B------:R-:W-:Y:S02]  /*18f0*/  IMAD R12, R7, R12, R28 ;  /* 0x0000000c070c7224 */ /* 0x000fe400078e021c */
[----:B------:R-:W-:Y:S01]  /*1900*/  IMAD R7, R10, R13, RZ ;  /* 0x0000000d0a077224 */ /* 0x000fe200078e02ff */
[----:B0-----:R-:W-:Y:S02]  /*1910*/  IADD3 R18, PT, PT, R14, 0xffffffe, RZ ;  /* 0x0ffffffe0e127810 */ /* 0x001fe40007ffe0ff */
[----:B------:R-:W-:Y:S01]  /*1920*/  IABS R10, R12 ;  /* 0x0000000c000a7213 */ /* 0x000fe20000000000 */
[----:B------:R-:W-:-:S03]  /*1930*/  IMAD.HI.U32 R8, R9, R7, R8 ;  /* 0x0000000709087227 */ /* 0x000fc600078e0008 */
[----:B------:R-:W-:Y:S01]  /*1940*/  MOV R9, R10 ;  /* 0x0000000a00097202 */ /* 0x000fe20000000f00 */
[----:B------:R-:W-:-:S04]  /*1950*/  IMAD.MOV.U32 R10, RZ, RZ, R11 ;  /* 0x000000ffff0a7224 */ /* 0x000fc800078e000b */
[----:B------:R-:W-:-:S04]  /*1960*/  IMAD.HI.U32 R7, R8, R9, RZ ;  /* 0x0000000908077227 */ /* 0x000fc800078e00ff */
[----:B------:R-:W-:Y:S02]  /*1970*/  IMAD R8, R7, R10, R9 ;  /* 0x0000000a07087224 */ /* 0x000fe400078e0209 */
[----:B------:R-:W0:Y:S03]  /*1980*/  LDC.64 R10, c[0x0][0x398] ;  /* 0x0000e600ff0a7b82 */ /* 0x000e260000000a00 */
[----:B------:R-:W-:-:S13]  /*1990*/  ISETP.GT.U32.AND P2, PT, R13, R8, PT ;  /* 0x000000080d00720c */ /* 0x000fda0003f44070 */
[-C--:B------:R-:W-:Y:S01]  /*19a0*/  @!P2 IADD3 R8, PT, PT, R8, -R13.reuse, RZ ;  /* 0x8000000d0808a210 */ /* 0x080fe20007ffe0ff */
        /* <DEDUP_REMOVED lines=74> */
[----:B------:R-:W-:Y:S01]  /*1e50*/  @!P2 LOP3.LUT R8, RZ, R4, RZ, 0x33, !PT ;  /* 0x00000004ff08a212 */ /* 0x000fe200078e33ff */
[----:B---3--:R-:W-:-:S03]  /*1e60*/  IMAD R19, R20, R19, R23 ;  /* 0x0000001314137224 */ /* 0x008fc600078e0217 */
[----:B------:R-:W-:Y:S01]  /*1e70*/  IADD3 R28, PT, PT, -R8, RZ, RZ ;  /* 0x000000ff081c7210 */ /* 0x000fe20007ffe1ff */
[----:B----4-:R-:W-:Y:S02]  /*1e80*/  IMAD R12, R7, R12, R19 ;  /* 0x0000000c070c7224 */ /* 0x010fe400078e0213 */
[C---:B------:R-:W-:Y:S02]  /*1e90*/  IMAD R21, R25.reuse, R14, R18 ;  /* 0x0000000e19157224 */ /* 0x040fe400078e0212 */
[----:B------:R-:W-:Y:S02]  /*1ea0*/  IMAD R23, R25, R16, R12 ;  /* 0x0000001019177224 */ /* 0x000fe400078e020c */
[----:B------:R-:W-:Y:S02]  /*1eb0*/  IMAD R28, R4, R28, R5 ;  /* 0x0000001c041c7224 */ /* 0x000fe400078e0205 */
[C---:B------:R-:W-:Y:S02]  /*1ec0*/  IMAD R21, R8.reuse, R10, R21 ;  /* 0x0000000a08157224 */ /* 0x040fe400078e0215 */
[----:B------:R-:W-:-:S07]  /*1ed0*/  IMAD R23, R8, R26, R23 ;  /* 0x0000001a08177224 */ /* 0x000fce00078e0217 */
.L_x_53:
[----:B------:R-:W-:Y:S05]  /*1ee0*/  BRA.U !UP1, `(.L_x_52) ;  /* 0x0000000509dc7547 */ /* 0x000fea000b800000 */
[----:B------:R-:W-:Y:S02]  /*1ef0*/  UISETP.NE.AND UP1, UPT, UR4, 0x1, UPT ;  /* 0x000000010400788c */ /* 0x000fe4000bf25270 */
[----:B------:R-:W-:-:S04]  /*1f00*/  ULOP3.LUT UR5, UR5, 0x1, URZ, 0xc0, !UPT ;  /* 0x0000000105057892 */ /* 0x000fc8000f8ec0ff */
[----:B------:R-:W-:-:S03]  /*1f10*/  UISETP.NE.U32.AND UP2, UPT, UR5, 0x1, UPT ;  /* 0x000000010500788c */ /* 0x000fc6000bf45070 */
[----:B------:R-:W-:Y:S08]  /*1f20*/  BRA.U !UP1, `(.L_x_54) ;  /* 0x0000000509307547 */ /* 0x000ff0000b800000 */
[----:B------:R-:W0:Y:S01]  /*1f30*/  LDC.64 R24, c[0x0][0x3a8] ;  /* 0x0000ea00ff187b82 */ /* 0x000e220000000a00 */
[----:B------:R-:W-:-:S07]  /*1f40*/  VIADD R19, R2, 0xffffffff ;  /* 0xffffffff02137836 */ /* 0x000fce0000000000 */
[----:B-1----:R-:W1:Y:S08]  /*1f50*/  LDC.64 R12, c[0x0][0x398] ;  /* 0x0000e600ff0c7b82 */ /* 0x002e700000000a00 */
[----:B------:R-:W2:Y:S01]  /*1f60*/  LDC.64 R4, c[0x0][0x3a0] ;  /* 0x0000e800ff047b82 */ /* 0x000ea20000000a00 */
[----:B0-----:R-:W-:-:S05]  /*1f70*/  IMAD.WIDE.U32 R14, R19, 0x4, R24 ;  /* 0x00000004130e7825 */ /* 0x001fca00078e0018 */
[----:B------:R0:W3:Y:S01]  /*1f80*/  LDG.E R7, desc[UR8][R14.64] ;  /* 0x000000080e077981 */ /* 0x0000e2000c1e1900 */
[----:B------:R-:W-:-:S05]  /*1f90*/  IADD3 R2, PT, PT, R2, -0x2, RZ ;  /* 0xfffffffe02027810 */ /* 0x000fca0007ffe0ff */
[----:B------:R-:W-:-:S05]  /*1fa0*/  IMAD.WIDE.U32 R24, R2, 0x4, R24 ;  /* 0x0000000402187825 */ /* 0x000fca00078e0018 */
[----:B------:R-:W5:Y:S01]  /*1fb0*/  LDG.E R6, desc[UR8][R24.64] ;  /* 0x0000000818067981 */ /* 0x000f62000c1e1900 */
[----:B-1----:R-:W-:-:S04]  /*1fc0*/  IMAD.WIDE.U32 R16, R19, 0x4, R12 ;  /* 0x0000000413107825 */ /* 0x002fc800078e000c */
[----:B--2---:R-:W-:Y:S01]  /*1fd0*/  IMAD.WIDE.U32 R18, R19, 0x4, R4 ;  /* 0x0000000413127825 */ /* 0x004fe200078e0004 */
[----:B------:R-:W2:Y:S03]  /*1fe0*/  LDG.E R8, desc[UR8][R16.64] ;  /* 0x0000000810087981 */ /* 0x000ea6000c1e1900 */
[C---:B------:R-:W-:Y:S01]  /*1ff0*/  IMAD.WIDE.U32 R26, R2.reuse, 0x4, R12 ;  /* 0x00000004021a7825 */ /* 0x040fe200078e000c */
[----:B----4-:R-:W4:Y:S03]  /*2000*/  LDG.E R10, desc[UR8][R18.64] ;  /* 0x00000008120a7981 */ /* 0x010f26000c1e1900 */
[----:B0-----:R-:W-:Y:S01]  /*2010*/  IMAD.WIDE.U32 R14, R2, 0x4, R4 ;  /* 0x00000004020e7825 */ /* 0x001fe200078e0004 */
[----:B------:R-:W4:Y:S04]  /*2020*/  LDG.E R9, desc[UR8][R26.64] ;  /* 0x000000081a097981 */ /* 0x000f28000c1e1900 */
[----:B------:R0:W4:Y:S02]  /*2030*/  LDG.E R11, desc[UR8][R14.64] ;  /* 0x000000080e0b7981 */ /* 0x000124000c1e1900 */
[----:B0-----:R-:W-:-:S02]  /*2040*/  IABS R14, R28 ;  /* 0x0000001c000e7213 */ /* 0x001fc40000000000 */
[-C--:B---3--:R-:W-:Y:S02]  /*2050*/  IABS R13, R7.reuse ;  /* 0x00000007000d7213 */ /* 0x088fe40000000000 */
[----:B------:R-:W-:Y:S02]  /*2060*/  IABS R15, R7 ;  /* 0x00000007000f7213 */ /* 0x000fe40000000000 */
[----:B------:R-:W0:Y:S08]  /*2070*/  I2F.RP R12, R13 ;  /* 0x0000000d000c7306 */ /* 0x000e300000209400 */
[----:B0-----:R-:W0:Y:S02]  /*2080*/  MUFU.RCP R12, R12 ;  /* 0x0000000c000c7308 */ /* 0x001e240000001000 */
[----:B0-----:R-:W-:-:S02]  /*2090*/  IADD3 R4, PT, PT, R12, 0xffffffe, RZ ;  /* 0x0ffffffe0c047810 */ /* 0x001fc40007ffe0ff */
[----:B-----5:R-:W-:-:S04]  /*20a0*/  IABS R12, R6 ;  /* 0x00000006000c7213 */ /* 0x020fc80000000000 */
        /* <DEDUP_REMOVED lines=29> */
[----:B----4-:R-:W-:Y:S02]  /*2280*/  IMAD R10, R13, R10, R23 ;  /* 0x0000000a0d0a7224 */ /* 0x010fe400078e0217 */
        /* <DEDUP_REMOVED lines=22> */
.L_x_54:
[----:B------:R-:W-:Y:S05]  /*23f0*/  BRA.U !UP2, `(.L_x_52) ;  /* 0x000000010a987547 */ /* 0x000fea000b800000 */
[----:B------:R-:W0:Y:S01]  /*2400*/  LDC.64 R4, c[0x0][0x3a8] ;  /* 0x0000ea00ff047b82 */ /* 0x000e220000000a00 */
[----:B------:R-:W-:-:S07]  /*2410*/  IADD3 R7, PT, PT, R2, -0x1, RZ ;  /* 0xffffffff02077810 */ /* 0x000fce0007ffe0ff */
[----:B----4-:R-:W2:Y:S08]  /*2420*/  LDC.64 R10, c[0x0][0x3a0] ;  /* 0x0000e800ff0a7b82 */ /* 0x010eb00000000a00 */
[----:B------:R-:W3:Y:S01]  /*2430*/  LDC.64 R8, c[0x0][0x398] ;  /* 0x0000e600ff087b82 */ /* 0x000ee20000000a00 */
[----:B0-----:R-:W-:-:S06]  /*2440*/  IMAD.WIDE.U32 R4, R7, 0x4, R4 ;  /* 0x0000000407047825 */ /* 0x001fcc00078e0004 */
[----:B------:R-:W1:Y:S01]  /*2450*/  LDG.E R5, desc[UR8][R4.64] ;  /* 0x0000000804057981 */ /* 0x000e62000c1e1900 */
[----:B--2---:R-:W-:-:S06]  /*2460*/  IMAD.WIDE.U32 R10, R7, 0x4, R10 ;  /* 0x00000004070a7825 */ /* 0x004fcc00078e000a */
[----:B------:R-:W2:Y:S01]  /*2470*/  LDG.E R10, desc[UR8][R10.64] ;  /* 0x000000080a0a7981 */ /* 0x000ea2000c1e1900 */
[----:B---3--:R-:W-:-:S05]  /*2480*/  IMAD.WIDE.U32 R8, R7, 0x4, R8 ;  /* 0x0000000407087825 */ /* 0x008fca00078e0008 */
[----:B------:R0:W3:Y:S02]  /*2490*/  LDG.E R2, desc[UR8][R8.64] ;  /* 0x0000000808027981 */ /* 0x0000e4000c1e1900 */
[----:B0-----:R-:W-:Y:S02]  /*24a0*/  IABS R8, R28 ;  /* 0x0000001c00087213 */ /* 0x001fe40000000000 */
[----:B-1----:R-:W-:-:S04]  /*24b0*/  IABS R13, R5 ;  /* 0x00000005000d7213 */ /* 0x002fc80000000000 */
[----:B------:R-:W0:Y:S08]  /*24c0*/  I2F.RP R12, R13 ;  /* 0x0000000d000c7306 */ /* 0x000e300000209400 */
[----:B0-----:R-:W0:Y:S02]  /*24d0*/  MUFU.RCP R12, R12 ;  /* 0x0000000c000c7308 */ /* 0x001e240000001000 */
[----:B0-----:R-:W-:-:S06]  /*24e0*/  VIADD R6, R12, 0xffffffe ;  /* 0x0ffffffe0c067836 */ /* 0x001fcc0000000000 */
[----:B------:R0:W1:Y:S02]  /*24f0*/  F2I.FTZ.U32.TRUNC.NTZ R7, R6 ;  /* 0x0000000600077305 */ /* 0x000064000021f000 */
[----:B0-----:R-:W-:Y:S01]  /*2500*/  HFMA2 R6, -RZ, RZ, 0, 0 ;  /* 0x00000000ff067431 */ /* 0x001fe200000001ff */
[----:B-1----:R-:W-:-:S05]  /*2510*/  IADD3 R4, PT, PT, RZ, -R7, RZ ;  /* 0x80000007ff047210 */ /* 0x002fca0007ffe0ff */
[----:B------:R-:W-:Y:S01]  /*2520*/  IMAD R15, R4, R13, RZ ;  /* 0x0000000d040f7224 */ /* 0x000fe200078e02ff */
        /* <DEDUP_REMOVED lines=19> */
.L_x_52:
[----:B------:R-:W0:Y:S01]  /*2660*/  LDC.64 R6, c[0x0][0x388] ;  /* 0x0000e200ff067b82 */ /* 0x000e220000000a00 */
[----:B------:R-:W-:Y:S01]  /*2670*/  IMAD.IADD R23, R23, 0x1, R28 ;  /* 0x0000000117177824 */ /* 0x000fe200078e021c */
[----:B------:R-:W-:Y:S01]  /*2680*/  IADD3 R21, PT, PT, R28, R21, RZ ;  /* 0x000000151c157210 */ /* 0x000fe20007ffe0ff */
[----:B------:R-:W2:Y:S05]  /*2690*/  LDCU UR4, c[0x0][0x3b0] ;  /* 0x00007600ff0477ac */ /* 0x000eaa0008000800 */
[----:B------:R-:W3:Y:S08]  /*26a0*/  LDC.64 R4, c[0x0][0x380] ;  /* 0x0000e000ff047b82 */ /* 0x000ef00000000a00 */
[----:B------:R-:W5:Y:S01]  /*26b0*/  LDC.64 R8, c[0x0][0x390] ;  /* 0x0000e400ff087b82 */ /* 0x000f620000000a00 */
[----:B0-----:R-:W-:-:S06]  /*26c0*/  IMAD.WIDE R6, R23, 0x4, R6 ;  /* 0x0000000417067825 */ /* 0x001fcc00078e0206 */
[----:B------:R-:W4:Y:S01]  /*26d0*/  LDG.E R6, desc[UR8][R6.64] ;  /* 0x0000000806067981 */ /* 0x000f22000c1e1900 */
[----:B---3--:R-:W-:-:S06]  /*26e0*/  IMAD.WIDE R4, R21, 0x4, R4 ;  /* 0x0000000415047825 */ /* 0x008fcc00078e0204 */
[----:B------:R-:W3:Y:S01]  /*26f0*/  LDG.E R4, desc[UR8][R4.64] ;  /* 0x0000000804047981 */ /* 0x000ee2000c1e1900 */
[----:B-----5:R-:W-:Y:S01]  /*2700*/  IMAD.WIDE R8, R0, 0x4, R8 ;  /* 0x0000000400087825 */ /* 0x020fe200078e0208 */
[----:B------:R-:W-:-:S04]  /*2710*/  IADD3 R0, PT, PT, R3, R0, RZ ;  /* 0x0000000003007210 */ /* 0x000fc80007ffe0ff */
[----:B--2---:R-:W-:Y:S01]  /*2720*/  ISETP.GE.AND P0, PT, R0, UR4, PT ;  /* 0x0000000400007c0c */ /* 0x004fe2000bf06270 */
[----:B----4-:R-:W-:-:S04]  /*2730*/  FFMA R11, -R6, R6, 1 ;  /* 0x3f800000060b7423 */ /* 0x010fc80000000106 */
[----:B---3--:R-:W-:-:S05]  /*2740*/  FMUL R11, R4, R11 ;  /* 0x0000000b040b7220 */ /* 0x008fca0000400000 */
[----:B------:R0:W-:Y:S03]  /*2750*/  STG.E desc[UR8][R8.64], R11 ;  /* 0x0000000b08007986 */ /* 0x0001e6000c101908 */
[----:B------:R-:W-:Y:S05]  /*2760*/  @!P0 BRA `(.L_x_55) ;  /* 0xffffffd800b08947 */ /* 0x000fea000383ffff */
[----:B------:R-:W-:Y:S05]  /*2770*/  EXIT ;  /* 0x000000000000794d */ /* 0x000fea0003800000 */
.L_x_56:
        /* <DEDUP_REMOVED lines=16> */
.L_x_397:


//--------------------- .text._Z15_sigmback_64_17PdS_S_PiS0_S0_ii --------------------------
	.section	.text._Z15_sigmback_64_17PdS_S_PiS0_S0_ii,"ax",@progbits
	.align	128
        .global         _Z15_sigmback_64_17PdS_S_PiS0_S0_ii
        .type           _Z15_sigmback_64_17PdS_S_PiS0_S0_ii,@function
        .size           _Z15_sigmback_64_17PdS_S_PiS0_S0_ii,(.L_x_398 - _Z15_sigmback_64_17PdS_S_PiS0_S0_ii)
        .other          _Z15_sigmback_64_17PdS_S_PiS0_S0_ii,@"STO_CUDA_ENTRY STV_DEFAULT"
_Z15_sigmback_64_17PdS_S_PiS0_S0_ii:
.text._Z15_sigmback_64_17PdS_S_PiS0_S0_ii:
        /* <DEDUP_REMOVED lines=17> */
.L_x_58:
[----:B----4-:R-:W-:-:S04]  /*0110*/  IMAD.WIDE R4, R0, 0x8, R12 ;  /* 0x0000000800047825 */ /* 0x010fc800078e020c */
[----:B-1----:R-:W-:Y:S02]  /*0120*/  IMAD.WIDE R6, R0, 0x8, R14 ;  /* 0x0000000800067825 */ /* 0x002fe400078e020e */
[----:B------:R-:W2:Y:S04]  /*0130*/  LDG.E.64 R4, desc[UR8][R4.64] ;  /* 0x0000000804047981 */ /* 0x000ea8000c1e1b00 */
[----:B------:R-:W2:Y:S02]  /*0140*/  LDG.E.64 R6, desc[UR8][R6.64] ;  /* 0x0000000806067981 */ /* 0x000ea4000c1e1b00 */
[----:B--2---:R-:W-:Y:S02]  /*0150*/  DMUL R8, R4, R6 ;  /* 0x0000000604087228 */ /* 0x004fe40000000000 */
[----:B------:R-:W-:-:S08]  /*0160*/  DADD R10, -R6, 1 ;  /* 0x3ff00000060a7429 */ /* 0x000fd00000000100 */
[----:B------:R-:W-:Y:S01]  /*0170*/  DMUL R8, R8, R10 ;  /* 0x0000000a08087228 */ /* 0x000fe20000000000 */
[----:B------:R-:W-:Y:S01]  /*0180*/  IMAD.WIDE R10, R0, 0x8, R16 ;  /* 0x00000008000a7825 */ /* 0x000fe200078e0210 */
[----:B------:R-:W-:-:S05]  /*0190*/  IADD3 R0, PT, PT, R3, R0, RZ ;  /* 0x0000000003007210 */ /* 0x000fca0007ffe0ff */
[----:B------:R0:W-:Y:S01]  /*01a0*/  STG.E.64 desc[UR8][R10.64], R8 ;  /* 0x000000080a007986 */ /* 0x0001e2000c101b08 */
[----:B------:R-:W-:-:S13]  /*01b0*/  ISETP.GE.AND P0, PT, R0, UR6, PT ;  /* 0x0000000600007c0c */ /* 0x000fda000bf06270 */
[----:B0-----:R-:W-:Y:S05]  /*01c0*/  @!P0 BRA `(.L_x_58) ;  /* 0xfffffffc00d08947 */ /* 0x001fea000383ffff */
[----:B------:R-:W-:Y:S05]  /*01d0*/  EXIT ;  /* 0x000000000000794d */ /* 0x000fea0003800000 */
.L_x_57:
[----:B------:R-:W-:-:S04]  /*01e0*/  UIADD3 UR4, UPT, UPT, UR4, -0x1, URZ ;  /* 0xffffffff04047890 */ /* 0x000fc8000fffe0ff */
[----:B------:R-:W-:Y:S02]  /*01f0*/  ULOP3.LUT UR7, UR4, 0x7, URZ, 0xc0, !UPT ;  /* 0x0000000704077892 */ /* 0x000fe4000f8ec0ff */
[----:B------:R-:W-:Y:S02]  /*0200*/  ULOP3.LUT UR4, UR4, 0xfffffff8, URZ, 0xc0, !UPT ;  /* 0xfffffff804047892 */ /* 0x000fe4000f8ec0ff */
[----:B------:R-:W-:Y:S02]  /*0210*/  UIADD3 UR5, UPT, UPT, UR7, -0x1, URZ ;  /* 0xffffffff07057890 */ /* 0x000fe4000fffe0ff */
[----:B------:R-:W-:Y:S02]  /*0220*/  UIADD3 UR6, UPT, UPT, -UR4, URZ, URZ ;  /* 0x000000ff04067290 */ /* 0x000fe4000fffe1ff */
[----:B------:R-:W-:-:S11]  /*0230*/  UISETP.GE.U32.AND UP0, UPT, UR5, 0x3, UPT ;  /* 0x000000030500788c */ /* 0x000fd6000bf06070 */
.L_x_64:
[----:B------:R-:W0:Y:S01]  /*0240*/  LDCU UR4, c[0x0][0x3b4] ;  /* 0x00007680ff0477ac */ /* 0x000e220008000800 */
        /* <DEDUP_REMOVED lines=16> */
.L_x_60:
        /* <DEDUP_REMOVED lines=291> */
.L_x_59:
        /* <DEDUP_REMOVED lines=151> */
.L_x_62:
        /* <DEDUP_REMOVED lines=81> */
.L_x_63:
        /* <DEDUP_REMOVED lines=39> */
.L_x_61:
[----:B------:R-:W0:Y:S01]  /*2670*/  LDC.64 R4, c[0x0][0x380] ;  /* 0x0000e000ff047b82 */ /* 0x000e220000000a00 */
[----:B------:R-:W-:Y:S01]  /*2680*/  IADD3 R23, PT, PT, R23, R28, RZ ;  /* 0x0000001c17177210 */ /* 0x000fe20007ffe0ff */
[----:B------:R-:W-:Y:S01]  /*2690*/  IMAD.IADD R21, R28, 0x1, R21 ;  /* 0x000000011c157824 */ /* 0x000fe200078e0215 */
[----:B------:R-:W2:Y:S05]  /*26a0*/  LDCU UR4, c[0x0][0x3b0] ;  /* 0x00007600ff0477ac */ /* 0x000eaa0008000800 */
[----:B------:R-:W3:Y:S08]  /*26b0*/  LDC.64 R6, c[0x0][0x388] ;  /* 0x0000e200ff067b82 */ /* 0x000ef00000000a00 */
[----:B----4-:R-:W4:Y:S01]  /*26c0*/  LDC.64 R12, c[0x0][0x390] ;  /* 0x0000e400ff0c7b82 */ /* 0x010f220000000a00 */
[----:B0-----:R-:W-:-:S06]  /*26d0*/  IMAD.WIDE R4, R21, 0x8, R4 ;  /* 0x0000000815047825 */ /* 0x001fcc00078e0204 */
[----:B------:R-:W5:Y:S01]  /*26e0*/  LDG.E.64 R4, desc[UR8][R4.64] ;  /* 0x0000000804047981 */ /* 0x000f62000c1e1b00 */
[----:B---3--:R-:W-:-:S06]  /*26f0*/  IMAD.WIDE R6, R23, 0x8, R6 ;  /* 0x0000000817067825 */ /* 0x008fcc00078e0206 */
[----:B------:R-:W5:Y:S02]  /*2700*/  LDG.E.64 R6, desc[UR8][R6.64] ;  /* 0x0000000806067981 */ /* 0x000f64000c1e1b00 */
[----:B-----5:R-:W-:Y:S02]  /*2710*/  DMUL R8, R4, R6 ;  /* 0x0000000604087228 */ /* 0x020fe40000000000 */
[----:B------:R-:W-:-:S08]  /*2720*/  DADD R10, -R6, 1 ;  /* 0x3ff00000060a7429 */ /* 0x000fd00000000100 */
[----:B------:R-:W-:Y:S01]  /*2730*/  DMUL R8, R8, R10 ;  /* 0x0000000a08087228 */ /* 0x000fe20000000000 */
[----:B----4-:R-:W-:Y:S01]  /*2740*/  IMAD.WIDE R10, R0, 0x8, R12 ;  /* 0x00000008000a7825 */ /* 0x010fe200078e020c */
[----:B------:R-:W-:-:S05]  /*2750*/  IADD3 R0, PT, PT, R3, R0, RZ ;  /* 0x0000000003007210 */ /* 0x000fca0007ffe0ff */
[----:B------:R0:W-:Y:S01]  /*2760*/  STG.E.64 desc[UR8][R10.64], R8 ;  /* 0x000000080a007986 */ /* 0x0001e2000c101b08 */
[----:B--2---:R-:W-:-:S13]  /*2770*/  ISETP.GE.AND P0, PT, R0, UR4, PT ;  /* 0x0000000400007c0c */ /* 0x004fda000bf06270 */
[----:B0-----:R-:W-:Y:S05]  /*2780*/  @!P0 BRA `(.L_x_64) ;  /* 0xffffffd800ac8947 */ /* 0x001fea000383ffff */
[----:B------:R-:W-:Y:S05]  /*2790*/  EXIT ;  /* 0x000000000000794d */ /* 0x000fea0003800000 */
.L_x_65:
        /* <DEDUP_REMOVED lines=14> */
.L_x_398:


//--------------------- .text._Z15_sigmback_32_17PfS_S_PiS0_S0_ii --------------------------
	.section	.text._Z15_sigmback_32_17PfS_S_PiS0_S0_ii,"ax",@progbits
	.align	128
        .global         _Z15_sigmback_32_17PfS_S_PiS0_S0_ii
        .type           _Z15_sigmback_32_17PfS_S_PiS0_S0_ii,@function
        .size           _Z15_sigmback_32_17PfS_S_PiS0_S0_ii,(.L_x_399 - _Z15_sigmback_32_17PfS_S_PiS0_S0_ii)
        .other          _Z15_sigmback_32_17PfS_S_PiS0_S0_ii,@"STO_CUDA_ENTRY STV_DEFAULT"
_Z15_sigmback_32_17PfS_S_PiS0_S0_ii:
.text._Z15_sigmback_32_17PfS_S_PiS0_S0_ii:
        /* <DEDUP_REMOVED lines=17> */
.L_x_67:
[----:B----4-:R-:W-:-:S04]  /*0110*/  IMAD.WIDE R4, R0, 0x4, R10 ;  /* 0x0000000400047825 */ /* 0x010fc800078e020a */
[C---:B-1----:R-:W-:Y:S02]  /*0120*/  IMAD.WIDE R6, R0.reuse, 0x4, R12 ;  /* 0x0000000400067825 */ /* 0x042fe400078e020c */
[----:B------:R-:W2:Y:S04]  /*0130*/  LDG.E R4, desc[UR8][R4.64] ;  /* 0x0000000804047981 */ /* 0x000ea8000c1e1900 */
[----:B------:R-:W2:Y:S01]  /*0140*/  LDG.E R7, desc[UR8][R6.64] ;  /* 0x0000000806077981 */ /* 0x000ea2000c1e1900 */
[----:B0-----:R-:W-:Y:S01]  /*0150*/  IMAD.WIDE R8, R0, 0x4, R14 ;  /* 0x0000000400087825 */ /* 0x001fe200078e020e */
[----:B------:R-:W-:-:S04]  /*0160*/  IADD3 R0, PT, PT, R3, R0, RZ ;  /* 0x0000000003007210 */ /* 0x000fc80007ffe0ff */
[----:B------:R-:W-:Y:S01]  /*0170*/  ISETP.GE.AND P0, PT, R0, UR6, PT ;  /* 0x0000000600007c0c */ /* 0x000fe2000bf06270 */
[----:B--2---:R-:W-:Y:S01]  /*0180*/  FMUL R2, R4, R7 ;  /* 0x0000000704027220 */ /* 0x004fe20000400000 */
[----:B------:R-:W-:-:S04]  /*0190*/  FADD R17, -R7, 1 ;  /* 0x3f80000007117421 */ /* 0x000fc80000000100 */
[----:B------:R-:W-:-:S05]  /*01a0*/  FMUL R17, R2, R17 ;  /* 0x0000001102117220 */ /* 0x000fca0000400000 */
[----:B------:R0:W-:Y:S02]  /*01b0*/  STG.E desc[UR8][R8.64], R17 ;  /* 0x0000001108007986 */ /* 0x0001e4000c101908 */
[----:B------:R-:W-:Y:S05]  /*01c0*/  @!P0 BRA `(.L_x_67) ;  /* 0xfffffffc00d08947 */ /* 0x000fea000383ffff */
[----:B------:R-:W-:Y:S05]  /*01d0*/  EXIT ;  /* 0x000000000000794d */ /* 0x000fea0003800000 */
.L_x_66:
[----:B------:R-:W-:-:S04]  /*01e0*/  UIADD3 UR4, UPT, UPT, UR4, -0x1, URZ ;  /* 0xffffffff04047890 */ /* 0x000fc8000fffe0ff */
[----:B------:R-:W-:Y:S02]  /*01f0*/  ULOP3.LUT UR7, UR4, 0x7, URZ, 0xc0, !UPT ;  /* 0x0000000704077892 */ /* 0x000fe4000f8ec0ff */
[----:B------:R-:W-:Y:S02]  /*0200*/  ULOP3.LUT UR4, UR4, 0xfffffff8, URZ, 0xc0, !UPT ;  /* 0xfffffff804047892 */ /* 0x000fe4000f8ec0ff */
[----:B------:R-:W-:Y:S02]  /*0210*/  UIADD3 UR5, UPT, UPT, UR7, -0x1, URZ ;  /* 0xffffffff07057890 */ /* 0x000fe4000fffe0ff */
[----:B------:R-:W-:Y:S02]  /*0220*/  UIADD3 UR6, UPT, UPT, -UR4, URZ, URZ ;  /* 0x000000ff04067290 */ /* 0x000fe4000fffe1ff */
[----:B------:R-:W-:-:S11]  /*0230*/  UISETP.GE.U32.AND UP0, UPT, UR5, 0x3, UPT ;  /* 0x000000030500788c */ /* 0x000fd6000bf06070 */
.L_x_73:
        /* <DEDUP_REMOVED lines=17> */
.L_x_69:
        /* <DEDUP_REMOVED lines=291> */
.L_x_68:
        /* <DEDUP_REMOVED lines=16> */
[----:B0-----:R-:W-:Y:S02]  /*1680*/  IABS R4, R28 ;  /* 0x0000001c00047213 */ /* 0x001fe40000000000 */
[----:B------:R-:W-:Y:S02]  /*1690*/  IADD3 R2, PT, PT, R2, -0x4, RZ ;  /* 0xfffffffc02027810 */ /* 0x000fe40007ffe0ff */
[-C--:B--2---:R-:W-:Y:S02]  /*16a0*/  IABS R12, R7.reuse ;  /* 0x00000007000c7213 */ /* 0x084fe40000000000 */
[----:B-1----:R-:W-:Y:S02]  /*16b0*/  IABS R14, R7 ;  /* 0x00000007000e7213 */ /* 0x002fe40000000000 */
[----:B------:R-:W0:Y:S03]  /*16c0*/  I2F.RP R13, R12 ;  /* 0x0000000c000d7306 */ /* 0x000e260000209400 */
[----:B------:R-:W-:-:S05]  /*16d0*/  IMAD.MOV R15, RZ, RZ, -R14 ;  /* 0x000000ffff0f7224 */ /* 0x000fca00078e0a0e */
[----:B0-----:R-:W0:Y:S02]  /*16e0*/  MUFU.RCP R13, R13 ;  /* 0x0000000d000d7308 */ /* 0x001e240000001000 */
[----:B0-----:R-:W-:Y:S01]  /*16f0*/  VIADD R10, R13, 0xffffffe ;  /* 0x0ffffffe0d0a7836 */ /* 0x001fe20000000000 */
[----:B---3--:R-:W-:-:S05]  /*1700*/  IABS R13, R5 ;  /* 0x00000005000d7213 */ /* 0x008fca0000000000 */
[----:B------:R0:W1:Y:S08]  /*1710*/  F2I.FTZ.U32.TRUNC.NTZ R11, R10 ;  /* 0x0000000a000b7305 */ /* 0x000070000021f000 */
[----:B------:R-:W2:Y:S01]  /*1720*/  I2F.RP R14, R13 ;  /* 0x0000000d000e7306 */ /* 0x000ea20000209400 */
[----:B0-----:R-:W-:Y:S02]  /*1730*/  MOV R10, RZ ;  /* 0x000000ff000a7202 */ /* 0x001fe40000000f00 */
        /* <DEDUP_REMOVED lines=123> */
.L_x_71:
        /* <DEDUP_REMOVED lines=81> */
.L_x_72:
        /* <DEDUP_REMOVED lines=39> */
.L_x_70:
[----:B------:R-:W0:Y:S01]  /*2670*/  LDC.64 R4, c[0x0][0x380] ;  /* 0x0000e000ff047b82 */ /* 0x000e220000000a00 */
[----:B------:R-:W-:Y:S01]  /*2680*/  IADD3 R23, PT, PT, R23, R28, RZ ;  /* 0x0000001c17177210 */ /* 0x000fe20007ffe0ff */
[----:B------:R-:W-:Y:S01]  /*2690*/  IMAD.IADD R21, R28, 0x1, R21 ;  /* 0x000000011c157824 */ /* 0x000fe200078e0215 */
[----:B------:R-:W2:Y:S05]  /*26a0*/  LDCU UR4, c[0x0][0x3b0] ;  /* 0x00007600ff0477ac */ /* 0x000eaa0008000800 */
[----:B------:R-:W3:Y:S08]  /*26b0*/  LDC.64 R6, c[0x0][0x388] ;  /* 0x0000e200ff067b82 */ /* 0x000ef00000000a00 */
[----:B------:R-:W5:Y:S01]  /*26c0*/  LDC.64 R8, c[0x0][0x390] ;  /* 0x0000e400ff087b82 */ /* 0x000f620000000a00 */
[----:B0-----:R-:W-:-:S06]  /*26d0*/  IMAD.WIDE R4, R21, 0x4, R4 ;  /* 0x0000000415047825 */ /* 0x001fcc00078e0204 */
[----:B------:R-:W4:Y:S01]  /*26e0*/  LDG.E R4, desc[UR8][R4.64] ;  /* 0x0000000804047981 */ /* 0x000f22000c1e1900 */
[----:B---3--:R-:W-:-:S06]  /*26f0*/  IMAD.WIDE R6, R23, 0x4, R6 ;  /* 0x0000000417067825 */ /* 0x008fcc00078e0206 */
[----:B------:R-:W4:Y:S01]  /*2700*/  LDG.E R7, desc[UR8][R6.64] ;  /* 0x0000000806077981 */ /* 0x000f22000c1e1900 */
[----:B-----5:R-:W-:Y:S01]  /*2710*/  IMAD.WIDE R8, R0, 0x4, R8 ;  /* 0x0000000400087825 */ /* 0x020fe200078e0208 */
[----:B------:R-:W-:-:S04]  /*2720*/  IADD3 R0, PT, PT, R3, R0, RZ ;  /* 0x0000000003007210 */ /* 0x000fc80007ffe0ff */
[----:B--2---:R-:W-:Y:S01]  /*2730*/  ISETP.GE.AND P0, PT, R0, UR4, PT ;  /* 0x0000000400007c0c */ /* 0x004fe2000bf06270 */
[----:B----4-:R-:W-:Y:S01]  /*2740*/  FMUL R2, R4, R7 ;  /* 0x0000000704027220 */ /* 0x010fe20000400000 */
[----:B------:R-:W-:-:S04]  /*2750*/  FADD R11, -R7, 1 ;  /* 0x3f800000070b7421 */ /* 0x000fc80000000100 */
[----:B------:R-:W-:-:S05]  /*2760*/  FMUL R11, R2, R11 ;  /* 0x0000000b020b7220 */ /* 0x000fca0000400000 */
[----:B------:R0:W-:Y:S02]  /*2770*/  STG.E desc[UR8][R8.64], R11 ;  /* 0x0000000b08007986 */ /* 0x0001e4000c101908 */
[----:B------:R-:W-:Y:S05]  /*2780*/  @!P0 BRA `(.L_x_73) ;  /* 0xffffffd800ac8947 */ /* 0x000fea000383ffff */
[----:B------:R-:W-:Y:S05]  /*2790*/  EXIT ;  /* 0x000000000000794d */ /* 0x000fea0003800000 */
.L_x_74:
        /* <DEDUP_REMOVED lines=14> */
.L_x_399:


//--------------------- .text._Z15_reluback_64_17PdS_S_PiS0_S0_ii --------------------------
	.section	.text._Z15_reluback_64_17PdS_S_PiS0_S0_ii,"ax",@progbits
	.align	128
        .global         _Z15_reluback_64_17PdS_S_PiS0_S0_ii
        .type           _Z15_reluback_64_17PdS_S_PiS0_S0_ii,@function
        .size           _Z15_reluback_64_17PdS_S_PiS0_S0_ii,(.L_x_400 - _Z15_reluback_64_17PdS_S_PiS0_S0_ii)
        .other          _Z15_reluback_64_17PdS_S_PiS0_S0_ii,@"STO_CUDA_ENTRY STV_DEFAULT"
_Z15_reluback_64_17PdS_S_PiS0_S0_ii:
.text._Z15_reluback_64_17PdS_S_PiS0_S0_ii:
        /* <DEDUP_REMOVED lines=17> */
.L_x_76:
[----:B-1----:R-:W-:-:S04]  /*0110*/  IMAD.WIDE R6, R0, 0x8, R14 ;  /* 0x0000000800067825 */ /* 0x002fc800078e020e */
[C---:B----4-:R-:W-:Y:S02]  /*0120*/  IMAD.WIDE R4, R0.reuse, 0x8, R12 ;  /* 0x0000000800047825 */ /* 0x050fe400078e020c */
[----:B------:R-:W2:Y:S04]  /*0130*/  LDG.E.64 R6, desc[UR8][R6.64] ;  /* 0x0000000806067981 */ /* 0x000ea8000c1e1b00 */
[----:B------:R-:W3:Y:S01]  /*0140*/  LDG.E.64 R4, desc[UR8][R4.64] ;  /* 0x0000000804047981 */ /* 0x000ee2000c1e1b00 */
[----:B0-----:R-:W-:Y:S01]  /*0150*/  IMAD.WIDE R8, R0, 0x8, R16 ;  /* 0x0000000800087825 */ /* 0x001fe200078e0210 */
[----:B------:R-:W-:Y:S01]  /*0160*/  IADD3 R0, PT, PT, R3, R0, RZ ;  /* 0x0000000003007210 */ /* 0x000fe20007ffe0ff */
[----:B--2---:R-:W-:-:S06]  /*0170*/  DSETP.GT.AND P0, PT, R6, RZ, PT ;  /* 0x000000ff0600722a */ /* 0x004fcc0003f04000 */
[----:B---3--:R-:W-:Y:S02]  /*0180*/  FSEL R10, R4, RZ, P0 ;  /* 0x000000ff040a7208 */ /* 0x008fe40000000000 */
[----:B------:R-:W-:Y:S02]  /*0190*/  FSEL R11, R5, RZ, P0 ;  /* 0x000000ff050b7208 */ /* 0x000fe40000000000 */
[----:B------:R-:W-:-:S03]  /*01a0*/  ISETP.GE.AND P0, PT, R0, UR6, PT ;  /* 0x0000000600007c0c */ /* 0x000fc6000bf06270 */
[----:B------:R0:W-:Y:S10]  /*01b0*/  STG.E.64 desc[UR8][R8.64], R10 ;  /* 0x0000000a08007986 */ /* 0x0001f4000c101b08 */
[----:B------:R-:W-:Y:S05]  /*01c0*/  @!P0 BRA `(.L_x_76) ;  /* 0xfffffffc00d08947 */ /* 0x000fea000383ffff */
[----:B------:R-:W-:Y:S05]  /*01d0*/  EXIT ;  /* 0x000000000000794d */ /* 0x000fea0003800000 */
.L_x_75:
[----:B------:R-:W-:-:S04]  /*01e0*/  UIADD3 UR4, UPT, UPT, UR4, -0x1, URZ ;  /* 0xffffffff04047890 */ /* 0x000fc8000fffe0ff */
[----:B------:R-:W-:Y:S02]  /*01f0*/  ULOP3.LUT UR7, UR4, 0x7, URZ, 0xc0, !UPT ;  /* 0x0000000704077892 */ /* 0x000fe4000f8ec0ff */
[----:B------:R-:W-:Y:S02]  /*0200*/  ULOP3.LUT UR4, UR4, 0xfffffff8, URZ, 0xc0, !UPT ;  /* 0xfffffff804047892 */ /* 0x000fe4000f8ec0ff */
[----:B------:R-:W-:Y:S02]  /*0210*/  UIADD3 UR5, UPT, UPT, UR7, -0x1, URZ ;  /* 0xffffffff07057890 */ /* 0x000fe4000fffe0ff */
[----:B------:R-:W-:Y:S02]  /*0220*/  UIADD3 UR6, UPT, UPT, -UR4, URZ, URZ ;  /* 0x000000ff04067290 */ /* 0x000fe4000fffe1ff */
[----:B------:R-:W-:-:S11]  /*0230*/  UISETP.GE.U32.AND UP0, UPT, UR5, 0x3, UPT ;  /* 0x000000030500788c */ /* 0x000fd6000bf06070 */
.L_x_82:
        /* <DEDUP_REMOVED lines=17> */
.L_x_78:
        /* <DEDUP_REMOVED lines=291> */
.L_x_77:
        /* <DEDUP_REMOVED lines=80> */
[----:B------:R-:W-:Y:S01]  /*1a80*/  @!P1 IMAD.MOV R7, RZ, RZ, -R7 ;  /* 0x000000ffff079224 */ /* 0x000fe200078e0a07 */
[----:B------:R-:W-:Y:S02]  /*1a90*/  @!P2 LOP3.LUT R7, RZ, R5, RZ, 0x33, !PT ;  /* 0x00000005ff07a212 */ /* 0x000fe400078e33ff */
[----:B---3--:R-:W-:-:S03]  /*1aa0*/  IADD3 R19, PT, PT, RZ, -R13, RZ ;  /* 0x8000000dff137210 */ /* 0x008fc60007ffe0ff */
[----:B------:R-:W-:-:S04]  /*1ab0*/  IMAD.MOV R25, RZ, RZ, -R7 ;  /* 0x000000ffff197224 */ /* 0x000fc800078e0a07 */
        /* <DEDUP_REMOVED lines=28> */
[----:B------:R-:W-:-:S05]  /*1c80*/  @P0 VIADD R25, R25, 0x1 ;  /* 0x0000000119190836 */ /* 0x000fca0000000000 */
        /* <DEDUP_REMOVED lines=8> */
[----:B0-----:R-:W-:-:S06]  /*1d10*/  VIADD R9, R15, 0xffffffe ;  /* 0x0ffffffe0f097836 */ /* 0x001fcc0000000000 */
        /* <DEDUP_REMOVED lines=29> */
.L_x_80:
        /* <DEDUP_REMOVED lines=81> */
.L_x_81:
        /* <DEDUP_REMOVED lines=39> */
.L_x_79:
        /* <DEDUP_REMOVED lines=11> */
[----:B------:R-:W-:Y:S01]  /*2720*/  IADD3 R0, PT, PT, R3, R0, RZ ;  /* 0x0000000003007210 */ /* 0x000fe20007ffe0ff */
[----:B----4-:R-:W-:-:S06]  /*2730*/  DSETP.GT.AND P0, PT, R6, RZ, PT ;  /* 0x000000ff0600722a */ /* 0x010fcc0003f04000 */
[----:B---3--:R-:W-:Y:S02]  /*2740*/  FSEL R10, R4, RZ, P0 ;  /* 0x000000ff040a7208 */ /* 0x008fe40000000000 */
[----:B------:R-:W-:Y:S02]  /*2750*/  FSEL R11, R5, RZ, P0 ;  /* 0x000000ff050b7208 */ /* 0x000fe40000000000 */
[----:B--2---:R-:W-:-:S03]  /*2760*/  ISETP.GE.AND P0, PT, R0, UR4, PT ;  /* 0x0000000400007c0c */ /* 0x004fc6000bf06270 */
[----:B------:R0:W-:Y:S10]  /*2770*/  STG.E.64 desc[UR8][R8.64], R10 ;  /* 0x0000000a08007986 */ /* 0x0001f4000c101b08 */
[----:B------:R-:W-:Y:S05]  /*2780*/  @!P0 BRA `(.L_x_82) ;  /* 0xffffffd800ac8947 */ /* 0x000fea000383ffff */
[----:B------:R-:W-:Y:S05]  /*2790*/  EXIT ;  /* 0x000000000000794d */ /* 0x000fea0003800000 */
.L_x_83:
        /* <DEDUP_REMOVED lines=14> */
.L_x_400:


//--------------------- .text._Z15_reluback_32_17PfS_S_PiS0_S0_ii --------------------------
	.section	.text._Z15_reluback_32_17PfS_S_PiS0_S0_ii,"ax",@progbits
	.align	128
        .global         _Z15_reluback_32_17PfS_S_PiS0_S0_ii
        .type           _Z15_reluback_32_17PfS_S_PiS0_S0_ii,@function
        .size           _Z15_reluback_32_17PfS_S_PiS0_S0_ii,(.L_x_401 - _Z15_reluback_32_17PfS_S_PiS0_S0_ii)
        .other          _Z15_reluback_32_17PfS_S_PiS0_S0_ii,@"STO_CUDA_ENTRY STV_DEFAULT"
_Z15_reluback_32_17PfS_S_PiS0_S0_ii:
.text._Z15_reluback_32_17PfS_S_PiS0_S0_ii:
        /* <DEDUP_REMOVED lines=17> */
.L_x_85:
[----:B-1----:R-:W-:-:S04]  /*0110*/  IMAD.WIDE R6, R0, 0x4, R12 ;  /* 0x0000000400067825 */ /* 0x002fc800078e020c */
[C---:B----4-:R-:W-:Y:S02]  /*0120*/  IMAD.WIDE R4, R0.reuse, 0x4, R10 ;  /* 0x0000000400047825 */ /* 0x050fe400078e020a */
[----:B------:R-:W2:Y:S04]  /*0130*/  LDG.E R6, desc[UR8][R6.64] ;  /* 0x0000000806067981 */ /* 0x000ea8000c1e1900 */
[----:B------:R-:W3:Y:S01]  /*0140*/  LDG.E R4, desc[UR8][R4.64] ;  /* 0x0000000804047981 */ /* 0x000ee2000c1e1900 */
[----:B0-----:R-:W-:Y:S01]  /*0150*/  IMAD.WIDE R8, R0, 0x4, R14 ;  /* 0x0000000400087825 */ /* 0x001fe200078e020e */
[----:B------:R-:W-:Y:S02]  /*0160*/  IADD3 R0, PT, PT, R3, R0, RZ ;  /* 0x0000000003007210 */ /* 0x000fe40007ffe0ff */
[----:B--2---:R-:W-:-:S04]  /*0170*/  FSETP.GT.AND P0, PT, R6, RZ, PT ;  /* 0x000000ff0600720b */ /* 0x004fc80003f04000 */
[----:B---3--:R-:W-:Y:S02]  /*0180*/  FSEL R17, R4, RZ, P0 ;  /* 0x000000ff04117208 */ /* 0x008fe40000000000 */
[----:B------:R-:W-:-:S03]  /*0190*/  ISETP.GE.AND P0, PT, R0, UR6, PT ;  /* 0x0000000600007c0c */ /* 0x000fc6000bf06270 */
[----:B------:R0:W-:Y:S10]  /*01a0*/  STG.E desc[UR8][R8.64], R17 ;  /* 0x0000001108007986 */ /* 0x0001f4000c101908 */
[----:B------:R-:W-:Y:S05]  /*01b0*/  @!P0 BRA `(.L_x_85) ;  /* 0xfffffffc00d48947 */ /* 0x000fea000383ffff */
[----:B------:R-:W-:Y:S05]  /*01c0*/  EXIT ;  /* 0x000000000000794d */ /* 0x000fea0003800000 */
.L_x_84:
[----:B------:R-:W-:-:S04]  /*01d0*/  UIADD3 UR4, UPT, UPT, UR4, -0x1, URZ ;  /* 0xffffffff04047890 */ /* 0x000fc8000fffe0ff */
[----:B------:R-:W-:Y:S02]  /*01e0*/  ULOP3.LUT UR7, UR4, 0x7, URZ, 0xc0, !UPT ;  /* 0x0000000704077892 */ /* 0x000fe4000f8ec0ff */
[----:B------:R-:W-:Y:S02]  /*01f0*/  ULOP3.LUT UR4, UR4, 0xfffffff8, URZ, 0xc0, !UPT ;  /* 0xfffffff804047892 */ /* 0x000fe4000f8ec0ff */
[----:B------:R-:W-:Y:S02]  /*0200*/  UIADD3 UR5, UPT, UPT, UR7, -0x1, URZ ;  /* 0xffffffff07057890 */ /* 0x000fe4000fffe0ff */
[----:B------:R-:W-:Y:S02]  /*0210*/  UIADD3 UR6, UPT, UPT, -UR4, URZ, URZ ;  /* 0x000000ff04067290 */ /* 0x000fe4000fffe1ff */
[----:B------:R-:W-:-:S11]  /*0220*/  UISETP.GE.U32.AND UP0, UPT, UR5, 0x3, UPT ;  /* 0x000000030500788c */ /* 0x000fd6000bf06070 */
.L_x_91:
        /* <DEDUP_REMOVED lines=17> */
.L_x_87:
        /* <DEDUP_REMOVED lines=291> */
.L_x_86:
        /* <DEDUP_REMOVED lines=151> */
.L_x_89:
        /* <DEDUP_REMOVED lines=81> */
.L_x_90:
        /* <DEDUP_REMOVED lines=39> */
.L_x_88:
        /* <DEDUP_REMOVED lines=11> */
[----:B------:R-:W-:Y:S02]  /*2710*/  IADD3 R0, PT, PT, R3, R0, RZ ;  /* 0x0000000003007210 */ /* 0x000fe40007ffe0ff */
[----:B----4-:R-:W-:-:S04]  /*2720*/  FSETP.GT.AND P0, PT, R6, RZ, PT ;  /* 0x000000ff0600720b */ /* 0x010fc80003f04000 */
[----:B---3--:R-:W-:-:S05]  /*2730*/  FSEL R11, R4, RZ, P0 ;  /* 0x000000ff040b7208 */ /* 0x008fca0000000000 */
[----:B------:R0:W-:Y:S01]  /*2740*/  STG.E desc[UR8][R8.64], R11 ;  /* 0x0000000b08007986 */ /* 0x0001e2000c101908 */
[----:B--2---:R-:W-:-:S13]  /*2750*/  ISETP.GE.AND P0, PT, R0, UR4, PT ;  /* 0x0000000400007c0c */ /* 0x004fda000bf06270 */
[----:B0-----:R-:W-:Y:S05]  /*2760*/  @!P0 BRA `(.L_x_91) ;  /* 0xffffffd800b08947 */ /* 0x001fea000383ffff */
[----:B------:R-:W-:Y:S05]  /*2770*/  EXIT ;  /* 0x000000000000794d */ /* 0x000fea0003800000 */
.L_x_92:
        /* <DEDUP_REMOVED lines=16> */
.L_x_401:


//--------------------- .text._Z15_invxback_64_17PdS_S_PiS0_S0_ii --------------------------
	.section	.text._Z15_invxback_64_17PdS_S_PiS0_S0_ii,"ax",@progbits
	.align	128
        .global         _Z15_invxback_64_17PdS_S_PiS0_S0_ii
        .type           _Z15_invxback_64_17PdS_S_PiS0_S0_ii,@function
        .size           _Z15_invxback_64_17PdS_S_PiS0_S0_ii,(.L_x_402 - _Z15_invxback_64_17PdS_S_PiS0_S0_ii)
        .other          _Z15_invxback_64_17PdS_S_PiS0_S0_ii,@"STO_CUDA_ENTRY STV_DEFAULT"
_Z15_invxback_64_17PdS_S_PiS0_S0_ii:
.text._Z15_invxback_64_17PdS_S_PiS0_S0_ii:
        /* <DEDUP_REMOVED lines=17> */
.L_x_94:
[----:B----4-:R-:W-:-:S04]  /*0110*/  IMAD.WIDE R4, R0, 0x8, R12 ;  /* 0x0000000800047825 */ /* 0x010fc800078e020c */
[C---:B-1----:R-:W-:Y:S02]  /*0120*/  IMAD.WIDE R6, R0.reuse, 0x8, R14 ;  /* 0x0000000800067825 */ /* 0x042fe400078e020e */
[----:B------:R-:W2:Y:S04]  /*0130*/  LDG.E.64 R4, desc[UR8][R4.64] ;  /* 0x0000000804047981 */ /* 0x000ea8000c1e1b00 */
[----:B------:R-:W2:Y:S01]  /*0140*/  LDG.E.64 R6, desc[UR8][R6.64] ;  /* 0x0000000806067981 */ /* 0x000ea2000c1e1b00 */
[----:B0-----:R-:W-:Y:S01]  /*0150*/  IMAD.WIDE R10, R0, 0x8, R16 ;  /* 0x00000008000a7825 */ /* 0x001fe200078e0210 */
[----:B------:R-:W-:-:S04]  /*0160*/  IADD3 R0, PT, PT, R3, R0, RZ ;  /* 0x0000000003007210 */ /* 0x000fc80007ffe0ff */
[----:B------:R-:W-:Y:S01]  /*0170*/  ISETP.GE.AND P0, PT, R0, UR6, PT ;  /* 0x0000000600007c0c */ /* 0x000fe2000bf06270 */
[----:B--2---:R-:W-:-:S08]  /*0180*/  DMUL R8, R4, -R6 ;  /* 0x8000000604087228 */ /* 0x004fd00000000000 */
[----:B------:R-:W-:-:S07]  /*0190*/  DMUL R8, R6, R8 ;  /* 0x0000000806087228 */ /* 0x000fce0000000000 */
[----:B------:R0:W-:Y:S01]  /*01a0*/  STG.E.64 desc[UR8][R10.64], R8 ;  /* 0x000000080a007986 */ /* 0x0001e2000c101b08 */
[----:B------:R-:W-:Y:S05]  /*01b0*/  @!P0 BRA `(.L_x_94) ;  /* 0xfffffffc00d48947 */ /* 0x000fea000383ffff */
[----:B------:R-:W-:Y:S05]  /*01c0*/  EXIT ;  /* 0x000000000000794d */ /* 0x000fea0003800000 */
.L_x_93:
[----:B------:R-:W-:-:S04]  /*01d0*/  UIADD3 UR4, UPT, UPT, UR4, -0x1, URZ ;  /* 0xffffffff04047890 */ /* 0x000fc8000fffe0ff */
[----:B------:R-:W-:Y:S02]  /*01e0*/  ULOP3.LUT UR7, UR4, 0x7, URZ, 0xc0, !UPT ;  /* 0x0000000704077892 */ /* 0x000fe4000f8ec0ff */
[----:B------:R-:W-:Y:S02]  /*01f0*/  ULOP3.LUT UR4, UR4, 0xfffffff8, URZ, 0xc0, !UPT ;  /* 0xfffffff804047892 */ /* 0x000fe4000f8ec0ff */
[----:B------:R-:W-:Y:S02]  /*0200*/  UIADD3 UR5, UPT, UPT, UR7, -0x1, URZ ;  /* 0xffffffff07057890 */ /* 0x000fe4000fffe0ff */
[----:B------:R-:W-:Y:S02]  /*0210*/  UIADD3 UR6, UPT, UPT, -UR4, URZ, URZ ;  /* 0x000000ff04067290 */ /* 0x000fe4000fffe1ff */
[----:B------:R-:W-:-:S11]  /*0220*/  UISETP.GE.U32.AND UP0, UPT, UR5, 0x3, UPT ;  /* 0x000000030500788c */ /* 0x000fd6000bf06070 */
.L_x_100:
        /* <DEDUP_REMOVED lines=17> */
.L_x_96:
        /* <DEDUP_REMOVED lines=291> */
.L_x_95:
        /* <DEDUP_REMOVED lines=151> */
.L_x_98:
        /* <DEDUP_REMOVED lines=81> */
.L_x_99:
        /* <DEDUP_REMOVED lines=39> */
.L_x_97:
[----:B------:R-:W0:Y:S01]  /*2660*/  LDC.64 R4, c[0x0][0x380] ;  /* 0x0000e000ff047b82 */ /* 0x000e220000000a00 */
[----:B------:R-:W-:Y:S01]  /*2670*/  IADD3 R23, PT, PT, R23, R28, RZ ;  /* 0x0000001c17177210 */ /* 0x000fe20007ffe0ff */
[----:B------:R-:W-:Y:S01]  /*2680*/  IMAD.IADD R21, R28, 0x1, R21 ;  /* 0x000000011c157824 */ /* 0x000fe200078e0215 */
[----:B------:R-:W2:Y:S05]  /*2690*/  LDCU UR4, c[0x0][0x3b0] ;  /* 0x00007600ff0477ac */ /* 0x000eaa0008000800 */
[----:B------:R-:W3:Y:S08]  /*26a0*/  LDC.64 R6, c[0x0][0x388] ;  /* 0x0000e200ff067b82 */ /* 0x000ef00000000a00 */
[----:B------:R-:W5:Y:S01]  /*26b0*/  LDC.64 R10, c[0x0][0x390] ;  /* 0x0000e400ff0a7b82 */ /* 0x000f620000000a00 */
[----:B0-----:R-:W-:-:S06]  /*26c0*/  IMAD.WIDE R4, R21, 0x8, R4 ;  /* 0x0000000815047825 */ /* 0x001fcc00078e0204 */
[----:B------:R-:W4:Y:S01]  /*26d0*/  LDG.E.64 R4, desc[UR8][R4.64] ;  /* 0x0000000804047981 */ /* 0x000f22000c1e1b00 */
[----:B---3--:R-:W-:-:S06]  /*26e0*/  IMAD.WIDE R6, R23, 0x8, R6 ;  /* 0x0000000817067825 */ /* 0x008fcc00078e0206 */
[----:B------:R-:W4:Y:S01]  /*26f0*/  LDG.E.64 R6, desc[UR8][R6.64] ;  /* 0x0000000806067981 */ /* 0x000f22000c1e1b00 */
[----:B-----5:R-:W-:Y:S01]  /*2700*/  IMAD.WIDE R10, R0, 0x8, R10 ;  /* 0x00000008000a7825 */ /* 0x020fe200078e020a */
[----:B------:R-:W-:-:S04]  /*2710*/  IADD3 R0, PT, PT, R3, R0, RZ ;  /* 0x0000000003007210 */ /* 0x000fc80007ffe0ff */
[----:B--2---:R-:W-:Y:S01]  /*2720*/  ISETP.GE.AND P0, PT, R0, UR4, PT ;  /* 0x0000000400007c0c */ /* 0x004fe2000bf06270 */
[----:B----4-:R-:W-:-:S08]  /*2730*/  DMUL R8, R4, -R6 ;  /* 0x8000000604087228 */ /* 0x010fd00000000000 */
[----:B------:R-:W-:-:S07]  /*2740*/  DMUL R8, R6, R8 ;  /* 0x0000000806087228 */ /* 0x000fce0000000000 */
[----:B------:R0:W-:Y:S01]  /*2750*/  STG.E.64 desc[UR8][R10.64], R8 ;  /* 0x000000080a007986 */ /* 0x0001e2000c101b08 */
[----:B------:R-:W-:Y:S05]  /*2760*/  @!P0 BRA `(.L_x_100) ;  /* 0xffffffd800b08947 */ /* 0x000fea000383ffff */
[----:B------:R-:W-:Y:S05]  /*2770*/  EXIT ;  /* 0x000000000000794d */ /* 0x000fea0003800000 */
.L_x_101:
        /* <DEDUP_REMOVED lines=16> */
.L_x_402:


//--------------------- .text._Z15_invxback_32_17PfS_S_PiS0_S0_ii --------------------------
	.section	.text._Z15_invxback_32_17PfS_S_PiS0_S0_ii,"ax",@progbits
	.align	128
        .global         _Z15_invxback_32_17PfS_S_PiS0_S0_ii
        .type           _Z15_invxback_32_17PfS_S_PiS0_S0_ii,@function
        .size           _Z15_invxback_32_17PfS_S_PiS0_S0_ii,(.L_x_403 - _Z15_invxback_32_17PfS_S_PiS0_S0_ii)
        .other          _Z15_invxback_32_17PfS_S_PiS0_S0_ii,@"STO_CUDA_ENTRY STV_DEFAULT"
_Z15_invxback_32_17PfS_S_PiS0_S0_ii:
.text._Z15_invxback_32_17PfS_S_PiS0_S0_ii:
        /* <DEDUP_REMOVED lines=17> */
.L_x_103:
[----:B----4-:R-:W-:-:S04]  /*0110*/  IMAD.WIDE R4, R0, 0x4, R10 ;  /* 0x0000000400047825 */ /* 0x010fc800078e020a */
[C---:B-1----:R-:W-:Y:S02]  /*0120*/  IMAD.WIDE R6, R0.reuse, 0x4, R12 ;  /* 0x0000000400067825 */ /* 0x042fe400078e020c */
[----:B------:R-:W2:Y:S04]  /*0130*/  LDG.E R4, desc[UR8][R4.64] ;  /* 0x0000000804047981 */ /* 0x000ea8000c1e1900 */
[----:B------:R-:W2:Y:S01]  /*0140*/  LDG.E R7, desc[UR8][R6.64] ;  /* 0x0000000806077981 */ /* 0x000ea2000c1e1900 */
[----:B0-----:R-:W-:Y:S01]  /*0150*/  IMAD.WIDE R8, R0, 0x4, R14 ;  /* 0x0000000400087825 */ /* 0x001fe200078e020e */
[----:B------:R-:W-:-:S04]  /*0160*/  IADD3 R0, PT, PT, R3, R0, RZ ;  /* 0x0000000003007210 */ /* 0x000fc80007ffe0ff */
[----:B------:R-:W-:Y:S01]  /*0170*/  ISETP.GE.AND P0, PT, R0, UR6, PT ;  /* 0x0000000600007c0c */ /* 0x000fe2000bf06270 */
[----:B--2---:R-:W-:-:S04]  /*0180*/  FMUL R2, R4, -R7 ;  /* 0x8000000704027220 */ /* 0x004fc80000400000 */
[----:B------:R-:W-:-:S05]  /*0190*/  FMUL R17, R7, R2 ;  /* 0x0000000207117220 */ /* 0x000fca0000400000 */
[----:B------:R0:W-:Y:S03]  /*01a0*/  STG.E desc[UR8][R8.64], R17 ;  /* 0x0000001108007986 */ /* 0x0001e6000c101908 */
[----:B------:R-:W-:Y:S05]  /*01b0*/  @!P0 BRA `(.L_x_103) ;  /* 0xfffffffc00d48947 */ /* 0x000fea000383ffff */
[----:B------:R-:W-:Y:S05]  /*01c0*/  EXIT ;  /* 0x000000000000794d */ /* 0x000fea0003800000 */
.L_x_102:
[----:B------:R-:W-:-:S04]  /*01d0*/  UIADD3 UR4, UPT, UPT, UR4, -0x1, URZ ;  /* 0xffffffff04047890 */ /* 0x000fc8000fffe0ff */
[----:B------:R-:W-:Y:S02]  /*01e0*/  ULOP3.LUT UR7, UR4, 0x7, URZ, 0xc0, !UPT ;  /* 0x0000000704077892 */ /* 0x000fe4000f8ec0ff */
[----:B------:R-:W-:Y:S02]  /*01f0*/  ULOP3.LUT UR4, UR4, 0xfffffff8, URZ, 0xc0, !UPT ;  /* 0xfffffff804047892 */ /* 0x000fe4000f8ec0ff */
[----:B------:R-:W-:Y:S02]  /*0200*/  UIADD3 UR5, UPT, UPT, UR7, -0x1, URZ ;  /* 0xffffffff07057890 */ /* 0x000fe4000fffe0ff */
[----:B------:R-:W-:Y:S02]  /*0210*/  UIADD3 UR6, UPT, UPT, -UR4, URZ, URZ ;  /* 0x000000ff04067290 */ /* 0x000fe4000fffe1ff */
[----:B------:R-:W-:-:S11]  /*0220*/  UISETP.GE.U32.AND UP0, UPT, UR5, 0x3, UPT ;  /* 0x000000030500788c */ /* 0x000fd6000bf06070 */
.L_x_109:
        /* <DEDUP_REMOVED lines=17> */
.L_x_105:
        /* <DEDUP_REMOVED lines=291> */
.L_x_104:
        /* <DEDUP_REMOVED lines=151> */
.L_x_107:
        /* <DEDUP_REMOVED lines=81> */
.L_x_108:
        /* <DEDUP_REMOVED lines=39> */
.L_x_106:
        /* <DEDUP_REMOVED lines=13> */
[----:B----4-:R-:W-:-:S04]  /*2730*/  FMUL R2, R4, -R7 ;  /* 0x8000000704027220 */ /* 0x010fc80000400000 */
[----:B------:R-:W-:-:S05]  /*2740*/  FMUL R11, R7, R2 ;  /* 0x00000002070b7220 */ /* 0x000fca0000400000 */
[----:B------:R0:W-:Y:S03]  /*2750*/  STG.E desc[UR8][R8.64], R11 ;  /* 0x0000000b08007986 */ /* 0x0001e6000c101908 */
[----:B------:R-:W-:Y:S05]  /*2760*/  @!P0 BRA `(.L_x_109) ;  /* 0xffffffd800b08947 */ /* 0x000fea000383ffff */
[----:B------:R-:W-:Y:S05]  /*2770*/  EXIT ;  /* 0x000000000000794d */ /* 0x000fea0003800000 */
.L_x_110:
        /* <DEDUP_REMOVED lines=16> */
.L_x_403:


//--------------------- .text._Z9_le_64_17PdS_S_PiS0_S0_ii --------------------------
	.section	.text._Z9_le_64_17PdS_S_PiS0_S0_ii,"ax",@progbits
	.align	128
        .global         _Z9_le_64_17PdS_S_PiS0_S0_ii
        .type           _Z9_le_64_17PdS_S_PiS0_S0_ii,@function
        .size           _Z9_le_64_17PdS_S_PiS0_S0_ii,(.L_x_404 - _Z9_le_64_17PdS_S_PiS0_S0_ii)
        .other          _Z9_le_64_17PdS_S_PiS0_S0_ii,@"STO_CUDA_ENTRY STV_DEFAULT"
_Z9_le_64_17PdS_S_PiS0_S0_ii:
.text._Z9_le_64_17PdS_S_PiS0_S0_ii:
        /* <DEDUP_REMOVED lines=17> */
.L_x_112:
[----:B----4-:R-:W-:-:S04]  /*0110*/  IMAD.WIDE R4, R0, 0x8, R12 ;  /* 0x0000000800047825 */ /* 0x010fc800078e020c */
[C---:B-1----:R-:W-:Y:S02]  /*0120*/  IMAD.WIDE R6, R0.reuse, 0x8, R14 ;  /* 0x0000000800067825 */ /* 0x042fe400078e020e */
[----:B------:R-:W2:Y:S04]  /*0130*/  LDG.E.64 R4, desc[UR8][R4.64] ;  /* 0x0000000804047981 */ /* 0x000ea8000c1e1b00 */
[----:B------:R-:W2:Y:S01]  /*0140*/  LDG.E.64 R6, desc[UR8][R6.64] ;  /* 0x0000000806067981 */ /* 0x000ea2000c1e1b00 */
[----:B0-----:R-:W-:Y:S01]  /*0150*/  IMAD.WIDE R8, R0, 0x8, R16 ;  /* 0x0000000800087825 */ /* 0x001fe200078e0210 */
[----:B------:R-:W-:-:S03]  /*0160*/  MOV R10, RZ ;  /* 0x000000ff000a7202 */ /* 0x000fc60000000f00 */
[----:B------:R-:W-:Y:S01]  /*0170*/  IMAD.IADD R0, R3, 0x1, R0 ;  /* 0x0000000103007824 */ /* 0x000fe200078e0200 */
[----:B--2---:R-:W-:-:S06]  /*0180*/  DSETP.GTU.AND P0, PT, R4, R6, PT ;  /* 0x000000060400722a */ /* 0x004fcc0003f0c000 */
[----:B------:R-:W-:Y:S02]  /*0190*/  FSEL R11, RZ, 1.875, P0 ;  /* 0x3ff00000ff0b7808 */ /* 0x000fe40000000000 */
[----:B------:R-:W-:-:S03]  /*01a0*/  ISETP.GE.AND P0, PT, R0, UR6, PT ;  /* 0x0000000600007c0c */ /* 0x000fc6000bf06270 */
[----:B------:R0:W-:Y:S10]  /*01b0*/  STG.E.64 desc[UR8][R8.64], R10 ;  /* 0x0000000a08007986 */ /* 0x0001f4000c101b08 */
[----:B------:R-:W-:Y:S05]  /*01c0*/  @!P0 BRA `(.L_x_112) ;  /* 0xfffffffc00d08947 */ /* 0x000fea000383ffff */
[----:B------:R-:W-:Y:S05]  /*01d0*/  EXIT ;  /* 0x000000000000794d */ /* 0x000fea0003800000 */
.L_x_111:
[----:B------:R-:W-:-:S04]  /*01e0*/  UIADD3 UR4, UPT, UPT, UR4, -0x1, URZ ;  /* 0xffffffff04047890 */ /* 0x000fc8000fffe0ff */
[----:B------:R-:W-:Y:S02]  /*01f0*/  ULOP3.LUT UR7, UR4, 0x7, URZ, 0xc0, !UPT ;  /* 0x0000000704077892 */ /* 0x000fe4000f8ec0ff */
[----:B------:R-:W-:Y:S02]  /*0200*/  ULOP3.LUT UR4, UR4, 0xfffffff8, URZ, 0xc0, !UPT ;  /* 0xfffffff804047892 */ /* 0x000fe4000f8ec0ff */
[----:B------:R-:W-:Y:S02]  /*0210*/  UIADD3 UR5, UPT, UPT, UR7, -0x1, URZ ;  /* 0xffffffff07057890 */ /* 0x000fe4000fffe0ff */
[----:B------:R-:W-:Y:S02]  /*0220*/  UIADD3 UR6, UPT, UPT, -UR4, URZ, URZ ;  /* 0x000000ff04067290 */ /* 0x000fe4000fffe1ff */
[----:B------:R-:W-:-:S11]  /*0230*/  UISETP.GE.U32.AND UP0, UPT, UR5, 0x3, UPT ;  /* 0x000000030500788c */ /* 0x000fd6000bf06070 */
.L_x_118:
[----:B------:R-:W0:Y:S01]  /*0240*/  LDCU UR4, c[0x0][0x3b4] ;  /* 0x00007680ff0477ac */ /* 0x000e220008000800 */
[----:B------:R-:W-:Y:S02]  /*0250*/  HFMA2 R23, -RZ, RZ, 0, 0 ;  /* 0x00000000ff177431 */ /* 0x000fe400000001ff */
[----:B------:R-:W-:Y:S01]  /*0260*/  IMAD.MOV.U32 R28, RZ, RZ, R0 ;  /* 0x000000ffff1c7224 */ /* 0x000fe200078e0000 */
[----:B------:R-:W-:Y:S01]  /*0270*/  MOV R21, RZ ;  /* 0x000000ff00157202 */ /* 0x000fe20000000f00 */
[----:B------:R-:W2:Y:S01]  /*0280*/  LDCU UR10, c[0x0][0x3b4] ;  /* 0x00007680ff0a77ac */ /* 0x000ea20008000800 */
[----:B0-----:R-:W-:-:S04]  /*0290*/  UIADD3 UR5, UPT, UPT, UR4, -0x2, URZ ;  /* 0xfffffffe04057890 */ /* 0x001fc8000fffe0ff */
[----:B------:R-:W-:Y:S01]  /*02a0*/  UISETP.GE.U32.AND UP1, UPT, UR5, 0x7, UPT ;  /* 0x000000070500788c */ /* 0x000fe2000bf26070 */
[----:B--2---:R-:W-:-:S08]  /*02b0*/  IMAD.U32 R2, RZ, RZ, UR10 ;  /* 0x0000000aff027e24 */ /* 0x004fd0000f8e00ff */
[----:B------:R-:W-:Y:S05]  /*02c0*/  BRA.U !UP1, `(.L_x_113) ;  /* 0x0000001109ac7547 */ /* 0x000fea000b800000 */
[----:B------:R-:W0:Y:S01]  /*02d0*/  LDC.64 R10, c[0x0][0x3a8] ;  /* 0x0000ea00ff0a7b82 */ /* 0x000e220000000a00 */
[----:B------:R-:W-:Y:S01]  /*02e0*/  UIADD3 UR4, UPT, UPT, UR4, -0x4, URZ ;  /* 0xfffffffc04047890 */ /* 0x000fe2000fffe0ff */
[----:B------:R-:W-:Y:S01]  /*02f0*/  MOV R23, RZ ;  /* 0x000000ff00177202 */ /* 0x000fe20000000f00 */
[----:B------:R-:W-:Y:S01]  /*0300*/  IMAD.U32 R7, RZ, RZ, UR6 ;  /* 0x00000006ff077e24 */ /* 0x000fe2000f8e00ff */
[----:B------:R-:W-:-:S03]  /*0310*/  MOV R28, R0 ;  /* 0x00000000001c7202 */ /* 0x000fc60000000f00 */
[----:B------:R-:W-:Y:S01]  /*0320*/  IMAD.U32 R2, RZ, RZ, UR4 ;  /* 0x00000004ff027e24 */ /* 0x000fe2000f8e00ff */
[----:B----4-:R-:W2:Y:S08]  /*0330*/  LDC.64 R12, c[0x0][0x398] ;  /* 0x0000e600ff0c7b82 */ /* 0x010eb00000000a00 */
[----:B-1----:R-:W1:Y:S02]  /*0340*/  LDC.64 R14, c[0x0][0x3a0] ;  /* 0x0000e800ff0e7b82 */ /* 0x002e640000000a00 */
.L_x_114:
[----:B------:R-:W-:-:S05]  /*0350*/  IADD3 R27, PT, PT, R2, 0x3, RZ ;  /* 0x00000003021b7810 */ /* 0x000fca0007ffe0ff */
[----:B0-----:R-:W-:-:S05]  /*0360*/  IMAD.WIDE.U32 R16, R27, 0x4, R10 ;  /* 0x000000041b107825 */ /* 0x001fca00078e000a */
[----:B------:R-:W3:Y:S01]  /*0370*/  LDG.E R19, desc[UR8][R16.64] ;  /* 0x0000000810137981 */ /* 0x000ee2000c1e1900 */
[----:B------:R-:W-:-:S04]  /*0380*/  VIADD R8, R2, 0x2 ;  /* 0x0000000202087836 */ /* 0x000fc80000000000 */
[----:B------:R-:W-:-:S05]  /*0390*/  IMAD.WIDE.U32 R24, R8, 0x4, R10 ;  /* 0x0000000408187825 */ /* 0x000fca00078e000a */
[----:B------:R0:W4:Y:S01]  /*03a0*/  LDG.E R18, desc[UR8][R24.64] ;  /* 0x0000000818127981 */ /* 0x000122000c1e1900 */
[----:B------:R-:W-:-:S05]  /*03b0*/  IADD3 R4, PT, PT, R2, 0x1, RZ ;  /* 0x0000000102047810 */ /* 0x000fca0007ffe0ff */
[----:B0-----:R-:W-:-:S05]  /*03c0*/  IMAD.WIDE.U32 R24, R4, 0x4, R10 ;  /* 0x0000000404187825 */ /* 0x001fca00078e000a */
[----:B------:R0:W5:Y:S01]  /*03d0*/  LDG.E R9, desc[UR8][R24.64] ;  /* 0x0000000818097981 */ /* 0x000162000c1e1900 */
[----:B------:R-:W-:Y:S02]  /*03e0*/  IABS R22, R28 ;  /* 0x0000001c00167213 */ /* 0x000fe40000000000 */
[----:B---3--:R-:W-:-:S04]  /*03f0*/  IABS R5, R19 ;  /* 0x0000001300057213 */ /* 0x008fc80000000000 */
[----:B------:R-:W3:Y:S08]  /*0400*/  I2F.RP R6, R5 ;  /* 0x0000000500067306 */ /* 0x000ef00000209400 */
[----:B---3--:R-:W3:Y:S02]  /*0410*/  MUFU.RCP R6, R6 ;  /* 0x0000000600067308 */ /* 0x008ee40000001000 */
[----:B---3--:R-:W-:Y:S01]  /*0420*/  VIADD R16, R6, 0xffffffe ;  /* 0x0ffffffe06107836 */ /* 0x008fe20000000000 */
[----:B----4-:R-:W-:-:S05]  /*0430*/  IABS R6, R18 ;  /* 0x0000001200067213 */ /* 0x010fca0000000000 */
[----:B------:R3:W4:Y:S02]  /*0440*/  F2I.FTZ.U32.TRUNC.NTZ R17, R16 ;  /* 0x0000001000117305 */ /* 0x000724000021f000 */
[----:B---3--:R-:W-:Y:S01]  /*0450*/  IMAD.MOV.U32 R16, RZ, RZ, RZ ;  /* 0x000000ffff107224 */ /* 0x008fe200078e00ff */
[----:B----4-:R-:W-:-:S05]  /*0460*/  IADD3 R20, PT, PT, RZ, -R17, RZ ;  /* 0x80000011ff147210 */ /* 0x010fca0007ffe0ff */
[----:B------:R-:W-:Y:S01]  /*0470*/  IMAD R29, R20, R5, RZ ;  /* 0x00000005141d7224 */ /* 0x000fe200078e02ff */
[----:B------:R-:W-:-:S03]  /*0480*/  IABS R20, R19 ;  /* 0x0000001300147213 */ /* 0x000fc60000000000 */
[----:B------:R-:W-:Y:S01]  /*0490*/  IMAD.HI.U32 R17, R17, R29, R16 ;  /* 0x0000001d11117227 */ /* 0x000fe200078e0010 */
[----:B0-----:R-:W-:Y:S02]  /*04a0*/  IADD3 R25, PT, PT, RZ, -R20, RZ ;  /* 0x80000014ff197210 */ /* 0x001fe40007ffe0ff */
[----:B------:R-:W0:Y:S03]  /*04b0*/  I2F.RP R20, R6 ;  /* 0x0000000600147306 */ /* 0x000e260000209400 */
[----:B------:R-:W-:-:S04]  /*04c0*/  IMAD.HI.U32 R24, R17, R22, RZ ;  /* 0x0000001611187227 */ /* 0x000fc800078e00ff */
[----:B------:R-:W-:Y:S01]  /*04d0*/  IMAD R16, R24, R25, R22 ;  /* 0x0000001918107224 */ /* 0x000fe200078e0216 */
[----:B-----5:R-:W-:-:S04]  /*04e0*/  IABS R22, R9 ;  /* 0x0000000900167213 */ /* 0x020fc80000000000 */
[----:B------:R-:W-:Y:S01]  /*04f0*/  ISETP.GT.U32.AND P2, PT, R5, R16, PT ;  /* 0x000000100500720c */ /* 0x000fe20003f44070 */
[----:B0-----:R-:W0:-:S12]  /*0500*/  MUFU.RCP R20, R20 ;  /* 0x0000001400147308 */ /* 0x001e180000001000 */
[----:B------:R-:W-:Y:S01]  /*0510*/  @!P2 IMAD.IADD R16, R16, 0x1, -R5 ;  /* 0x000000011010a824 */ /* 0x000fe200078e0a05 */
[----:B------:R-:W-:Y:S02]  /*0520*/  @!P2 IADD3 R24, PT, PT, R24, 0x1, RZ ;  /* 0x000000011818a810 */ /* 0x000fe40007ffe0ff */
[----:B------:R-:W-:Y:S02]  /*0530*/  ISETP.NE.AND P2, PT, R19, RZ, PT ;  /* 0x000000ff1300720c */ /* 0x000fe40003f45270 */
[----:B------:R-:W-:Y:S02]  /*0540*/  ISETP.GE.U32.AND P0, PT, R16, R5, PT ;  /* 0x000000051000720c */ /* 0x000fe40003f06070 */
[----:B------:R-:W-:Y:S02]  /*0550*/  LOP3.LUT R5, R28, R19, RZ, 0x3c, !PT ;  /* 0x000000131c057212 */ /* 0x000fe400078e3cff */
[----:B0-----:R-:W-:Y:S02]  /*0560*/  IADD3 R16, PT, PT, R20, 0xffffffe, RZ ;  /* 0x0ffffffe14107810 */ /* 0x001fe40007ffe0ff */
[----:B------:R-:W-:Y:S01]  /*0570*/  ISETP.GE.AND P1, PT, R5, RZ, PT ;  /* 0x000000ff0500720c */ /* 0x000fe20003f26270 */
[----:B------:R-:W-:Y:S01]  /*0580*/  IMAD.MOV.U32 R5, RZ, RZ, R22 ;  /* 0x000000ffff057224 */ /* 0x000fe200078e0016 */
[----:B------:R-:W0:Y:S05]  /*0590*/  F2I.FTZ.U32.TRUNC.NTZ R17, R16 ;  /* 0x0000001000117305 */ /* 0x000e2a000021f000 */
[----:B------:R-:W-:-:S03]  /*05a0*/  @P0 VIADD R24, R24, 0x1 ;  /* 0x0000000118180836 */ /* 0x000fc60000000000 */
[----:B------:R-:W3:Y:S03]  /*05b0*/  I2F.RP R20, R5 ;  /* 0x0000000500147306 */ /* 0x000ee60000209400 */
[----:B------:R-:W-:Y:S02]  /*05c0*/  @!P1 IADD3 R24, PT, PT, -R24, RZ, RZ ;  /* 0x000000ff18189210 */ /* 0x000fe40007ffe1ff */
[----:B------:R-:W-:Y:S01]  /*05d0*/  @!P2 LOP3.LUT R24, RZ, R19, RZ, 0x33, !PT ;  /* 0x00000013ff18a212 */ /* 0x000fe200078e33ff */
[----:B0-----:R-:W-:-:S03]  /*05e0*/  IMAD.MOV R25, RZ, RZ, -R17 ;  /* 0x000000ffff197224 */ /* 0x001fc600078e0a11 */
[----:B------:R-:W-:Y:S01]  /*05f0*/  IADD3 R16, PT, PT, -R24, RZ, RZ ;  /* 0x000000ff18107210 */ /* 0x000fe20007ffe1ff */
[----:B------:R-:W-:-:S04]  /*0600*/  IMAD R25, R25, R6, RZ ;  /* 0x0000000619197224 */ /* 0x000fc800078e02ff */
[----:B------:R-:W-:Y:S01]  /*0610*/  IMAD R19, R19, R16, R28 ;  /* 0x0000001013137224 */ /* 0x000fe200078e021c */
[----:B---3--:R-:W0:Y:S01]  /*0620*/  MUFU.RCP R20, R20 ;  /* 0x0000001400147308 */ /* 0x008e220000001000 */
[----:B------:R-:W-:-:S03]  /*0630*/  IMAD.MOV.U32 R16, RZ, RZ, RZ ;  /* 0x000000ffff107224 */ /* 0x000fc600078e00ff */
[----:B------:R-:W-:Y:S01]  /*0640*/  IABS R29, R19 ;  /* 0x00000013001d7213 */ /* 0x000fe20000000000 */
[----:B------:R-:W-:Y:S01]  /*0650*/  IMAD.HI.U32 R16, R17, R25, R16 ;  /* 0x0000001911107227 */ /* 0x000fe200078e0010 */
[----:B------:R-:W-:-:S04]  /*0660*/  IABS R17, R18 ;  /* 0x0000001200117213 */ /* 0x000fc80000000000 */
[----:B------:R-:W-:Y:S01]  /*0670*/  IADD3 R22, PT, PT, RZ, -R17, RZ ;  /* 0x80000011ff167210 */ /* 0x000fe20007ffe0ff */
[----:B------:R-:W-:-:S04]  /*0680*/  IMAD.HI.U32 R25, R16, R29, RZ ;  /* 0x0000001d10197227 */ /* 0x000fc800078e00ff */
[----:B------:R-:W-:Y:S02]  /*0690*/  IMAD.MOV.U32 R16, RZ, RZ, RZ ;  /* 0x000000ffff107224 */ /* 0x000fe400078e00ff */
[----:B0-----:R-:W-:Y:S01]  /*06a0*/  VIADD R17, R20, 0xffffffe ;  /* 0x0ffffffe14117836 */ /* 0x001fe20000000000 */
[----:B------:R-:W-:-:S05]  /*06b0*/  MOV R20, R22 ;  /* 0x0000001600147202 */ /* 0x000fca0000000f00 */
        /* <DEDUP_REMOVED lines=10> */
[----:B------:R-:W-:Y:S02]  /*0760*/  LOP3.LUT R6, R19, R18, RZ, 0x3c, !PT ;  /* 0x0000001213067212 */ /* 0x000fe400078e3cff */
[----:B------:R-:W-:Y:S02]  /*0770*/  @!P2 IADD3 R25, PT, PT, R25, 0x1, RZ ;  /* 0x000000011919a810 */ /* 0x000fe40007ffe0ff */
[----:B------:R-:W-:Y:S02]  /*0780*/  ISETP.GE.AND P1, PT, R6, RZ, PT ;  /* 0x000000ff0600720c */ /* 0x000fe40003f26270 */
[----:B------:R-:W-:Y:S01]  /*0790*/  ISETP.NE.AND P2, PT, R18, RZ, PT ;  /* 0x000000ff1200720c */ /* 0x000fe20003f45270 */
[----:B------:R-:W-:Y:S02]  /*07a0*/  @P0 VIADD R25, R25, 0x1 ;  /* 0x0000000119190836 */ /* 0x000fe40000000000 */
[----:B--2---:R-:W-:-:S03]  /*07b0*/  IMAD.WIDE.U32 R16, R27, 0x4, R12 ;  /* 0x000000041b107825 */ /* 0x004fc600078e000c */
[----:B------:R-:W-:-:S03]  /*07c0*/  MOV R6, R25 ;  /* 0x0000001900067202 */ /* 0x000fc60000000f00 */
[----:B------:R0:W2:Y:S02]  /*07d0*/  LDG.E R16, desc[UR8][R16.64] ;  /* 0x0000000810107981 */ /* 0x0000a4000c1e1900 */
[----:B------:R-:W-:Y:S02]  /*07e0*/  @!P1 IMAD.MOV R6, RZ, RZ, -R6 ;  /* 0x000000ffff069224 */ /* 0x000fe400078e0a06 */
[----:B------:R-:W-:-:S04]  /*07f0*/  @!P2 LOP3.LUT R6, RZ, R18, RZ, 0x33, !PT ;  /* 0x00000012ff06a212 */ /* 0x000fc800078e33ff */
[----:B------:R-:W-:-:S05]  /*0800*/  IADD3 R25, PT, PT, -R6, RZ, RZ ;  /* 0x000000ff06197210 */ /* 0x000fca0007ffe1ff */
[----:B------:R-:W-:Y:S01]  /*0810*/  IMAD R18, R18, R25, R19 ;  /* 0x0000001912127224 */ /* 0x000fe200078e0213 */
[----:B------:R-:W-:-:S04]  /*0820*/  IABS R25, R9 ;  /* 0x0000000900197213 */ /* 0x000fc80000000000 */
[----:B------:R-:W-:Y:S01]  /*0830*/  IABS R19, R18 ;  /* 0x0000001200137213 */ /* 0x000fe20000000000 */
[----:B------:R-:W-:-:S04]  /*0840*/  IMAD.MOV R26, RZ, RZ, -R25 ;  /* 0x000000ffff1a7224 */ /* 0x000fc800078e0a19 */
        /* <DEDUP_REMOVED lines=13> */
[----:B-1----:R-:W-:-:S05]  /*0920*/  IMAD.WIDE.U32 R26, R27, 0x4, R14 ;  /* 0x000000041b1a7825 */ /* 0x002fca00078e000e */
[----:B------:R1:W4:Y:S01]  /*0930*/  LDG.E R22, desc[UR8][R26.64] ;  /* 0x000000081a167981 */ /* 0x000322000c1e1900 */
[----:B---3--:R-:W-:-:S04]  /*0940*/  IABS R25, R20 ;  /* 0x0000001400197213 */ /* 0x008fc80000000000 */
[----:B------:R-:W3:Y:S08]  /*0950*/  I2F.RP R19, R25 ;  /* 0x0000001900137306 */ /* 0x000ef00000209400 */
[----:B---3--:R-:W0:Y:S02]  /*0960*/  MUFU.RCP R19, R19 ;  /* 0x0000001300137308 */ /* 0x008e240000001000 */
[----:B0-----:R-:W-:-:S06]  /*0970*/  IADD3 R17, PT, PT, R19, 0xffffffe, RZ ;  /* 0x0ffffffe13117810 */ /* 0x001fcc0007ffe0ff */
[----:B------:R-:W0:Y:S01]  /*0980*/  F2I.FTZ.U32.TRUNC.NTZ R17, R17 ;  /* 0x0000001100117305 */ /* 0x000e22000021f000 */
[----:B--2---:R-:W-:Y:S02]  /*0990*/  IMAD R21, R24, R16, R21 ;  /* 0x0000001018157224 */ /* 0x004fe400078e0215 */
[----:B------:R-:W-:Y:S01]  /*09a0*/  HFMA2 R16, -RZ, RZ, 0, 0 ;  /* 0x00000000ff107431 */ /* 0x000fe200000001ff */
[----:B------:R-:W-:-:S05]  /*09b0*/  IADD3 R19, PT, PT, -R5, RZ, RZ ;  /* 0x000000ff05137210 */ /* 0x000fca0007ffe1ff */
[----:B------:R-:W-:Y:S02]  /*09c0*/  IMAD R9, R9, R19, R18 ;  /* 0x0000001309097224 */ /* 0x000fe400078e0212 */
[----:B0-----:R-:W-:-:S04]  /*09d0*/  IMAD.MOV R28, RZ, RZ, -R17 ;  /* 0x000000ffff1c7224 */ /* 0x001fc800078e0a11 */
        /* <DEDUP_REMOVED lines=9> */
[----:B------:R0:W2:Y:S06]  /*0a70*/  LDG.E R18, desc[UR8][R18.64] ;  /* 0x0000000812127981 */ /* 0x0000ac000c1e1900 */
[----:B------:R-:W-:Y:S01]  /*0a80*/  @!P2 IADD3 R16, PT, PT, R16, -R25, RZ ;  /* 0x800000191010a210 */ /* 0x000fe20007ffe0ff */
[----:B0-----:R-:W-:-:S03]  /*0a90*/  VIADD R19, R2, 0xffffffff ;  /* 0xffffffff02137836 */ /* 0x001fc60000000000 */
[----:B------:R-:W-:Y:S01]  /*0aa0*/  ISETP.GE.U32.AND P0, PT, R16, R25, PT ;  /* 0x000000191000720c */ /* 0x000fe20003f06070 */
[----:B------:R-:W-:-:S05]  /*0ab0*/  IMAD.WIDE.U32 R16, R19, 0x4, R10 ;  /* 0x0000000413107825 */ /* 0x000fca00078e000a */
[----:B------:R-:W3:Y:S01]  /*0ac0*/  LDG.E R26, desc[UR8][R16.64] ;  /* 0x00000008101a7981 */ /* 0x000ee2000c1e1900 */
[----:B----4-:R-:W-:Y:S01]  /*0ad0*/  IMAD R23, R24, R22, R23 ;  /* 0x0000001618177224 */ /* 0x010fe200078e0217 */
[----:B------:R-:W-:Y:S02]  /*0ae0*/  LOP3.LUT R22, R9, R20, RZ, 0x3c, !PT ;  /* 0x0000001409167212 */ /* 0x000fe400078e3cff */
[----:B------:R-:W-:Y:S02]  /*0af0*/  @!P2 IADD3 R27, PT, PT, R27, 0x1, RZ ;  /* 0x000000011b1ba810 */ /* 0x000fe40007ffe0ff */
[----:B------:R-:W-:Y:S02]  /*0b00*/  ISETP.GE.AND P1, PT, R22, RZ, PT ;  /* 0x000000ff1600720c */ /* 0x000fe40003f26270 */
[----:B------:R-:W-:Y:S01]  /*0b10*/  ISETP.NE.AND P2, PT, R20, RZ, PT ;  /* 0x000000ff1400720c */ /* 0x000fe20003f45270 */
[----:B------:R-:W-:-:S04]  /*0b20*/  @P0 VIADD R27, R27, 0x1 ;  /* 0x000000011b1b0836 */ /* 0x000fc80000000000 */
[----:B------:R-:W-:-:S06]  /*0b30*/  IMAD.MOV.U32 R22, RZ, RZ, R27 ;  /* 0x000000ffff167224 */ /* 0x000fcc00078e001b */
[----:B------:R-:W-:Y:S02]  /*0b40*/  @!P1 IADD3 R22, PT, PT, -R22, RZ, RZ ;  /* 0x000000ff16169210 */ /* 0x000fe40007ffe1ff */
[----:B------:R-:W-:-:S05]  /*0b50*/  @!P2 LOP3.LUT R22, RZ, R20, RZ, 0x33, !PT ;  /* 0x00000014ff16a212 */ /* 0x000fca00078e33ff */
[----:B------:R-:W-:-:S04]  /*0b60*/  IMAD.MOV R27, RZ, RZ, -R22 ;  /* 0x000000ffff1b7224 */ /* 0x000fc800078e0a16 */
[----:B------:R-:W-:Y:S01]  /*0b70*/  IMAD R27, R20, R27, R9 ;  /* 0x0000001b141b7224 */ /* 0x000fe200078e0209 */
[----:B---3--:R-:W-:-:S04]  /*0b80*/  IABS R25, R26 ;  /* 0x0000001a00197213 */ /* 0x008fc80000000000 */
[----:B------:R-:W0:Y:S08]  /*0b90*/  I2F.RP R28, R25 ;  /* 0x00000019001c7306 */ /* 0x000e300000209400 */
[----:B0-----:R-:W0:Y:S02]  /*0ba0*/  MUFU.RCP R28, R28 ;  /* 0x0000001c001c7308 */ /* 0x001e240000001000 */
[----:B0-----:R-:W-:-:S06]  /*0bb0*/  IADD3 R16, PT, PT, R28, 0xffffffe, RZ ;  /* 0x0ffffffe1c107810 */ /* 0x001fcc0007ffe0ff */
[----:B------:R-:W0:Y:S01]  /*0bc0*/  F2I.FTZ.U32.TRUNC.NTZ R17, R16 ;  /* 0x0000001000117305 */ /* 0x000e22000021f000 */
[----:B--2---:R-:W-:Y:S02]  /*0bd0*/  IMAD R18, R6, R18, R21 ;  /* 0x0000001206127224 */ /* 0x004fe400078e0215 */
[----:B------:R-:W-:-:S04]  /*0be0*/  IMAD.WIDE.U32 R20, R8, 0x4, R14 ;  /* 0x0000000408147825 */ /* 0x000fc800078e000e */
[C---:B------:R-:W-:Y:S02]  /*0bf0*/  IMAD.WIDE.U32 R8, R4.reuse, 0x4, R12 ;  /* 0x0000000404087825 */ /* 0x040fe400078e000c */
[----:B------:R-:W2:Y:S02]  /*0c00*/  LDG.E R20, desc[UR8][R20.64] ;  /* 0x0000000814147981 */ /* 0x000ea4000c1e1900 */
[----:B------:R-:W-:Y:S02]  /*0c10*/  IMAD.WIDE.U32 R28, R4, 0x4, R14 ;  /* 0x00000004041c7825 */ /* 0x000fe400078e000e */
[----:B------:R1:W3:Y:S01]  /*0c20*/  LDG.E R24, desc[UR8][R8.64] ;  /* 0x0000000808187981 */ /* 0x0002e2000c1e1900 */
[----:B0-----:R-:W-:-:S03]  /*0c30*/  IADD3 R16, PT, PT, RZ, -R17, RZ ;  /* 0x80000011ff107210 */ /* 0x001fc60007ffe0ff */
[----:B------:R0:W4:Y:S02]  /*0c40*/  LDG.E R28, desc[UR8][R28.64] ;  /* 0x000000081c1c7981 */ /* 0x000124000c1e1900 */
[----:B------:R-:W-:Y:S02]  /*0c50*/  IMAD R4, R16, R25, RZ ;  /* 0x0000001910047224 */ /* 0x000fe400078e02ff */
[----:B------:R-:W-:-:S04]  /*0c60*/  IMAD.MOV.U32 R16, RZ, RZ, RZ ;  /* 0x000000ffff107224 */ /* 0x000fc800078e00ff */
        /* <DEDUP_REMOVED lines=12> */
[----:B------:R-:W-:Y:S02]  /*0d30*/  @!P2 IADD3 R4, PT, PT, R4, 0x1, RZ ;  /* 0x000000010404a810 */ /* 0x000fe40007ffe0ff */
[----:B------:R-:W-:-:S03]  /*0d40*/  ISETP.NE.AND P2, PT, R26, RZ, PT ;  /* 0x000000ff1a00720c */ /* 0x000fc60003f45270 */
[----:B------:R-:W-:Y:S02]  /*0d50*/  @P0 VIADD R4, R4, 0x1 ;  /* 0x0000000104040836 */ /* 0x000fe40000000000 */
[----:B--2---:R-:W-:Y:S01]  /*0d60*/  IMAD R20, R6, R20, R23 ;  /* 0x0000001406147224 */ /* 0x004fe200078e0217 */
[----:B------:R-:W-:-:S04]  /*0d70*/  LOP3.LUT R6, R27, R26, RZ, 0x3c, !PT ;  /* 0x0000001a1b067212 */ /* 0x000fc800078e3cff */
[----:B------:R-:W-:Y:S02]  /*0d80*/  ISETP.GE.AND P1, PT, R6, RZ, PT ;  /* 0x000000ff0600720c */ /* 0x000fe40003f26270 */
[----:B-----5:R-:W-:-:S04]  /*0d90*/  IABS R25, R8 ;  /* 0x0000000800197213 */ /* 0x020fc80000000000 */
[----:B0-----:R-:W0:Y:S08]  /*0da0*/  I2F.RP R29, R25 ;  /* 0x00000019001d7306 */ /* 0x001e300000209400 */
[----:B0-----:R-:W0:Y:S02]  /*0db0*/  MUFU.RCP R29, R29 ;  /* 0x0000001d001d7308 */ /* 0x001e240000001000 */
[----:B0-----:R-:W-:-:S06]  /*0dc0*/  VIADD R16, R29, 0xffffffe ;  /* 0x0ffffffe1d107836 */ /* 0x001fcc0000000000 */
[----:B------:R0:W1:Y:S01]  /*0dd0*/  F2I.FTZ.U32.TRUNC.NTZ R17, R16 ;  /* 0x0000001000117305 */ /* 0x000062000021f000 */
[----:B------:R-:W-:Y:S02]  /*0de0*/  @!P1 IADD3 R4, PT, PT, -R4, RZ, RZ ;  /* 0x000000ff04049210 */ /* 0x000fe40007ffe1ff */
[----:B------:R-:W-:-:S04]  /*0df0*/  @!P2 LOP3.LUT R4, RZ, R26, RZ, 0x33, !PT ;  /* 0x0000001aff04a212 */ /* 0x000fc800078e33ff */
[----:B------:R-:W-:Y:S01]  /*0e00*/  IADD3 R9, PT, PT, -R4, RZ, RZ ;  /* 0x000000ff04097210 */ /* 0x000fe20007ffe1ff */
[----:B0-----:R-:W-:Y:S02]  /*0e10*/  IMAD.MOV.U32 R16, RZ, RZ, RZ ;  /* 0x000000ffff107224 */ /* 0x001fe400078e00ff */
[----:B-1----:R-:W-:-:S04]  /*0e20*/  IMAD.MOV R6, RZ, RZ, -R17 ;  /* 0x000000ffff067224 */ /* 0x002fc800078e0a11 */
[----:B------:R-:W-:Y:S02]  /*0e30*/  IMAD R23, R6, R25, RZ ;  /* 0x0000001906177224 */ /* 0x000fe400078e02ff */
[----:B------:R-:W-:Y:S02]  /*0e40*/  IMAD R9, R26, R9, R27 ;  /* 0x000000091a097224 */ /* 0x000fe400078e021b */
[----:B------:R-:W-:Y:S01]  /*0e50*/  IMAD.HI.U32 R6, R17, R23, R16 ;  /* 0x0000001711067227 */ /* 0x000fe200078e0010 */
[----:B------:R-:W-:Y:S02]  /*0e60*/  IABS R16, R8 ;  /* 0x0000000800107213 */ /* 0x000fe40000000000 */
[----:B------:R-:W-:Y:S01]  /*0e70*/  IABS R27, R9 ;  /* 0x00000009001b7213 */ /* 0x000fe20000000000 */
[C---:B---3--:R-:W-:Y:S01]  /*0e80*/  IMAD R23, R5.reuse, R24, R18 ;  /* 0x0000001805177224 */ /* 0x048fe200078e0212 */
[----:B------:R-:W-:Y:S01]  /*0e90*/  IADD3 R18, PT, PT, RZ, -R16, RZ ;  /* 0x80000010ff127210 */ /* 0x000fe20007ffe0ff */
[----:B----4-:R-:W-:Y:S01]  /*0ea0*/  IMAD R29, R5, R28, R20 ;  /* 0x0000001c051d7224 */ /* 0x010fe200078e0214 */
[----:B------:R-:W-:Y:S01]  /*0eb0*/  IADD3 R5, PT, PT, R2, -0x3, RZ ;  /* 0xfffffffd02057810 */ /* 0x000fe20007ffe0ff */
[----:B------:R-:W-:-:S04]  /*0ec0*/  IMAD.HI.U32 R24, R6, R27, RZ ;  /* 0x0000001b06187227 */ /* 0x000fc800078e00ff */
[----:B------:R-:W-:-:S04]  /*0ed0*/  IMAD.MOV.U32 R20, RZ, RZ, R18 ;  /* 0x000000ffff147224 */ /* 0x000fc800078e0012 */
        /* <DEDUP_REMOVED lines=17> */
[----:B------:R-:W-:-:S05]  /*0ff0*/  IADD3 R25, PT, PT, -R24, RZ, RZ ;  /* 0x000000ff18197210 */ /* 0x000fca0007ffe1ff */
[----:B------:R-:W-:Y:S02]  /*1000*/  IMAD R25, R8, R25, R9 ;  /* 0x0000001908197224 */ /* 0x000fe400078e0209 */
[----:B------:R-:W-:Y:S01]  /*1010*/  VIADD R27, R2, 0xfffffffc ;  /* 0xfffffffc021b7836 */ /* 0x000fe20000000000 */
[----:B--2---:R-:W-:-:S04]  /*1020*/  IABS R20, R26 ;  /* 0x0000001a00147213 */ /* 0x004fc80000000000 */
[----:B------:R-:W1:Y:S08]  /*1030*/  I2F.RP R28, R20 ;  /* 0x00000014001c7306 */ /* 0x000e700000209400 */
[----:B-1----:R-:W0:Y:S02]  /*1040*/  MUFU.RCP R28, R28 ;  /* 0x0000001c001c7308 */ /* 0x002e240000001000 */
[----:B0-----:R-:W-:-:S06]  /*1050*/  IADD3 R16, PT, PT, R28, 0xffffffe, RZ ;  /* 0x0ffffffe1c107810 */ /* 0x001fcc0007ffe0ff */
[----:B------:R0:W1:Y:S01]  /*1060*/  F2I.FTZ.U32.TRUNC.NTZ R17, R16 ;  /* 0x0000001000117305 */ /* 0x000062000021f000 */
[----:B------:R-:W-:Y:S01]  /*1070*/  IABS R8, R26 ;  /* 0x0000001a00087213 */ /* 0x000fe20000000000 */
[----:B---3--:R-:W-:Y:S01]  /*1080*/  IMAD R23, R22, R6, R23 ;  /* 0x0000000616177224 */ /* 0x008fe200078e0217 */
[----:B0-----:R-:W-:Y:S01]  /*1090*/  MOV R16, RZ ;  /* 0x000000ff00107202 */ /* 0x001fe20000000f00 */
[----:B-1----:R-:W-:-:S04]  /*10a0*/  IMAD.MOV R9, RZ, RZ, -R17 ;  /* 0x000000ffff097224 */ /* 0x002fc800078e0a11 */
[----:B------:R-:W-:-:S04]  /*10b0*/  IMAD R9, R9, R20, RZ ;  /* 0x0000001409097224 */ /* 0x000fc800078e02ff */
[----:B------:R-:W-:Y:S01]  /*10c0*/  IMAD.HI.U32 R6, R17, R9, R16 ;  /* 0x0000000911067227 */ /* 0x000fe200078e0010 */
[----:B------:R-:W-:-:S03]  /*10d0*/  IABS R17, R25 ;  /* 0x0000001900117213 */ /* 0x000fc60000000000 */
[----:B------:R-:W-:Y:S02]  /*10e0*/  IMAD.MOV R16, RZ, RZ, -R8 ;  /* 0x000000ffff107224 */ /* 0x000fe400078e0a08 */
[----:B----4-:R-:W-:Y:S02]  /*10f0*/  IMAD R29, R22, R18, R29 ;  /* 0x00000012161d7224 */ /* 0x010fe400078e021d */
[----:B------:R-:W-:Y:S01]  /*1100*/  IMAD.HI.U32 R6, R6, R17, RZ ;  /* 0x0000001106067227 */ /* 0x000fe200078e00ff */
[----:B------:R-:W-:-:S05]  /*1110*/  MOV R22, R16 ;  /* 0x0000001000167202 */ /* 0x000fca0000000f00 */
        /* <DEDUP_REMOVED lines=15> */
[----:B------:R-:W-:Y:S02]  /*1210*/  @!P1 IADD3 R6, PT, PT, -R6, RZ, RZ ;  /* 0x000000ff06069210 */ /* 0x000fe40007ffe1ff */
[----:B------:R-:W-:Y:S01]  /*1220*/  @!P2 LOP3.LUT R6, RZ, R26, RZ, 0x33, !PT ;  /* 0x0000001aff06a212 */ /* 0x000fe200078e33ff */
[----:B------:R-:W-:Y:S01]  /*1230*/  IMAD.WIDE.U32 R16, R21, 0x4, R12 ;  /* 0x0000000415107825 */ /* 0x000fe200078e000c */
[----:B--2---:R-:W-:-:S04]  /*1240*/  IABS R20, R28 ;  /* 0x0000001c00147213 */ /* 0x004fc80000000000 */
[----:B------:R-:W0:Y:S08]  /*1250*/  I2F.RP R22, R20 ;  /* 0x0000001400167306 */ /* 0x000e300000209400 */
[----:B0-----:R-:W0:Y:S01]  /*1260*/  MUFU.RCP R22, R22 ;  /* 0x0000001600167308 */ /* 0x001e220000001000 */
[----:B---3--:R-:W-:Y:S02]  /*1270*/  IMAD R23, R4, R8, R23 ;  /* 0x0000000804177224 */ /* 0x008fe400078e0217 */
[----:B0-----:R-:W-:-:S06]  /*1280*/  VIADD R9, R22, 0xffffffe ;  /* 0x0ffffffe16097836 */ /* 0x001fcc0000000000 */
[----:B------:R-:W0:Y:S01]  /*1290*/  F2I.FTZ.U32.TRUNC.NTZ R9, R9 ;  /* 0x0000000900097305 */ /* 0x000e22000021f000 */
[----:B------:R-:W-:-:S04]  /*12a0*/  IMAD.MOV R8, RZ, RZ, -R6 ;  /* 0x000000ffff087224 */ /* 0x000fc800078e0a06 */
[----:B------:R-:W-:Y:S02]  /*12b0*/  IMAD R25, R26, R8, R25 ;  /* 0x000000081a197224 */ /* 0x000fe400078e0219 */
[----:B------:R-:W-:Y:S02]  /*12c0*/  IMAD.MOV.U32 R8, RZ, RZ, RZ ;  /* 0x000000ffff087224 */ /* 0x000fe400078e00ff */
[----:B----4-:R-:W-:Y:S02]  /*12d0*/  IMAD R29, R4, R18, R29 ;  /* 0x00000012041d7224 */ /* 0x010fe400078e021d */
[----:B------:R1:W2:Y:S01]  /*12e0*/  LDG.E R4, desc[UR8][R16.64] ;  /* 0x0000000810047981 */ /* 0x0002a2000c1e1900 */
[----:B0-----:R-:W-:Y:S01]  /*12f0*/  IADD3 R26, PT, PT, RZ, -R9, RZ ;  /* 0x80000009ff1a7210 */ /* 0x001fe20007ffe0ff */
[----:B------:R-:W-:-:S04]  /*1300*/  IMAD.WIDE.U32 R18, R5, 0x4, R12 ;  /* 0x0000000405127825 */ /* 0x000fc800078e000c */
[----:B------:R-:W-:Y:S01]  /*1310*/  IMAD R26, R26, R20, RZ ;  /* 0x000000141a1a7224 */ /* 0x000fe200078e02ff */
[----:B------:R0:W3:Y:S01]  /*1320*/  LDG.E R22, desc[UR8][R18.64] ;  /* 0x0000000812167981 */ /* 0x0000e2000c1e1900 */
[----:B-1----:R-:W-:-:S04]  /*1330*/  IMAD.WIDE.U32 R16, R21, 0x4, R14 ;  /* 0x0000000415107825 */ /* 0x002fc800078e000e */
[----:B------:R-:W-:Y:S01]  /*1340*/  IMAD.HI.U32 R8, R9, R26, R8 ;  /* 0x0000001a09087227 */ /* 0x000fe200078e0008 */
[----:B------:R-:W-:Y:S01]  /*1350*/  IABS R26, R28 ;  /* 0x0000001c001a7213 */ /* 0x000fe20000000000 */
[----:B------:R1:W4:Y:S01]  /*1360*/  LDG.E R21, desc[UR8][R16.64] ;  /* 0x0000000810157981 */ /* 0x000322000c1e1900 */
[----:B------:R-:W-:Y:S01]  /*1370*/  IABS R9, R25 ;  /* 0x0000001900097213 */ /* 0x000fe20000000000 */
[----:B0-----:R-:W-:-:S05]  /*1380*/  IMAD.WIDE.U32 R18, R5, 0x4, R14 ;  /* 0x0000000405127825 */ /* 0x001fca00078e000e */
[----:B------:R0:W5:Y:S01]  /*1390*/  LDG.E R5, desc[UR8][R18.64] ;  /* 0x0000000812057981 */ /* 0x000162000c1e1900 */
[----:B-1----:R-:W-:Y:S01]  /*13a0*/  IADD3 R16, PT, PT, RZ, -R26, RZ ;  /* 0x8000001aff107210 */ /* 0x002fe20007ffe0ff */
[----:B------:R-:W-:-:S04]  /*13b0*/  IMAD.HI.U32 R26, R8, R9, RZ ;  /* 0x00000009081a7227 */ /* 0x000fc800078e00ff */
[----:B0-----:R-:W-:Y:S02]  /*13c0*/  IMAD R19, R26, R16, R9 ;  /* 0x000000101a137224 */ /* 0x001fe400078e0209 */
[----:B------:R-:W-:-:S04]  /*13d0*/  IMAD.WIDE.U32 R8, R27, 0x4, R12 ;  /* 0x000000041b087825 */ /* 0x000fc800078e000c */
[----:B------:R-:W-:Y:S02]  /*13e0*/  IMAD.WIDE.U32 R16, R27, 0x4, R14 ;  /* 0x000000041b107825 */ /* 0x000fe400078e000e */
[----:B------:R-:W5:Y:S04]  /*13f0*/  LDG.E R8, desc[UR8][R8.64] ;  /* 0x0000000808087981 */ /* 0x000f68000c1e1900 */
[----:B------:R-:W5:Y:S01]  /*1400*/  LDG.E R16, desc[UR8][R16.64] ;  /* 0x0000000810107981 */ /* 0x000f62000c1e1900 */
[----:B------:R-:W-:Y:S02]  /*1410*/  ISETP.GT.U32.AND P2, PT, R20, R19, PT ;  /* 0x000000131400720c */ /* 0x000fe40003f44070 */
[----:B------:R-:W-:-:S11]  /*1420*/  LOP3.LUT R18, R25, R28, RZ, 0x3c, !PT ;  /* 0x0000001c19127212 */ /* 0x000fd600078e3cff */
[----:B------:R-:W-:-:S05]  /*1430*/  @!P2 IMAD.IADD R19, R19, 0x1, -R20 ;  /* 0x000000011313a824 */ /* 0x000fca00078e0a14 */
[----:B------:R-:W-:Y:S02]  /*1440*/  ISETP.GE.U32.AND P0, PT, R19, R20, PT ;  /* 0x000000141300720c */ /* 0x000fe40003f06070 */
[----:B------:R-:W-:Y:S02]  /*1450*/  ISETP.GE.AND P1, PT, R18, RZ, PT ;  /* 0x000000ff1200720c */ /* 0x000fe40003f26270 */
[----:B------:R-:W-:Y:S02]  /*1460*/  @!P2 IADD3 R26, PT, PT, R26, 0x1, RZ ;  /* 0x000000011a1aa810 */ /* 0x000fe40007ffe0ff */
[----:B------:R-:W-:Y:S01]  /*1470*/  ISETP.NE.AND P2, PT, R28, RZ, PT ;  /* 0x000000ff1c00720c */ /* 0x000fe20003f45270 */
[----:B------:R-:W-:-:S06]  /*1480*/  VIADD R7, R7, 0x8 ;  /* 0x0000000807077836 */ /* 0x000fcc0000000000 */
[----:B------:R-:W-:Y:S01]  /*1490*/  @P0 VIADD R26, R26, 0x1 ;  /* 0x000000011a1a0836 */ /* 0x000fe20000000000 */
[----:B------:R-:W-:-:S04]  /*14a0*/  ISETP.NE.AND P0, PT, R7, RZ, PT ;  /* 0x000000ff0700720c */ /* 0x000fc80003f05270 */
[----:B------:R-:W-:Y:S02]  /*14b0*/  @!P1 IADD3 R26, PT, PT, -R26, RZ, RZ ;  /* 0x000000ff1a1a9210 */ /* 0x000fe40007ffe1ff */
[----:B------:R-:W-:Y:S01]  /*14c0*/  @!P2 LOP3.LUT R26, RZ, R28, RZ, 0x33, !PT ;  /* 0x0000001cff1aa212 */ /* 0x000fe200078e33ff */
[----:B------:R-:W-:Y:S02]  /*14d0*/  VIADD R2, R2, 0xfffffff8 ;  /* 0xfffffff802027836 */ /* 0x000fe40000000000 */
[----:B--2---:R-:W-:Y:S01]  /*14e0*/  IMAD R23, R24, R4, R23 ;  /* 0x0000000418177224 */ /* 0x004fe200078e0217 */
[----:B------:R-:W-:-:S03]  /*14f0*/  IADD3 R4, PT, PT, -R26, RZ, RZ ;  /* 0x000000ff1a047210 */ /* 0x000fc60007ffe1ff */
[----:B---3--:R-:W-:Y:S02]  /*1500*/  IMAD R23, R6, R22, R23 ;  /* 0x0000001606177224 */ /* 0x008fe400078e0217 */
[----:B----4-:R-:W-:Y:S02]  /*1510*/  IMAD R21, R24, R21, R29 ;  /* 0x0000001518157224 */ /* 0x010fe400078e021d */
[----:B------:R-:W-:Y:S02]  /*1520*/  IMAD R28, R28, R4, R25 ;  /* 0x000000041c1c7224 */ /* 0x000fe400078e0219 */
[----:B-----5:R-:W-:Y:S02]  /*1530*/  IMAD R5, R6, R5, R21 ;  /* 0x0000000506057224 */ /* 0x020fe400078e0215 */
[C---:B------:R-:W-:Y:S02]  /*1540*/  IMAD R21, R26.reuse, R8, R23 ;  /* 0x000000081a157224 */ /* 0x040fe400078e0217 */
[----:B------:R-:W-:Y:S01]  /*1550*/  IMAD R23, R26, R16, R5 ;  /* 0x000000101a177224 */ /* 0x000fe200078e0205 */
[----:B------:R-:W-:Y:S06]  /*1560*/  @P0 BRA `(.L_x_114) ;  /* 0xffffffec00780947 */ /* 0x000fec000383ffff */
[----:B------:R-:W-:-:S07]  /*1570*/  IADD3 R2, PT, PT, R2, 0x4, RZ ;  /* 0x0000000402027810 */ /* 0x000fce0007ffe0ff */
.L_x_113:
[----:B------:R-:W-:-:S09]  /*1580*/  UISETP.NE.AND UP1, UPT, UR7, URZ, UPT ;  /* 0x000000ff0700728c */ /* 0x000fd2000bf25270 */
[----:B------:R-:W-:Y:S05]  /*1590*/  BRA.U !UP1, `(.L_x_115) ;  /* 0x0000001109347547 */ /* 0x000fea000b800000 */
[----:B------:R-:W0:Y:S02]  /*15a0*/  LDCU UR5, c[0x0][0x3b4] ;  /* 0x00007680ff0577ac */ /* 0x000e240008000800 */
[----:B0-----:R-:W-:-:S04]  /*15b0*/  UIADD3 UR4, UPT, UPT, UR5, -0x1, URZ ;  /* 0xffffffff05047890 */ /* 0x001fc8000fffe0ff */
[----:B------:R-:W-:Y:S01]  /*15c0*/  ULOP3.LUT UP1, UR4, UR4, 0x3, URZ, 0xc0, !UPT ;  /* 0x0000000304047892 */ /* 0x000fe2000f82c0ff */
[----:B------:R-:W-:Y:S11]  /*15d0*/  BRA.U !UP0, `(.L_x_116) ;  /* 0x0000000908447547 */ /* 0x000ff6000b800000 */
[----:B------:R-:W0:Y:S01]  /*15e0*/  LDC.64 R8, c[0x0][0x3a8] ;  /* 0x0000ea00ff087b82 */ /* 0x000e220000000a00 */
[----:B------:R-:W-:-:S04]  /*15f0*/  VIADD R27, R2, 0xffffffff ;  /* 0xffffffff021b7836 */ /* 0x000fc80000000000 */
[----:B0-----:R-:W-:-:S05]  /*1600*/  IMAD.WIDE.U32 R10, R27, 0x4, R8 ;  /* 0x000000041b0a7825 */ /* 0x001fca00078e0008 */
[----:B------:R-:W4:Y:S01]  /*1610*/  LDG.E R7, desc[UR8][R10.64] ;  /* 0x000000080a077981 */ /* 0x000f22000c1e1900 */
[----:B-1----:R-:W-:-:S05]  /*1620*/  IADD3 R16, PT, PT, R2, -0x2, RZ ;  /* 0xfffffffe02107810 */ /* 0x002fca0007ffe0ff */
[----:B------:R-:W-:-:S06]  /*1630*/  IMAD.WIDE.U32 R4, R16, 0x4, R8 ;  /* 0x0000000410047825 */ /* 0x000fcc00078e0008 */
[----:B------:R0:W2:Y:S01]  /*1640*/  LDG.E R5, desc[UR8][R4.64] ;  /* 0x0000000804057981 */ /* 0x0000a2000c1e1900 */
[----:B------:R-:W-:-:S04]  /*1650*/  VIADD R17, R2, 0xfffffffd ;  /* 0xfffffffd02117836 */ /* 0x000fc80000000000 */
[----:B------:R-:W-:-:S05]  /*1660*/  IMAD.WIDE.U32 R14, R17, 0x4, R8 ;  /* 0x00000004110e7825 */ /* 0x000fca00078e0008 */
[----:B------:R1:W3:Y:S01]  /*1670*/  LDG.E R6, desc[UR8][R14.64] ;  /* 0x000000080e067981 */ /* 0x0002e2000c1e1900 */
[----:B0-----:R-:W-:Y:S02]  /*1680*/  IABS R4, R28 ;  /* 0x0000001c00047213 */ /* 0x001fe40000000000 */
[----:B------:R-:W-:Y:S02]  /*1690*/  IADD3 R2, PT, PT, R2, -0x4, RZ ;  /* 0xfffffffc02027810 */ /* 0x000fe40007ffe0ff */
[-C--:B----4-:R-:W-:Y:S02]  /*16a0*/  IABS R12, R7.reuse ;  /* 0x00000007000c7213 */ /* 0x090fe40000000000 */
[----:B-1----:R-:W-:Y:S02]  /*16b0*/  IABS R14, R7 ;  /* 0x00000007000e7213 */ /* 0x002fe40000000000 */
[----:B------:R-:W0:Y:S03]  /*16c0*/  I2F.RP R13, R12 ;  /* 0x0000000c000d7306 */ /* 0x000e260000209400 */
[----:B------:R-:W-:-:S05]  /*16d0*/  IMAD.MOV R15, RZ, RZ, -R14 ;  /* 0x000000ffff0f7224 */ /* 0x000fca00078e0a0e */
[----:B0-----:R-:W0:Y:S02]  /*16e0*/  MUFU.RCP R13, R13 ;  /* 0x0000000d000d7308 */ /* 0x001e240000001000 */
[----:B0-----:R-:W-:Y:S02]  /*16f0*/  IADD3 R10, PT, PT, R13, 0xffffffe, RZ ;  /* 0x0ffffffe0d0a7810 */ /* 0x001fe40007ffe0ff */
[----:B--2---:R-:W-:-:S04]  /*1700*/  IABS R13, R5 ;  /* 0x00000005000d7213 */ /* 0x004fc80000000000 */
[----:B------:R0:W1:Y:S08]  /*1710*/  F2I.FTZ.U32.TRUNC.NTZ R11, R10 ;  /* 0x0000000a000b7305 */ /* 0x000070000021f000 */
[----:B------:R-:W2:Y:S01]  /*1720*/  I2F.RP R14, R13 ;  /* 0x0000000d000e7306 */ /* 0x000ea20000209400 */
[----:B0-----:R-:W-:Y:S02]  /*1730*/  HFMA2 R10, -RZ, RZ, 0, 0 ;  /* 0x00000000ff0a7431 */ /* 0x001fe400000001ff */
[----:B-1----:R-:W-:-:S04]  /*1740*/  IMAD.MOV R19, RZ, RZ, -R11 ;  /* 0x000000ffff137224 */ /* 0x002fc800078e0a0b */
[----:B------:R-:W-:-:S04]  /*1750*/  IMAD R19, R19, R12, RZ ;  /* 0x0000000c13137224 */ /* 0x000fc800078e02ff */
[----:B------:R-:W-:-:S06]  /*1760*/  IMAD.HI.U32 R11, R11, R19, R10 ;  /* 0x000000130b0b7227 */ /* 0x000fcc00078e000a */
[----:B------:R-:W-:-:S04]  /*1770*/  IMAD.HI.U32 R20, R11, R4, RZ ;  /* 0x000000040b147227 */ /* 0x000fc800078e00ff */
[----:B------:R-:W-:-:S04]  /*1780*/  IMAD.WIDE.U32 R10, R2, 0x4, R8 ;  /* 0x00000004020a7825 */ /* 0x000fc800078e0008 */
[----:B------:R-:W-:Y:S02]  /*1790*/  IMAD R9, R20, R15, R4 ;  /* 0x0000000f14097224 */ /* 0x000fe400078e0204 */
[----:B------:R0:W4:Y:S01]  /*17a0*/  LDG.E R4, desc[UR8][R10.64] ;  /* 0x000000080a047981 */ /* 0x000122000c1e1900 */
[----:B--2---:R-:W1:Y:S01]  /*17b0*/  MUFU.RCP R14, R14 ;  /* 0x0000000e000e7308 */ /* 0x004e620000001000 */
[----:B------:R-:W-:Y:S02]  /*17c0*/  LOP3.LUT R8, R28, R7, RZ, 0x3c, !PT ;  /* 0x000000071c087212 */ /* 0x000fe400078e3cff */
[----:B------:R-:W-:Y:S02]  /*17d0*/  ISETP.GT.U32.AND P2, PT, R12, R9, PT ;  /* 0x000000090c00720c */ /* 0x000fe40003f44070 */
[----:B------:R-:W-:Y:S02]  /*17e0*/  ISETP.GE.AND P1, PT, R8, RZ, PT ;  /* 0x000000ff0800720c */ /* 0x000fe40003f26270 */
[----:B---3--:R-:W-:-:S02]  /*17f0*/  IABS R24, R6 ;  /* 0x0000000600187213 */ /* 0x008fc40000000000 */
[----:B0-----:R-:W-:-:S05]  /*1800*/  IABS R11, R5 ;  /* 0x00000005000b7213 */ /* 0x001fca0000000000 */
[----:B------:R-:W-:Y:S02]  /*1810*/  IMAD.MOV R11, RZ, RZ, -R11 ;  /* 0x000000ffff0b7224 */ /* 0x000fe400078e0a0b */
[----:B------:R-:W-:Y:S01]  /*1820*/  @!P2 IMAD.IADD R9, R9, 0x1, -R12 ;  /* 0x000000010909a824 */ /* 0x000fe200078e0a0c */
[----:B-1----:R-:W-:Y:S01]  /*1830*/  IADD3 R8, PT, PT, R14, 0xffffffe, RZ ;  /* 0x0ffffffe0e087810 */ /* 0x002fe20007ffe0ff */
[----:B------:R-:W-:Y:S01]  /*1840*/  @!P2 VIADD R20, R20, 0x1 ;  /* 0x000000011414a836 */ /* 0x000fe20000000000 */
[----:B------:R-:W-:Y:S01]  /*1850*/  ISETP.NE.AND P2, PT, R7, RZ, PT ;  /* 0x000000ff0700720c */ /* 0x000fe20003f45270 */
[----:B------:R-:W0:Y:S01]  /*1860*/  I2F.RP R14, R24 ;  /* 0x00000018000e7306 */ /* 0x000e220000209400 */
[----:B------:R-:W-:-:S07]  /*1870*/  ISETP.GE.U32.AND P0, PT, R9, R12, PT ;  /* 0x0000000c0900720c */ /* 0x000fce0003f06070 */
[----:B------:R1:W2:Y:S06]  /*1880*/  F2I.FTZ.U32.TRUNC.NTZ R9, R8 ;  /* 0x0000000800097305 */ /* 0x0002ac000021f000 */
[----:B------:R-:W-:Y:S02]  /*1890*/  @P0 IADD3 R20, PT, PT, R20, 0x1, RZ ;  /* 0x0000000114140810 */ /* 0x000fe40007ffe0ff */
[----:B0-----:R-:W0:Y:S01]  /*18a0*/  MUFU.RCP R14, R14 ;  /* 0x0000000e000e7308 */ /* 0x001e220000001000 */
[----:B-1----:R-:W-:Y:S02]  /*18b0*/  MOV R8, RZ ;  /* 0x000000ff00087202 */ /* 0x002fe40000000f00 */
[----:B------:R-:W-:Y:S01]  /*18c0*/  @!P1 IMAD.MOV R20, RZ, RZ, -R20 ;  /* 0x000000ffff149224 */ /* 0x000fe200078e0a14 */
[----:B------:R-:W-:-:S02]  /*18d0*/  @!P2 LOP3.LUT R20, RZ, R7, RZ, 0x33, !PT ;  /* 0x00000007ff14a212 */ /* 0x000fc400078e33ff */
[----:B--2---:R-:W-:-:S03]  /*18e0*/  IADD3 R10, PT, PT, RZ, -R9, RZ ;  /* 0x80000009ff0a7210 */ /* 0x004fc60007ffe0ff */
[----:B------:R-:W-:-:S04]  /*18f0*/  IMAD.MOV R12, RZ, RZ, -R20 ;  /* 0x000000ffff0c7224 */ /* 0x000fc800078e0a14 */
[----:B------:R-:W-:Y:S02]  /*1900*/  IMAD R12, R7, R12, R28 ;  /* 0x0000000c070c7224 */ /* 0x000fe400078e021c */
[----:B------:R-:W-:Y:S02]  /*1910*/  IMAD R7, R10, R13, RZ ;  /* 0x0000000d0a077224 */ /* 0x000fe400078e02ff */
[----:B0-----:R-:W-:Y:S01]  /*1920*/  VIADD R18, R14, 0xffffffe ;  /* 0x0ffffffe0e127836 */ /* 0x001fe20000000000 */
        /* <DEDUP_REMOVED lines=16> */
[----:B------:R0:W2:Y:S01]  /*1a30*/  F2I.FTZ.U32.TRUNC.NTZ R13, R18 ;  /* 0x00000012000d7305 */ /* 0x0000a2000021f000 */
[----:B------:R-:W-:Y:S01]  /*1a40*/  IMAD.WIDE.U32 R28, R16, 0x4, R10 ;  /* 0x00000004101c7825 */ /* 0x000fe200078e000a */
[----:B------:R3:W5:Y:S03]  /*1a50*/  LDG.E R22, desc[UR8][R14.64] ;  /* 0x000000080e167981 */ /* 0x000766000c1e1900 */
[----:B------:R-:W-:Y:S01]  /*1a60*/  @P0 VIADD R7, R7, 0x1 ;  /* 0x0000000107070836 */ /* 0x000fe20000000000 */
[----:B0-----:R-:W5:Y:S05]  /*1a70*/  LDG.E R18, desc[UR8][R28.64] ;  /* 0x000000081c127981 */ /* 0x001f6a000c1e1900 */
[----:B------:R-:W-:-:S02]  /*1a80*/  @!P1 IADD3 R7, PT, PT, -R7, RZ, RZ ;  /* 0x000000ff07079210 */ /* 0x000fc40007ffe1ff */
[----:B------:R-:W-:Y:S01]  /*1a90*/  @!P2 LOP3.LUT R7, RZ, R5, RZ, 0x33, !PT ;  /* 0x00000005ff07a212 */ /* 0x000fe200078e33ff */
[----:B--2---:R-:W-:-:S03]  /*1aa0*/  IMAD.MOV R19, RZ, RZ, -R13 ;  /* 0x000000ffff137224 */ /* 0x004fc600078e0a0d */
[----:B------:R-:W-:Y:S01]  /*1ab0*/  IADD3 R25, PT, PT, -R7, RZ, RZ ;  /* 0x000000ff07197210 */ /* 0x000fe20007ffe1ff */
[----:B---3--:R-:W-:-:S04]  /*1ac0*/  IMAD R15, R19, R24, RZ ;  /* 0x00000018130f7224 */ /* 0x008fc800078e02ff */
[----:B------:R-:W-:Y:S02]  /*1ad0*/  IMAD R5, R5, R25, R12 ;  /* 0x0000001905057224 */ /* 0x000fe400078e020c */
[----:B------:R-:W-:Y:S02]  /*1ae0*/  IMAD.MOV.U32 R12, RZ, RZ, RZ ;  /* 0x000000ffff0c7224 */ /* 0x000fe400078e00ff */
[----:B-1----:R-:W-:-:S04]  /*1af0*/  IMAD.WIDE.U32 R26, R27, 0x4, R8 ;  /* 0x000000041b1a7825 */ /* 0x002fc800078e0008 */
[----:B------:R-:W-:Y:S01]  /*1b00*/  IMAD.HI.U32 R25, R13, R15, R12 ;  /* 0x0000000f0d197227 */ /* 0x000fe200078e000c */
[----:B------:R0:W2:Y:S03]  /*1b10*/  LDG.E R19, desc[UR8][R26.64] ;  /* 0x000000081a137981 */ /* 0x0000a6000c1e1900 */
[----:B------:R-:W-:-:S04]  /*1b20*/  IMAD.WIDE.U32 R12, R16, 0x4, R8 ;  /* 0x00000004100c7825 */ /* 0x000fc800078e0008 */
[C---:B------:R-:W-:Y:S02]  /*1b30*/  IMAD.WIDE.U32 R14, R17.reuse, 0x4, R10 ;  /* 0x00000004110e7825 */ /* 0x040fe400078e000a */
[----:B------:R-:W3:Y:S02]  /*1b40*/  LDG.E R12, desc[UR8][R12.64] ;  /* 0x000000080c0c7981 */ /* 0x000ee4000c1e1900 */
[----:B------:R-:W-:Y:S02]  /*1b50*/  IMAD.WIDE.U32 R16, R17, 0x4, R8 ;  /* 0x0000000411107825 */ /* 0x000fe400078e0008 */
[----:B------:R-:W3:Y:S02]  /*1b60*/  LDG.E R14, desc[UR8][R14.64] ;  /* 0x000000080e0e7981 */ /* 0x000ee4000c1e1900 */
[C---:B------:R-:W-:Y:S02]  /*1b70*/  IMAD.WIDE.U32 R10, R2.reuse, 0x4, R10 ;  /* 0x00000004020a7825 */ /* 0x040fe400078e000a */
[----:B------:R1:W3:Y:S02]  /*1b80*/  LDG.E R16, desc[UR8][R16.64] ;  /* 0x0000000810107981 */ /* 0x0002e4000c1e1900 */
[----:B------:R-:W-:-:S02]  /*1b90*/  IMAD.WIDE.U32 R8, R2, 0x4, R8 ;  /* 0x0000000402087825 */ /* 0x000fc400078e0008 */
[----:B------:R1:W3:Y:S04]  /*1ba0*/  LDG.E R10, desc[UR8][R10.64] ;  /* 0x000000080a0a7981 */ /* 0x0002e8000c1e1900 */
[----:B------:R1:W3:Y:S01]  /*1bb0*/  LDG.E R26, desc[UR8][R8.64] ;  /* 0x00000008081a7981 */ /* 0x0002e2000c1e1900 */
[----:B0-----:R-:W-:Y:S02]  /*1bc0*/  IABS R27, R6 ;  /* 0x00000006001b7213 */ /* 0x001fe40000000000 */
[----:B------:R-:W-:Y:S02]  /*1bd0*/  IABS R28, R5 ;  /* 0x00000005001c7213 */ /* 0x000fe40000000000 */
[----:B-1----:R-:W-:-:S03]  /*1be0*/  IADD3 R17, PT, PT, RZ, -R27, RZ ;  /* 0x8000001bff117210 */ /* 0x002fc60007ffe0ff */
[----:B------:R-:W-:-:S04]  /*1bf0*/  IMAD.HI.U32 R25, R25, R28, RZ ;  /* 0x0000001c19197227 */ /* 0x000fc800078e00ff */
[----:B------:R-:W-:-:S05]  /*1c00*/  IMAD R11, R25, R17, R28 ;  /* 0x00000011190b7224 */ /* 0x000fca00078e021c */
[----:B------:R-:W-:Y:S02]  /*1c10*/  ISETP.GT.U32.AND P2, PT, R24, R11, PT ;  /* 0x0000000b1800720c */ /* 0x000fe40003f44070 */
[----:B------:R-:W-:-:S11]  /*1c20*/  LOP3.LUT R8, R5, R6, RZ, 0x3c, !PT ;  /* 0x0000000605087212 */ /* 0x000fd600078e3cff */
[----:B------:R-:W-:-:S05]  /*1c30*/  @!P2 IMAD.IADD R11, R11, 0x1, -R24 ;  /* 0x000000010b0ba824 */ /* 0x000fca00078e0a18 */
[----:B------:R-:W-:Y:S02]  /*1c40*/  ISETP.GE.U32.AND P0, PT, R11, R24, PT ;  /* 0x000000180b00720c */ /* 0x000fe40003f06070 */
[----:B------:R-:W-:Y:S02]  /*1c50*/  ISETP.GE.AND P1, PT, R8, RZ, PT ;  /* 0x000000ff0800720c */ /* 0x000fe40003f26270 */
[----:B------:R-:W-:Y:S02]  /*1c60*/  @!P2 IADD3 R25, PT, PT, R25, 0x1, RZ ;  /* 0x000000011919a810 */ /* 0x000fe40007ffe0ff */
[----:B------:R-:W-:-:S07]  /*1c70*/  ISETP.NE.AND P2, PT, R6, RZ, PT ;  /* 0x000000ff0600720c */ /* 0x000fce0003f45270 */
[----:B------:R-:W-:-:S05]  /*1c80*/  @P0 VIADD R25, R25, 0x1 ;  /* 0x0000000119190836 */ /* 0x000fca0000000000 */
[----:B------:R-:W-:Y:S02]  /*1c90*/  @!P1 IADD3 R25, PT, PT, -R25, RZ, RZ ;  /* 0x000000ff19199210 */ /* 0x000fe40007ffe1ff */
[----:B------:R-:W-:-:S05]  /*1ca0*/  @!P2 LOP3.LUT R25, RZ, R6, RZ, 0x33, !PT ;  /* 0x00000006ff19a212 */ /* 0x000fca00078e33ff */
[----:B------:R-:W-:-:S04]  /*1cb0*/  IMAD.MOV R8, RZ, RZ, -R25 ;  /* 0x000000ffff087224 */ /* 0x000fc800078e0a19 */
[----:B------:R-:W-:Y:S02]  /*1cc0*/  IMAD R5, R6, R8, R5 ;  /* 0x0000000806057224 */ /* 0x000fe400078e0205 */
[----:B------:R-:W-:Y:S01]  /*1cd0*/  HFMA2 R8, -RZ, RZ, 0, 0 ;  /* 0x00000000ff087431 */ /* 0x000fe200000001ff */
[----:B----4-:R-:W-:-:S04]  /*1ce0*/  IABS R13, R4 ;  /* 0x00000004000d7213 */ /* 0x010fc80000000000 */
[----:B------:R-:W0:Y:S08]  /*1cf0*/  I2F.RP R15, R13 ;  /* 0x0000000d000f7306 */ /* 0x000e300000209400 */
[----:B0-----:R-:W0:Y:S02]  /*1d00*/  MUFU.RCP R15, R15 ;  /* 0x0000000f000f7308 */ /* 0x001e240000001000 */
[----:B0-----:R-:W-:-:S06]  /*1d10*/  IADD3 R9, PT, PT, R15, 0xffffffe, RZ ;  /* 0x0ffffffe0f097810 */ /* 0x001fcc0007ffe0ff */
        /* <DEDUP_REMOVED lines=15> */
[----:B------:R-:W-:Y:S01]  /*1e10*/  ISETP.NE.AND P2, PT, R4, RZ, PT ;  /* 0x000000ff0400720c */ /* 0x000fe20003f45270 */
[----:B-----5:R-:W-:-:S04]  /*1e20*/  IMAD R22, R20, R22, R21 ;  /* 0x0000001614167224 */ /* 0x020fc800078e0215 */
[----:B------:R-:W-:Y:S01]  /*1e30*/  @P0 IADD3 R8, PT, PT, R8, 0x1, RZ ;  /* 0x0000000108080810 */ /* 0x000fe20007ffe0ff */
[----:B------:R-:W-:-:S05]  /*1e40*/  IMAD R18, R7, R18, R22 ;  /* 0x0000001207127224 */ /* 0x000fca00078e0216 */
[----:B------:R-:W-:Y:S02]  /*1e50*/  @!P1 IMAD.MOV R8, RZ, RZ, -R8 ;  /* 0x000000ffff089224 */ /* 0x000fe400078e0a08 */
[----:B------:R-:W-:Y:S01]  /*1e60*/  @!P2 LOP3.LUT R8, RZ, R4, RZ, 0x33, !PT ;  /* 0x00000004ff08a212 */ /* 0x000fe200078e33ff */
[----:B--2---:R-:W-:-:S03]  /*1e70*/  IMAD R19, R20, R19, R23 ;  /* 0x0000001314137224 */ /* 0x004fc600078e0217 */
[----:B------:R-:W-:Y:S01]  /*1e80*/  IADD3 R28, PT, PT, -R8, RZ, RZ ;  /* 0x000000ff081c7210 */ /* 0x000fe20007ffe1ff */
[----:B---3--:R-:W-:Y:S02]  /*1e90*/  IMAD R12, R7, R12, R19 ;  /* 0x0000000c070c7224 */ /* 0x008fe400078e0213 */
[C---:B------:R-:W-:Y:S02]  /*1ea0*/  IMAD R21, R25.reuse, R14, R18 ;  /* 0x0000000e19157224 */ /* 0x040fe400078e0212 */
[----:B------:R-:W-:Y:S02]  /*1eb0*/  IMAD R23, R25, R16, R12 ;  /* 0x0000001019177224 */ /* 0x000fe400078e020c */
[----:B------:R-:W-:Y:S02]  /*1ec0*/  IMAD R28, R4, R28, R5 ;  /* 0x0000001c041c7224 */ /* 0x000fe400078e0205 */
[C---:B------:R-:W-:Y:S02]  /*1ed0*/  IMAD R21, R8.reuse, R10, R21 ;  /* 0x0000000a08157224 */ /* 0x040fe400078e0215 */
[----:B------:R-:W-:-:S07]  /*1ee0*/  IMAD R23, R8, R26, R23 ;  /* 0x0000001a08177224 */ /* 0x000fce00078e0217 */
.L_x_116:
[----:B------:R-:W-:Y:S05]  /*1ef0*/  BRA.U !UP1, `(.L_x_115) ;  /* 0x0000000509dc7547 */ /* 0x000fea000b800000 */
[----:B------:R-:W-:Y:S02]  /*1f00*/  UISETP.NE.AND UP1, UPT, UR4, 0x1, UPT ;  /* 0x000000010400788c */ /* 0x000fe4000bf25270 */
[----:B------:R-:W-:-:S04]  /*1f10*/  ULOP3.LUT UR5, UR5, 0x1, URZ, 0xc0, !UPT ;  /* 0x0000000105057892 */ /* 0x000fc8000f8ec0ff */
[----:B------:R-:W-:-:S03]  /*1f20*/  UISETP.NE.U32.AND UP2, UPT, UR5, 0x1, UPT ;  /* 0x000000010500788c */ /* 0x000fc6000bf45070 */
[----:B------:R-:W-:Y:S08]  /*1f30*/  BRA.U !UP1, `(.L_x_117) ;  /* 0x0000000509307547 */ /* 0x000ff0000b800000 */
[----:B------:R-:W1:Y:S01]  /*1f40*/  LDC.64 R24, c[0x0][0x3a8] ;  /* 0x0000ea00ff187b82 */ /* 0x000e620000000a00 */
[----:B------:R-:W-:-:S07]  /*1f50*/  IADD3 R19, PT, PT, R2, -0x1, RZ ;  /* 0xffffffff02137810 */ /* 0x000fce0007ffe0ff */
[----:B----4-:R-:W0:Y:S08]  /*1f60*/  LDC.64 R12, c[0x0][0x398] ;  /* 0x0000e600ff0c7b82 */ /* 0x010e300000000a00 */
[----:B------:R-:W2:Y:S01]  /*1f70*/  LDC.64 R4, c[0x0][0x3a0] ;  /* 0x0000e800ff047b82 */ /* 0x000ea20000000a00 */
[----:B-1----:R-:W-:-:S05]  /*1f80*/  IMAD.WIDE.U32 R14, R19, 0x4, R24 ;  /* 0x00000004130e7825 */ /* 0x002fca00078e0018 */
[----:B------:R1:W3:Y:S01]  /*1f90*/  LDG.E R7, desc[UR8][R14.64] ;  /* 0x000000080e077981 */ /* 0x0002e2000c1e1900 */
[----:B------:R-:W-:-:S04]  /*1fa0*/  VIADD R2, R2, 0xfffffffe ;  /* 0xfffffffe02027836 */ /* 0x000fc80000000000 */
        /* <DEDUP_REMOVED lines=18> */
[----:B0-----:R-:W-:Y:S01]  /*20d0*/  IMAD.MOV.U32 R4, RZ, RZ, RZ ;  /* 0x000000ffff047224 */ /* 0x001fe200078e00ff */
[----:B-1----:R-:W-:-:S05]  /*20e0*/  IADD3 R16, PT, PT, RZ, -R5, RZ ;  /* 0x80000005ff107210 */ /* 0x002fca0007ffe0ff */
[----:B------:R-:W-:Y:S01]  /*20f0*/  IMAD R17, R16, R13, RZ ;  /* 0x0000000d10117224 */ /* 0x000fe200078e02ff */
[----:B------:R-:W-:-:S03]  /*2100*/  IABS R16, R6 ;  /* 0x0000000600107213 */ /* 0x000fc60000000000 */
[----:B------:R-:W-:Y:S01]  /*2110*/  IMAD.HI.U32 R5, R5, R17, R4 ;  /* 0x0000001105057227 */ /* 0x000fe200078e0004 */
[----:B------:R-:W-:Y:S02]  /*2120*/  IADD3 R17, PT, PT, RZ, -R15, RZ ;  /* 0x8000000fff117210 */ /* 0x000fe40007ffe0ff */
[----:B------:R-:W0:Y:S01]  /*2130*/  I2F.RP R15, R12 ;  /* 0x0000000c000f7306 */ /* 0x000e220000209400 */
[----:B------:R-:W-:Y:S02]  /*2140*/  IADD3 R16, PT, PT, RZ, -R16, RZ ;  /* 0x80000010ff107210 */ /* 0x000fe40007ffe0ff */
[----:B------:R-:W-:Y:S01]  /*2150*/  IMAD.HI.U32 R4, R5, R14, RZ ;  /* 0x0000000e05047227 */ /* 0x000fe200078e00ff */
[----:B------:R-:W-:-:S03]  /*2160*/  LOP3.LUT R5, R28, R7, RZ, 0x3c, !PT ;  /* 0x000000071c057212 */ /* 0x000fc600078e3cff */
[----:B------:R-:W-:Y:S01]  /*2170*/  IMAD R14, R4, R17, R14 ;  /* 0x00000011040e7224 */ /* 0x000fe200078e020e */
[----:B------:R-:W-:-:S04]  /*2180*/  ISETP.GE.AND P1, PT, R5, RZ, PT ;  /* 0x000000ff0500720c */ /* 0x000fc80003f26270 */
[----:B------:R-:W-:Y:S01]  /*2190*/  ISETP.GT.U32.AND P2, PT, R13, R14, PT ;  /* 0x0000000e0d00720c */ /* 0x000fe20003f44070 */
[----:B0-----:R-:W0:-:S12]  /*21a0*/  MUFU.RCP R15, R15 ;  /* 0x0000000f000f7308 */ /* 0x001e180000001000 */
[-C--:B------:R-:W-:Y:S02]  /*21b0*/  @!P2 IADD3 R14, PT, PT, R14, -R13.reuse, RZ ;  /* 0x8000000d0e0ea210 */ /* 0x080fe40007ffe0ff */
[----:B------:R-:W-:Y:S02]  /*21c0*/  @!P2 IADD3 R4, PT, PT, R4, 0x1, RZ ;  /* 0x000000010404a810 */ /* 0x000fe40007ffe0ff */
[----:B------:R-:W-:Y:S02]  /*21d0*/  ISETP.GE.U32.AND P0, PT, R14, R13, PT ;  /* 0x0000000d0e00720c */ /* 0x000fe40003f06070 */
[----:B------:R-:W-:Y:S01]  /*21e0*/  ISETP.NE.AND P2, PT, R7, RZ, PT ;  /* 0x000000ff0700720c */ /* 0x000fe20003f45270 */
[----:B0-----:R-:W-:-:S06]  /*21f0*/  VIADD R5, R15, 0xffffffe ;  /* 0x0ffffffe0f057836 */ /* 0x001fcc0000000000 */
[----:B------:R-:W0:Y:S04]  /*2200*/  F2I.FTZ.U32.TRUNC.NTZ R5, R5 ;  /* 0x0000000500057305 */ /* 0x000e28000021f000 */
[----:B------:R-:W-:-:S05]  /*2210*/  @P0 IADD3 R4, PT, PT, R4, 0x1, RZ ;  /* 0x0000000104040810 */ /* 0x000fca0007ffe0ff */
[----:B------:R-:W-:-:S05]  /*2220*/  IMAD.MOV.U32 R13, RZ, RZ, R4 ;  /* 0x000000ffff0d7224 */ /* 0x000fca00078e0004 */
[----:B------:R-:W-:Y:S02]  /*2230*/  @!P1 IADD3 R13, PT, PT, -R13, RZ, RZ ;  /* 0x000000ff0d0d9210 */ /* 0x000fe40007ffe1ff */
[----:B------:R-:W-:Y:S02]  /*2240*/  @!P2 LOP3.LUT R13, RZ, R7, RZ, 0x33, !PT ;  /* 0x00000007ff0da212 */ /* 0x000fe400078e33ff */
[----:B0-----:R-:W-:-:S03]  /*2250*/  IADD3 R15, PT, PT, RZ, -R5, RZ ;  /* 0x80000005ff0f7210 */ /* 0x001fc60007ffe0ff */
[----:B------:R-:W-:Y:S02]  /*2260*/  IMAD.MOV R4, RZ, RZ, -R13 ;  /* 0x000000ffff047224 */ /* 0x000fe400078e0a0d */
[----:B------:R-:W-:Y:S02]  /*2270*/  IMAD R15, R15, R12, RZ ;  /* 0x0000000c0f0f7224 */ /* 0x000fe400078e02ff */
[----:B------:R-:W-:Y:S01]  /*2280*/  IMAD R7, R7, R4, R28 ;  /* 0x0000000407077224 */ /* 0x000fe200078e021c */
[----:B------:R-:W-:Y:S01]  /*2290*/  MOV R4, RZ ;  /* 0x000000ff00047202 */ /* 0x000fe20000000f00 */
[C---:B--2---:R-:W-:Y:S02]  /*22a0*/  IMAD R8, R13.reuse, R8, R21 ;  /* 0x000000080d087224 */ /* 0x044fe400078e0215 */
[----:B-----5:R-:W-:Y:S01]  /*22b0*/  IMAD R10, R13, R10, R23 ;  /* 0x0000000a0d0a7224 */ /* 0x020fe200078e0217 */
[----:B------:R-:W-:Y:S01]  /*22c0*/  IABS R14, R7 ;  /* 0x00000007000e7213 */ /* 0x000fe20000000000 */
[----:B------:R-:W-:-:S04]  /*22d0*/  IMAD.HI.U32 R4, R5, R15, R4 ;  /* 0x0000000f05047227 */ /* 0x000fc800078e0004 */
[----:B------:R-:W-:Y:S01]  /*22e0*/  IMAD.MOV.U32 R5, RZ, RZ, R14 ;  /* 0x000000ffff057224 */ /* 0x000fe200078e000e */
[----:B------:R-:W-:-:S03]  /*22f0*/  MOV R14, R16 ;  /* 0x00000010000e7202 */ /* 0x000fc60000000f00 */
[----:B------:R-:W-:-:S04]  /*2300*/  IMAD.HI.U32 R4, R4, R5, RZ ;  /* 0x0000000504047227 */ /* 0x000fc800078e00ff */
[----:B------:R-:W-:-:S05]  /*2310*/  IMAD R5, R4, R14, R5 ;  /* 0x0000000e04057224 */ /* 0x000fca00078e0205 */
[----:B------:R-:W-:-:S13]  /*2320*/  ISETP.GT.U32.AND P2, PT, R12, R5, PT ;  /* 0x000000050c00720c */ /* 0x000fda0003f44070 */
[-C--:B------:R-:W-:Y:S01]  /*2330*/  @!P2 IADD3 R5, PT, PT, R5, -R12.reuse, RZ ;  /* 0x8000000c0505a210 */ /* 0x080fe20007ffe0ff */
[----:B------:R-:W-:Y:S01]  /*2340*/  @!P2 VIADD R4, R4, 0x1 ;  /* 0x000000010404a836 */ /* 0x000fe20000000000 */
[----:B------:R-:W-:Y:S02]  /*2350*/  ISETP.NE.AND P2, PT, R6, RZ, PT ;  /* 0x000000ff0600720c */ /* 0x000fe40003f45270 */
[----:B------:R-:W-:Y:S02]  /*2360*/  ISETP.GE.U32.AND P0, PT, R5, R12, PT ;  /* 0x0000000c0500720c */ /* 0x000fe40003f06070 */
[----:B------:R-:W-:-:S04]  /*2370*/  LOP3.LUT R5, R7, R6, RZ, 0x3c, !PT ;  /* 0x0000000607057212 */ /* 0x000fc800078e3cff */
[----:B------:R-:W-:-:S07]  /*2380*/  ISETP.GE.AND P1, PT, R5, RZ, PT ;  /* 0x000000ff0500720c */ /* 0x000fce0003f26270 */
[----:B------:R-:W-:-:S06]  /*2390*/  @P0 IADD3 R4, PT, PT, R4, 0x1, RZ ;  /* 0x0000000104040810 */ /* 0x000fcc0007ffe0ff */
[----:B------:R-:W-:Y:S02]  /*23a0*/  @!P1 IADD3 R4, PT, PT, -R4, RZ, RZ ;  /* 0x000000ff04049210 */ /* 0x000fe40007ffe1ff */
[----:B------:R-:W-:-:S05]  /*23b0*/  @!P2 LOP3.LUT R4, RZ, R6, RZ, 0x33, !PT ;  /* 0x00000006ff04a212 */ /* 0x000fca00078e33ff */
[----:B------:R-:W-:Y:S02]  /*23c0*/  IMAD.MOV R28, RZ, RZ, -R4 ;  /* 0x000000ffff1c7224 */ /* 0x000fe400078e0a04 */
[C---:B------:R-:W-:Y:S02]  /*23d0*/  IMAD R21, R4.reuse, R9, R8 ;  /* 0x0000000904157224 */ /* 0x040fe400078e0208 */
[----:B------:R-:W-:Y:S02]  /*23e0*/  IMAD R23, R4, R11, R10 ;  /* 0x0000000b04177224 */ /* 0x000fe400078e020a */
[----:B------:R-:W-:-:S07]  /*23f0*/  IMAD R28, R6, R28, R7 ;  /* 0x0000001c061c7224 */ /* 0x000fce00078e0207 */
.L_x_117:
        /* <DEDUP_REMOVED lines=15> */
[----:B0-----:R-:W-:-:S06]  /*24f0*/  IADD3 R6, PT, PT, R12, 0xffffffe, RZ ;  /* 0x0ffffffe0c067810 */ /* 0x001fcc0007ffe0ff */
[----:B------:R0:W4:Y:S02]  /*2500*/  F2I.FTZ.U32.TRUNC.NTZ R7, R6 ;  /* 0x0000000600077305 */ /* 0x000124000021f000 */
[----:B0-----:R-:W-:Y:S02]  /*2510*/  HFMA2 R6, -RZ, RZ, 0, 0 ;  /* 0x00000000ff067431 */ /* 0x001fe400000001ff */
[----:B----4-:R-:W-:-:S04]  /*2520*/  IMAD.MOV R4, RZ, RZ, -R7 ;  /* 0x000000ffff047224 */ /* 0x010fc800078e0a07 */
[----:B-1----:R-:W-:Y:S01]  /*2530*/  IMAD R15, R4, R13, RZ ;  /* 0x0000000d040f7224 */ /* 0x002fe200078e02ff */
[----:B------:R-:W-:-:S03]  /*2540*/  IABS R4, R5 ;  /* 0x0000000500047213 */ /* 0x000fc60000000000 */
[----:B------:R-:W-:Y:S01]  /*2550*/  IMAD.HI.U32 R7, R7, R15, R6 ;  /* 0x0000000f07077227 */ /* 0x000fe200078e0006 */
[----:B------:R-:W-:-:S05]  /*2560*/  IADD3 R4, PT, PT, RZ, -R4, RZ ;  /* 0x80000004ff047210 */ /* 0x000fca0007ffe0ff */
        /* <DEDUP_REMOVED lines=10> */
[----:B------:R-:W-:Y:S02]  /*2610*/  @!P1 IMAD.MOV R7, RZ, RZ, -R7 ;  /* 0x000000ffff079224 */ /* 0x000fe400078e0a07 */
[----:B------:R-:W-:-:S04]  /*2620*/  @!P2 LOP3.LUT R7, RZ, R5, RZ, 0x33, !PT ;  /* 0x00000005ff07a212 */ /* 0x000fc800078e33ff */
[C---:B------:R-:W-:Y:S01]  /*2630*/  IADD3 R4, PT, PT, -R7.reuse, RZ, RZ ;  /* 0x000000ff07047210 */ /* 0x040fe20007ffe1ff */
[C---:B---3--:R-:W-:Y:S02]  /*2640*/  IMAD R21, R7.reuse, R2, R21 ;  /* 0x0000000207157224 */ /* 0x048fe400078e0215 */
[----:B--2---:R-:W-:Y:S02]  /*2650*/  IMAD R23, R7, R10, R23 ;  /* 0x0000000a07177224 */ /* 0x004fe400078e0217 */
[----:B------:R-:W-:-:S07]  /*2660*/  IMAD R28, R5, R4, R28 ;  /* 0x00000004051c7224 */ /* 0x000fce00078e021c */
.L_x_115:
        /* <DEDUP_REMOVED lines=10> */
[----:B------:R-:W-:Y:S01]  /*2710*/  MOV R10, RZ ;  /* 0x000000ff000a7202 */ /* 0x000fe20000000f00 */
[----:B-----5:R-:W-:Y:S01]  /*2720*/  IMAD.WIDE R8, R0, 0x8, R8 ;  /* 0x0000000800087825 */ /* 0x020fe200078e0208 */
[----:B------:R-:W-:Y:S01]  /*2730*/  IADD3 R0, PT, PT, R3, R0, RZ ;  /* 0x0000000003007210 */ /* 0x000fe20007ffe0ff */
[----:B----4-:R-:W-:-:S06]  /*2740*/  DSETP.GTU.AND P0, PT, R4, R6, PT ;  /* 0x000000060400722a */ /* 0x010fcc0003f0c000 */
[----:B------:R-:W-:-:S05]  /*2750*/  FSEL R11, RZ, 1.875, P0 ;  /* 0x3ff00000ff0b7808 */ /* 0x000fca0000000000 */
[----:B------:R0:W-:Y:S01]  /*2760*/  STG.E.64 desc[UR8][R8.64], R10 ;  /* 0x0000000a08007986 */ /* 0x0001e2000c101b08 */
[----:B--2---:R-:W-:-:S13]  /*2770*/  ISETP.GE.AND P0, PT, R0, UR4, PT ;  /* 0x0000000400007c0c */ /* 0x004fda000bf06270 */
[----:B0-----:R-:W-:Y:S05]  /*2780*/  @!P0 BRA `(.L_x_118) ;  /* 0xffffffd800ac8947 */ /* 0x001fea000383ffff */
[----:B------:R-:W-:Y:S05]  /*2790*/  EXIT ;  /* 0x000000000000794d */ /* 0x000fea0003800000 */
.L_x_119:
        /* <DEDUP_REMOVED lines=14> */
.L_x_404:


//--------------------- .text._Z9_le_32_17PfS_S_PiS0_S0_ii --------------------------
	.section	.text._Z9_le_32_17PfS_S_PiS0_S0_ii,"ax",@progbits
	.align	128
        .global         _Z9_le_32_17PfS_S_PiS0_S0_ii
        .type           _Z9_le_32_17PfS_S_PiS0_S0_ii,@function
        .size           _Z9_le_32_17PfS_S_PiS0_S0_ii,(.L_x_405 - _Z9_le_32_17PfS_S_PiS0_S0_ii)
        .other          _Z9_le_32_17PfS_S_PiS0_S0_ii,@"STO_CUDA_ENTRY STV_DEFAULT"
_Z9_le_32_17PfS_S_PiS0_S0_ii:
.text._Z9_le_32_17PfS_S_PiS0_S0_ii:
        /* <DEDUP_REMOVED lines=17> */
.L_x_121:
[----:B----4-:R-:W-:-:S04]  /*0110*/  IMAD.WIDE R4, R0, 0x4, R10 ;  /* 0x0000000400047825 */ /* 0x010fc800078e020a */
[C---:B-1----:R-:W-:Y:S02]  /*0120*/  IMAD.WIDE R6, R0.reuse, 0x4, R12 ;  /* 0x0000000400067825 */ /* 0x042fe400078e020c */
[----:B------:R-:W2:Y:S04]  /*0130*/  LDG.E R4, desc[UR8][R4.64] ;  /* 0x0000000804047981 */ /* 0x000ea8000c1e1900 */
[----:B------:R-:W2:Y:S01]  /*0140*/  LDG.E R7, desc[UR8][R6.64] ;  /* 0x0000000806077981 */ /* 0x000ea2000c1e1900 */
[----:B0-----:R-:W-:Y:S01]  /*0150*/  IMAD.WIDE R8, R0, 0x4, R14 ;  /* 0x0000000400087825 */ /* 0x001fe200078e020e */
[----:B------:R-:W-:-:S04]  /*0160*/  IADD3 R0, PT, PT, R3, R0, RZ ;  /* 0x0000000003007210 */ /* 0x000fc80007ffe0ff */
[----:B------:R-:W-:Y:S02]  /*0170*/  ISETP.GE.AND P0, PT, R0, UR6, PT ;  /* 0x0000000600007c0c */ /* 0x000fe4000bf06270 */
[----:B--2---:R-:W-:-:S05]  /*0180*/  FSET.BF.LE.AND R17, R4, R7, PT ;  /* 0x000000070411720a */ /* 0x004fca0003803000 */
[----:B------:R0:W-:Y:S06]  /*0190*/  STG.E desc[UR8][R8.64], R17 ;  /* 0x0000001108007986 */ /* 0x0001ec000c101908 */
[----:B------:R-:W-:Y:S05]  /*01a0*/  @!P0 BRA `(.L_x_121) ;  /* 0xfffffffc00d88947 */ /* 0x000fea000383ffff */
[----:B------:R-:W-:Y:S05]  /*01b0*/  EXIT ;  /* 0x000000000000794d */ /* 0x000fea0003800000 */
.L_x_120:
[----:B------:R-:W-:-:S04]  /*01c0*/  UIADD3 UR4, UPT, UPT, UR4, -0x1, URZ ;  /* 0xffffffff04047890 */ /* 0x000fc8000fffe0ff */
[----:B------:R-:W-:Y:S02]  /*01d0*/  ULOP3.LUT UR7, UR4, 0x7, URZ, 0xc0, !UPT ;  /* 0x0000000704077892 */ /* 0x000fe4000f8ec0ff */
[----:B------:R-:W-:Y:S02]  /*01e0*/  ULOP3.LUT UR4, UR4, 0xfffffff8, URZ, 0xc0, !UPT ;  /* 0xfffffff804047892 */ /* 0x000fe4000f8ec0ff */
[----:B------:R-:W-:Y:S02]  /*01f0*/  UIADD3 UR5, UPT, UPT, UR7, -0x1, URZ ;  /* 0xffffffff07057890 */ /* 0x000fe4000fffe0ff */
[----:B------:R-:W-:Y:S02]  /*0200*/  UIADD3 UR6, UPT, UPT, -UR4, URZ, URZ ;  /* 0x000000ff04067290 */ /* 0x000fe4000fffe1ff */
[----:B------:R-:W-:-:S11]  /*0210*/  UISETP.GE.U32.AND UP0, UPT, UR5, 0x3, UPT ;  /* 0x000000030500788c */ /* 0x000fd6000bf06070 */
.L_x_127:
        /* <DEDUP_REMOVED lines=17> */
.L_x_123:
        /* <DEDUP_REMOVED lines=291> */
.L_x_122:
        /* <DEDUP_REMOVED lines=151> */
.L_x_125:
        /* <DEDUP_REMOVED lines=81> */
.L_x_126:
        /* <DEDUP_REMOVED lines=39> */
.L_x_124:
        /* <DEDUP_REMOVED lines=12> */
[----:B--2---:R-:W-:Y:S02]  /*2710*/  ISETP.GE.AND P0, PT, R0, UR4, PT ;  /* 0x0000000400007c0c */ /* 0x004fe4000bf06270 */
[----:B----4-:R-:W-:-:S05]  /*2720*/  FSET.BF.LE.AND R11, R4, R7, PT ;  /* 0x00000007040b720a */ /* 0x010fca0003803000 */
[----:B------:R0:W-:Y:S06]  /*2730*/  STG.E desc[UR8][R8.64], R11 ;  /* 0x0000000b08007986 */ /* 0x0001ec000c101908 */
[----:B------:R-:W-:Y:S05]  /*2740*/  @!P0 BRA `(.L_x_127) ;  /* 0xffffffd800b48947 */ /* 0x000fea000383ffff */
[----:B------:R-:W-:Y:S05]  /*2750*/  EXIT ;  /* 0x000000000000794d */ /* 0x000fea0003800000 */
.L_x_128:
        /* <DEDUP_REMOVED lines=10> */
.L_x_405:


//--------------------- .text._Z9_lt_64_17PdS_S_PiS0_S0_ii --------------------------
	.section	.text._Z9_lt_64_17PdS_S_PiS0_S0_ii,"ax",@progbits
	.align	128
        .global         _Z9_lt_64_17PdS_S_PiS0_S0_ii
        .type           _Z9_lt_64_17PdS_S_PiS0_S0_ii,@function
        .size           _Z9_lt_64_17PdS_S_PiS0_S0_ii,(.L_x_406 - _Z9_lt_64_17PdS_S_PiS0_S0_ii)
        .other          _Z9_lt_64_17PdS_S_PiS0_S0_ii,@"STO_CUDA_ENTRY STV_DEFAULT"
_Z9_lt_64_17PdS_S_PiS0_S0_ii:
.text._Z9_lt_64_17PdS_S_PiS0_S0_ii:
        /* <DEDUP_REMOVED lines=17> */
.L_x_130:
[----:B----4-:R-:W-:-:S04]  /*0110*/  IMAD.WIDE R4, R0, 0x8, R12 ;  /* 0x0000000800047825 */ /* 0x010fc800078e020c */
[C---:B-1----:R-:W-:Y:S02]  /*0120*/  IMAD.WIDE R6, R0.reuse, 0x8, R14 ;  /* 0x0000000800067825 */ /* 0x042fe400078e020e */
[----:B------:R-:W2:Y:S04]  /*0130*/  LDG.E.64 R4, desc[UR8][R4.64] ;  /* 0x0000000804047981 */ /* 0x000ea8000c1e1b00 */
[----:B------:R-:W2:Y:S01]  /*0140*/  LDG.E.64 R6, desc[UR8][R6.64] ;  /* 0x0000000806067981 */ /* 0x000ea2000c1e1b00 */
[----:B0-----:R-:W-:Y:S01]  /*0150*/  IMAD.WIDE R8, R0, 0x8, R16 ;  /* 0x0000000800087825 */ /* 0x001fe200078e0210 */
[----:B------:R-:W-:-:S03]  /*0160*/  MOV R10, RZ ;  /* 0x000000ff000a7202 */ /* 0x000fc60000000f00 */
[----:B------:R-:W-:Y:S01]  /*0170*/  IMAD.IADD R0, R3, 0x1, R0 ;  /* 0x0000000103007824 */ /* 0x000fe200078e0200 */
[----:B--2---:R-:W-:-:S06]  /*0180*/  DSETP.GEU.AND P0, PT, R4, R6, PT ;  /* 0x000000060400722a */ /* 0x004fcc0003f0e000 */
[----:B------:R-:W-:Y:S02]  /*0190*/  FSEL R11, RZ, 1.875, P0 ;  /* 0x3ff00000ff0b7808 */ /* 0x000fe40000000000 */
[----:B------:R-:W-:-:S03]  /*01a0*/  ISETP.GE.AND P0, PT, R0, UR6, PT ;  /* 0x0000000600007c0c */ /* 0x000fc6000bf06270 */
[----:B------:R0:W-:Y:S10]  /*01b0*/  STG.E.64 desc[UR8][R8.64], R10 ;  /* 0x0000000a08007986 */ /* 0x0001f4000c101b08 */
[----:B------:R-:W-:Y:S05]  /*01c0*/  @!P0 BRA `(.L_x_130) ;  /* 0xfffffffc00d08947 */ /* 0x000fea000383ffff */
[----:B------:R-:W-:Y:S05]  /*01d0*/  EXIT ;  /* 0x000000000000794d */ /* 0x000fea0003800000 */
.L_x_129:
[----:B------:R-:W-:-:S04]  /*01e0*/  UIADD3 UR4, UPT, UPT, UR4, -0x1, URZ ;  /* 0xffffffff04047890 */ /* 0x000fc8000fffe0ff */
[----:B------:R-:W-:Y:S02]  /*01f0*/  ULOP3.LUT UR7, UR4, 0x7, URZ, 0xc0, !UPT ;  /* 0x0000000704077892 */ /* 0x000fe4000f8ec0ff */
[----:B------:R-:W-:Y:S02]  /*0200*/  ULOP3.LUT UR4, UR4, 0xfffffff8, URZ, 0xc0, !UPT ;  /* 0xfffffff804047892 */ /* 0x000fe4000f8ec0ff */
[----:B------:R-:W-:Y:S02]  /*0210*/  UIADD3 UR5, UPT, UPT, UR7, -0x1, URZ ;  /* 0xffffffff07057890 */ /* 0x000fe4000fffe0ff */
[----:B------:R-:W-:Y:S02]  /*0220*/  UIADD3 UR6, UPT, UPT, -UR4, URZ, URZ ;  /* 0x000000ff04067290 */ /* 0x000fe4000fffe1ff */
[----:B------:R-:W-:-:S11]  /*0230*/  UISETP.GE.U32.AND UP0, UPT, UR5, 0x3, UPT ;  /* 0x000000030500788c */ /* 0x000fd6000bf06070 */
.L_x_136:
        /* <DEDUP_REMOVED lines=17> */
.L_x_132:
        /* <DEDUP_REMOVED lines=291> */
.L_x_131:
        /* <DEDUP_REMOVED lines=151> */
.L_x_134:
        /* <DEDUP_REMOVED lines=81> */
.L_x_135:
        /* <DEDUP_REMOVED lines=39> */
.L_x_133:
        /* <DEDUP_REMOVED lines=13> */
[----:B----4-:R-:W-:-:S06]  /*2740*/  DSETP.GEU.AND P0, PT, R4, R6, PT ;  /* 0x000000060400722a */ /* 0x010fcc0003f0e000 */
[----:B------:R-:W-:-:S05]  /*2750*/  FSEL R11, RZ, 1.875, P0 ;  /* 0x3ff00000ff0b7808 */ /* 0x000fca0000000000 */
[----:B------:R0:W-:Y:S01]  /*2760*/  STG.E.64 desc[UR8][R8.64], R10 ;  /* 0x0000000a08007986 */ /* 0x0001e2000c101b08 */
[----:B--2---:R-:W-:-:S13]  /*2770*/  ISETP.GE.AND P0, PT, R0, UR4, PT ;  /* 0x0000000400007c0c */ /* 0x004fda000bf06270 */
[----:B0-----:R-:W-:Y:S05]  /*2780*/  @!P0 BRA `(.L_x_136) ;  /* 0xffffffd800ac8947 */ /* 0x001fea000383ffff */
[----:B------:R-:W-:Y:S05]  /*2790*/  EXIT ;  /* 0x000000000000794d */ /* 0x000fea0003800000 */
.L_x_137:
        /* <DEDUP_REMOVED lines=14> */
.L_x_406:


//--------------------- .text._Z9_lt_32_17PfS_S_PiS0_S0_ii --------------------------
	.section	.text._Z9_lt_32_17PfS_S_PiS0_S0_ii,"ax",@progbits
	.align	128
        .global         _Z9_lt_32_17PfS_S_PiS0_S0_ii
        .type           _Z9_lt_32_17PfS_S_PiS0_S0_ii,@function
        .size           _Z9_lt_32_17PfS_S_PiS0_S0_ii,(.L_x_407 - _Z9_lt_32_17PfS_S_PiS0_S0_ii)
        .other          _Z9_lt_32_17PfS_S_PiS0_S0_ii,@"STO_CUDA_ENTRY STV_DEFAULT"
_Z9_lt_32_17PfS_S_PiS0_S0_ii:
.text._Z9_lt_32_17PfS_S_PiS0_S0_ii:
        /* <DEDUP_REMOVED lines=17> */
.L_x_139:
[----:B----4-:R-:W-:-:S04]  /*0110*/  IMAD.WIDE R4, R0, 0x4, R10 ;  /* 0x0000000400047825 */ /* 0x010fc800078e020a */
[C---:B-1----:R-:W-:Y:S02]  /*0120*/  IMAD.WIDE R6, R0.reuse, 0x4, R12 ;  /* 0x0000000400067825 */ /* 0x042fe400078e020c */
[----:B------:R-:W2:Y:S04]  /*0130*/  LDG.E R4, desc[UR8][R4.64] ;  /* 0x0000000804047981 */ /* 0x000ea8000c1e1900 */
[----:B------:R-:W2:Y:S01]  /*0140*/  LDG.E R7, desc[UR8][R6.64] ;  /* 0x0000000806077981 */ /* 0x000ea2000c1e1900 */
[----:B0-----:R-:W-:Y:S01]  /*0150*/  IMAD.WIDE R8, R0, 0x4, R14 ;  /* 0x0000000400087825 */ /* 0x001fe200078e020e */
[----:B------:R-:W-:-:S04]  /*0160*/  IADD3 R0, PT, PT, R3, R0, RZ ;  /* 0x0000000003007210 */ /* 0x000fc80007ffe0ff */
[----:B------:R-:W-:Y:S02]  /*0170*/  ISETP.GE.AND P0, PT, R0, UR6, PT ;  /* 0x0000000600007c0c */ /* 0x000fe4000bf06270 */
[----:B--2---:R-:W-:-:S05]  /*0180*/  FSET.BF.LT.AND R17, R4, R7, PT ;  /* 0x000000070411720a */ /* 0x004fca0003801000 */
[----:B------:R0:W-:Y:S06]  /*0190*/  STG.E desc[UR8][R8.64], R17 ;  /* 0x0000001108007986 */ /* 0x0001ec000c101908 */
[----:B------:R-:W-:Y:S05]  /*01a0*/  @!P0 BRA `(.L_x_139) ;  /* 0xfffffffc00d88947 */ /* 0x000fea000383ffff */
[----:B------:R-:W-:Y:S05]  /*01b0*/  EXIT ;  /* 0x000000000000794d */ /* 0x000fea0003800000 */
.L_x_138:
[----:B------:R-:W-:-:S04]  /*01c0*/  UIADD3 UR4, UPT, UPT, UR4, -0x1, URZ ;  /* 0xffffffff04047890 */ /* 0x000fc8000fffe0ff */
[----:B------:R-:W-:Y:S02]  /*01d0*/  ULOP3.LUT UR7, UR4, 0x7, URZ, 0xc0, !UPT ;  /* 0x0000000704077892 */ /* 0x000fe4000f8ec0ff */
[----:B------:R-:W-:Y:S02]  /*01e0*/  ULOP3.LUT UR4, UR4, 0xfffffff8, URZ, 0xc0, !UPT ;  /* 0xfffffff804047892 */ /* 0x000fe4000f8ec0ff */
[----:B------:R-:W-:Y:S02]  /*01f0*/  UIADD3 UR5, UPT, UPT, UR7, -0x1, URZ ;  /* 0xffffffff07057890 */ /* 0x000fe4000fffe0ff */
[----:B------:R-:W-:Y:S02]  /*0200*/  UIADD3 UR6, UPT, UPT, -UR4, URZ, URZ ;  /* 0x000000ff04067290 */ /* 0x000fe4000fffe1ff */
[----:B------:R-:W-:-:S11]  /*0210*/  UISETP.GE.U32.AND UP0, UPT, UR5, 0x3, UPT ;  /* 0x000000030500788c */ /* 0x000fd6000bf06070 */
.L_x_145:
        /* <DEDUP_REMOVED lines=17> */
.L_x_141:
        /* <DEDUP_REMOVED lines=291> */
.L_x_140:
        /* <DEDUP_REMOVED lines=151> */
.L_x_143:
        /* <DEDUP_REMOVED lines=81> */
.L_x_144:
        /* <DEDUP_REMOVED lines=39> */
.L_x_142:
        /* <DEDUP_REMOVED lines=13> */
[----:B----4-:R-:W-:-:S05]  /*2720*/  FSET.BF.LT.AND R11, R4, R7, PT ;  /* 0x00000007040b720a */ /* 0x010fca0003801000 */
[----:B------:R0:W-:Y:S06]  /*2730*/  STG.E desc[UR8][R8.64], R11 ;  /* 0x0000000b08007986 */ /* 0x0001ec000c101908 */
[----:B------:R-:W-:Y:S05]  /*2740*/  @!P0 BRA `(.L_x_145) ;  /* 0xffffffd800b48947 */ /* 0x000fea000383ffff */
[----:B------:R-:W-:Y:S05]  /*2750*/  EXIT ;  /* 0x000000000000794d */ /* 0x000fea0003800000 */
.L_x_146:
        /* <DEDUP_REMOVED lines=10> */
.L_x_407:


//--------------------- .text._Z9_ge_64_17PdS_S_PiS0_S0_ii --------------------------
	.section	.text._Z9_ge_64_17PdS_S_PiS0_S0_ii,"ax",@progbits
	.align	128
        .global         _Z9_ge_64_17PdS_S_PiS0_S0_ii
        .type           _Z9_ge_64_17PdS_S_PiS0_S0_ii,@function
        .size           _Z9_ge_64_17PdS_S_PiS0_S0_ii,(.L_x_408 - _Z9_ge_64_17PdS_S_PiS0_S0_ii)
        .other          _Z9_ge_64_17PdS_S_PiS0_S0_ii,@"STO_CUDA_ENTRY STV_DEFAULT"
_Z9_ge_64_17PdS_S_PiS0_S0_ii:
.text._Z9_ge_64_17PdS_S_PiS0_S0_ii:
        /* <DEDUP_REMOVED lines=17> */
.L_x_148:
[----:B----4-:R-:W-:-:S04]  /*0110*/  IMAD.WIDE R4, R0, 0x8, R12 ;  /* 0x0000000800047825 */ /* 0x010fc800078e020c */
[C---:B-1----:R-:W-:Y:S02]  /*0120*/  IMAD.WIDE R6, R0.reuse, 0x8, R14 ;  /* 0x0000000800067825 */ /* 0x042fe400078e020e */
[----:B------:R-:W2:Y:S04]  /*0130*/  LDG.E.64 R4, desc[UR8][R4.64] ;  /* 0x0000000804047981 */ /* 0x000ea8000c1e1b00 */
[----:B------:R-:W2:Y:S01]  /*0140*/  LDG.E.64 R6, desc[UR8][R6.64] ;  /* 0x0000000806067981 */ /* 0x000ea2000c1e1b00 */
[----:B0-----:R-:W-:Y:S01]  /*0150*/  IMAD.WIDE R8, R0, 0x8, R16 ;  /* 0x0000000800087825 */ /* 0x001fe200078e0210 */
[----:B------:R-:W-:-:S03]  /*0160*/  MOV R10, RZ ;  /* 0x000000ff000a7202 */ /* 0x000fc60000000f00 */
[----:B------:R-:W-:Y:S01]  /*0170*/  IMAD.IADD R0, R3, 0x1, R0 ;  /* 0x0000000103007824 */ /* 0x000fe200078e0200 */
[----:B--2---:R-:W-:-:S06]  /*0180*/  DSETP.GE.AND P0, PT, R4, R6, PT ;  /* 0x000000060400722a */ /* 0x004fcc0003f06000 */
[----:B------:R-:W-:Y:S02]  /*0190*/  FSEL R11, RZ, 1.875, !P0 ;  /* 0x3ff00000ff0b7808 */ /* 0x000fe40004000000 */
[----:B------:R-:W-:-:S03]  /*01a0*/  ISETP.GE.AND P0, PT, R0, UR6, PT ;  /* 0x0000000600007c0c */ /* 0x000fc6000bf06270 */
[----:B------:R0:W-:Y:S10]  /*01b0*/  STG.E.64 desc[UR8][R8.64], R10 ;  /* 0x0000000a08007986 */ /* 0x0001f4000c101b08 */
[----:B------:R-:W-:Y:S05]  /*01c0*/  @!P0 BRA `(.L_x_148) ;  /* 0xfffffffc00d08947 */ /* 0x000fea000383ffff */
[----:B------:R-:W-:Y:S05]  /*01d0*/  EXIT ;  /* 0x000000000000794d */ /* 0x000fea0003800000 */
.L_x_147:
[----:B------:R-:W-:-:S04]  /*01e0*/  UIADD3 UR4, UPT, UPT, UR4, -0x1, URZ ;  /* 0xffffffff04047890 */ /* 0x000fc8000fffe0ff */
[----:B------:R-:W-:Y:S02]  /*01f0*/  ULOP3.LUT UR7, UR4, 0x7, URZ, 0xc0, !UPT ;  /* 0x0000000704077892 */ /* 0x000fe4000f8ec0ff */
[----:B------:R-:W-:Y:S02]  /*0200*/  ULOP3.LUT UR4, UR4, 0xfffffff8, URZ, 0xc0, !UPT ;  /* 0xfffffff804047892 */ /* 0x000fe4000f8ec0ff */
[----:B------:R-:W-:Y:S02]  /*0210*/  UIADD3 UR5, UPT, UPT, UR7, -0x1, URZ ;  /* 0xffffffff07057890 */ /* 0x000fe4000fffe0ff */
[----:B------:R-:W-:Y:S02]  /*0220*/  UIADD3 UR6, UPT, UPT, -UR4, URZ, URZ ;  /* 0x000000ff04067290 */ /* 0x000fe4000fffe1ff */
[----:B------:R-:W-:-:S11]  /*0230*/  UISETP.GE.U32.AND UP0, UPT, UR5, 0x3, UPT ;  /* 0x000000030500788c */ /* 0x000fd6000bf06070 */
.L_x_154:
        /* <DEDUP_REMOVED lines=17> */
.L_x_150:
        /* <DEDUP_REMOVED lines=291> */
.L_x_149:
        /* <DEDUP_REMOVED lines=151> */
.L_x_152:
        /* <DEDUP_REMOVED lines=81> */
.L_x_153:
        /* <DEDUP_REMOVED lines=39> */
.L_x_151:
        /* <DEDUP_REMOVED lines=13> */
[----:B----4-:R-:W-:-:S06]  /*2740*/  DSETP.GE.AND P0, PT, R4, R6, PT ;  /* 0x000000060400722a */ /* 0x010fcc0003f06000 */
[----:B------:R-:W-:-:S05]  /*2750*/  FSEL R11, RZ, 1.875, !P0 ;  /* 0x3ff00000ff0b7808 */ /* 0x000fca0004000000 */
[----:B------:R0:W-:Y:S01]  /*2760*/  STG.E.64 desc[UR8][R8.64], R10 ;  /* 0x0000000a08007986 */ /* 0x0001e2000c101b08 */
[----:B--2---:R-:W-:-:S13]  /*2770*/  ISETP.GE.AND P0, PT, R0, UR4, PT ;  /* 0x0000000400007c0c */ /* 0x004fda000bf06270 */
[----:B0-----:R-:W-:Y:S05]  /*2780*/  @!P0 BRA `(.L_x_154) ;  /* 0xffffffd800ac8947 */ /* 0x001fea000383ffff */
[----:B------:R-:W-:Y:S05]  /*2790*/  EXIT ;  /* 0x000000000000794d */ /* 0x000fea0003800000 */
.L_x_155:
        /* <DEDUP_REMOVED lines=14> */
.L_x_408:


//--------------------- .text._Z9_ge_32_17PfS_S_PiS0_S0_ii --------------------------
	.section	.text._Z9_ge_32_17PfS_S_PiS0_S0_ii,"ax",@progbits
	.align	128
        .global         _Z9_ge_32_17PfS_S_PiS0_S0_ii
        .type           _Z9_ge_32_17PfS_S_PiS0_S0_ii,@function
        .size           _Z9_ge_32_17PfS_S_PiS0_S0_ii,(.L_x_409 - _Z9_ge_32_17PfS_S_PiS0_S0_ii)
        .other          _Z9_ge_32_17PfS_S_PiS0_S0_ii,@"STO_CUDA_ENTRY STV_DEFAULT"
_Z9_ge_32_17PfS_S_PiS0_S0_ii:
.text._Z9_ge_32_17PfS_S_PiS0_S0_ii:
        /* <DEDUP_REMOVED lines=17> */
.L_x_157:
[----:B----4-:R-:W-:-:S04]  /*0110*/  IMAD.WIDE R4, R0, 0x4, R10 ;  /* 0x0000000400047825 */ /* 0x010fc800078e020a */
[C---:B-1----:R-:W-:Y:S02]  /*0120*/  IMAD.WIDE R6, R0.reuse, 0x4, R12 ;  /* 0x0000000400067825 */ /* 0x042fe400078e020c */
[----:B------:R-:W2:Y:S04]  /*0130*/  LDG.E R4, desc[UR8][R4.64] ;  /* 0x0000000804047981 */ /* 0x000ea8000c1e1900 */
[----:B------:R-:W2:Y:S01]  /*0140*/  LDG.E R7, desc[UR8][R6.64] ;  /* 0x0000000806077981 */ /* 0x000ea2000c1e1900 */
[----:B0-----:R-:W-:Y:S01]  /*0150*/  IMAD.WIDE R8, R0, 0x4, R14 ;  /* 0x0000000400087825 */ /* 0x001fe200078e020e */
[----:B------:R-:W-:-:S04]  /*0160*/  IADD3 R0, PT, PT, R3, R0, RZ ;  /* 0x0000000003007210 */ /* 0x000fc80007ffe0ff */
[----:B------:R-:W-:Y:S02]  /*0170*/  ISETP.GE.AND P0, PT, R0, UR6, PT ;  /* 0x0000000600007c0c */ /* 0x000fe4000bf06270 */
[----:B--2---:R-:W-:-:S05]  /*0180*/  FSET.BF.GE.AND R17, R4, R7, PT ;  /* 0x000000070411720a */ /* 0x004fca0003806000 */
[----:B------:R0:W-:Y:S06]  /*0190*/  STG.E desc[UR8][R8.64], R17 ;  /* 0x0000001108007986 */ /* 0x0001ec000c101908 */
[----:B------:R-:W-:Y:S05]  /*01a0*/  @!P0 BRA `(.L_x_157) ;  /* 0xfffffffc00d88947 */ /* 0x000fea000383ffff */
[----:B------:R-:W-:Y:S05]  /*01b0*/  EXIT ;  /* 0x000000000000794d */ /* 0x000fea0003800000 */
.L_x_156:
[----:B------:R-:W-:-:S04]  /*01c0*/  UIADD3 UR4, UPT, UPT, UR4, -0x1, URZ ;  /* 0xffffffff04047890 */ /* 0x000fc8000fffe0ff */
[----:B------:R-:W-:Y:S02]  /*01d0*/  ULOP3.LUT UR7, UR4, 0x7, URZ, 0xc0, !UPT ;  /* 0x0000000704077892 */ /* 0x000fe4000f8ec0ff */
[----:B------:R-:W-:Y:S02]  /*01e0*/  ULOP3.LUT UR4, UR4, 0xfffffff8, URZ, 0xc0, !UPT ;  /* 0xfffffff804047892 */ /* 0x000fe4000f8ec0ff */
[----:B------:R-:W-:Y:S02]  /*01f0*/  UIADD3 UR5, UPT, UPT, UR7, -0x1, URZ ;  /* 0xffffffff07057890 */ /* 0x000fe4000fffe0ff */
[----:B------:R-:W-:Y:S02]  /*0200*/  UIADD3 UR6, UPT, UPT, -UR4, URZ, URZ ;  /* 0x000000ff04067290 */ /* 0x000fe4000fffe1ff */
[----:B------:R-:W-:-:S11]  /*0210*/  UISETP.GE.U32.AND UP0, UPT, UR5, 0x3, UPT ;  /* 0x000000030500788c */ /* 0x000fd6000bf06070 */
.L_x_163:
        /* <DEDUP_REMOVED lines=17> */
.L_x_159:
        /* <DEDUP_REMOVED lines=291> */
.L_x_158:
        /* <DEDUP_REMOVED lines=151> */
.L_x_161:
        /* <DEDUP_REMOVED lines=81> */
.L_x_162:
        /* <DEDUP_REMOVED lines=39> */
.L_x_160:
        /* <DEDUP_REMOVED lines=13> */
[----:B----4-:R-:W-:-:S05]  /*2720*/  FSET.BF.GE.AND R11, R4, R7, PT ;  /* 0x00000007040b720a */ /* 0x010fca0003806000 */
[----:B------:R0:W-:Y:S06]  /*2730*/  STG.E desc[UR8][R8.64], R11 ;  /* 0x0000000b08007986 */ /* 0x0001ec000c101908 */
[----:B------:R-:W-:Y:S05]  /*2740*/  @!P0 BRA `(.L_x_163) ;  /* 0xffffffd800b48947 */ /* 0x000fea000383ffff */
[----:B------:R-:W-:Y:S05]  /*2750*/  EXIT ;  /* 0x000000000000794d */ /* 0x000fea0003800000 */
.L_x_164:
        /* <DEDUP_REMOVED lines=10> */
.L_x_409:


//--------------------- .text._Z9_gt_64_17PdS_S_PiS0_S0_ii --------------------------
	.section	.text._Z9_gt_64_17PdS_S_PiS0_S0_ii,"ax",@progbits
	.align	128
        .global         _Z9_gt_64_17PdS_S_PiS0_S0_ii
        .type           _Z9_gt_64_17PdS_S_PiS0_S0_ii,@function
        .size           _Z9_gt_64_17PdS_S_PiS0_S0_ii,(.L_x_410 - _Z9_gt_64_17PdS_S_PiS0_S0_ii)
        .other          _Z9_gt_64_17PdS_S_PiS0_S0_ii,@"STO_CUDA_ENTRY STV_DEFAULT"
_Z9_gt_64_17PdS_S_PiS0_S0_ii:
.text._Z9_gt_64_17PdS_S_PiS0_S0_ii:
        /* <DEDUP_REMOVED lines=17> */
.L_x_166:
[----:B----4-:R-:W-:-:S04]  /*0110*/  IMAD.WIDE R4, R0, 0x8, R12 ;  /* 0x0000000800047825 */ /* 0x010fc800078e020c */
[C---:B-1----:R-:W-:Y:S02]  /*0120*/  IMAD.WIDE R6, R0.reuse, 0x8, R14 ;  /* 0x0000000800067825 */ /* 0x042fe400078e020e */
[----:B------:R-:W2:Y:S04]  /*0130*/  LDG.E.64 R4, desc[UR8][R4.64] ;  /* 0x0000000804047981 */ /* 0x000ea8000c1e1b00 */
[----:B------:R-:W2:Y:S01]  /*0140*/  LDG.E.64 R6, desc[UR8][R6.64] ;  /* 0x0000000806067981 */ /* 0x000ea2000c1e1b00 */
[----:B0-----:R-:W-:Y:S01]  /*0150*/  IMAD.WIDE R8, R0, 0x8, R16 ;  /* 0x0000000800087825 */ /* 0x001fe200078e0210 */
[----:B------:R-:W-:-:S03]  /*0160*/  MOV R10, RZ ;  /* 0x000000ff000a7202 */ /* 0x000fc60000000f00 */
[----:B------:R-:W-:Y:S01]  /*0170*/  IMAD.IADD R0, R3, 0x1, R0 ;  /* 0x0000000103007824 */ /* 0x000fe200078e0200 */
[----:B--2---:R-:W-:-:S06]  /*0180*/  DSETP.GT.AND P0, PT, R4, R6, PT ;  /* 0x000000060400722a */ /* 0x004fcc0003f04000 */
[----:B------:R-:W-:Y:S02]  /*0190*/  FSEL R11, RZ, 1.875, !P0 ;  /* 0x3ff00000ff0b7808 */ /* 0x000fe40004000000 */
[----:B------:R-:W-:-:S03]  /*01a0*/  ISETP.GE.AND P0, PT, R0, UR6, PT ;  /* 0x0000000600007c0c */ /* 0x000fc6000bf06270 */
[----:B------:R0:W-:Y:S10]  /*01b0*/  STG.E.64 desc[UR8][R8.64], R10 ;  /* 0x0000000a08007986 */ /* 0x0001f4000c101b08 */
[----:B------:R-:W-:Y:S05]  /*01c0*/  @!P0 BRA `(.L_x_166) ;  /* 0xfffffffc00d08947 */ /* 0x000fea000383ffff */
[----:B------:R-:W-:Y:S05]  /*01d0*/  EXIT ;  /* 0x000000000000794d */ /* 0x000fea0003800000 */
.L_x_165:
[----:B------:R-:W-:-:S04]  /*01e0*/  UIADD3 UR4, UPT, UPT, UR4, -0x1, URZ ;  /* 0xffffffff04047890 */ /* 0x000fc8000fffe0ff */
[----:B------:R-:W-:Y:S02]  /*01f0*/  ULOP3.LUT UR7, UR4, 0x7, URZ, 0xc0, !UPT ;  /* 0x0000000704077892 */ /* 0x000fe4000f8ec0ff */
[----:B------:R-:W-:Y:S02]  /*0200*/  ULOP3.LUT UR4, UR4, 0xfffffff8, URZ, 0xc0, !UPT ;  /* 0xfffffff804047892 */ /* 0x000fe4000f8ec0ff */
[----:B------:R-:W-:Y:S02]  /*0210*/  UIADD3 UR5, UPT, UPT, UR7, -0x1, URZ ;  /* 0xffffffff07057890 */ /* 0x000fe4000fffe0ff */
[----:B------:R-:W-:Y:S02]  /*0220*/  UIADD3 UR6, UPT, UPT, -UR4, URZ, URZ ;  /* 0x000000ff04067290 */ /* 0x000fe4000fffe1ff */
[----:B------:R-:W-:-:S11]  /*0230*/  UISETP.GE.U32.AND UP0, UPT, UR5, 0x3, UPT ;  /* 0x000000030500788c */ /* 0x000fd6000bf06070 */
.L_x_172:
        /* <DEDUP_REMOVED lines=17> */
.L_x_168:
        /* <DEDUP_REMOVED lines=291> */
.L_x_167:
        /* <DEDUP_REMOVED lines=151> */
.L_x_170:
        /* <DEDUP_REMOVED lines=81> */
.L_x_171:
        /* <DEDUP_REMOVED lines=39> */
.L_x_169:
        /* <DEDUP_REMOVED lines=13> */
[----:B----4-:R-:W-:-:S06]  /*2740*/  DSETP.GT.AND P0, PT, R4, R6, PT ;  /* 0x000000060400722a */ /* 0x010fcc0003f04000 */
[----:B------:R-:W-:-:S05]  /*2750*/  FSEL R11, RZ, 1.875, !P0 ;  /* 0x3ff00000ff0b7808 */ /* 0x000fca0004000000 */
[----:B------:R0:W-:Y:S01]  /*2760*/  STG.E.64 desc[UR8][R8.64], R10 ;  /* 0x0000000a08007986 */ /* 0x0001e2000c101b08 */
[----:B--2---:R-:W-:-:S13]  /*2770*/  ISETP.GE.AND P0, PT, R0, UR4, PT ;  /* 0x0000000400007c0c */ /* 0x004fda000bf06270 */
[----:B0-----:R-:W-:Y:S05]  /*2780*/  @!P0 BRA `(.L_x_172) ;  /* 0xffffffd800ac8947 */ /* 0x001fea000383ffff */
[----:B------:R-:W-:Y:S05]  /*2790*/  EXIT ;  /* 0x000000000000794d */ /* 0x000fea0003800000 */
.L_x_173:
        /* <DEDUP_REMOVED lines=14> */
.L_x_410:


//--------------------- .text._Z9_gt_32_17PfS_S_PiS0_S0_ii --------------------------
	.section	.text._Z9_gt_32_17PfS_S_PiS0_S0_ii,"ax",@progbits
	.align	128
        .global         _Z9_gt_32_17PfS_S_PiS0_S0_ii
        .type           _Z9_gt_32_17PfS_S_PiS0_S0_ii,@function
        .size           _Z9_gt_32_17PfS_S_PiS0_S0_ii,(.L_x_411 - _Z9_gt_32_17PfS_S_PiS0_S0_ii)
        .other          _Z9_gt_32_17PfS_S_PiS0_S0_ii,@"STO_CUDA_ENTRY STV_DEFAULT"
_Z9_gt_32_17PfS_S_PiS0_S0_ii:
.text._Z9_gt_32_17PfS_S_PiS0_S0_ii:
        /* <DEDUP_REMOVED lines=17> */
.L_x_175:
[----:B----4-:R-:W-:-:S04]  /*0110*/  IMAD.WIDE R4, R0, 0x4, R10 ;  /* 0x0000000400047825 */ /* 0x010fc800078e020a */
[C---:B-1----:R-:W-:Y:S02]  /*0120*/  IMAD.WIDE R6, R0.reuse, 0x4, R12 ;  /* 0x0000000400067825 */ /* 0x042fe400078e020c */
[----:B------:R-:W2:Y:S04]  /*0130*/  LDG.E R4, desc[UR8][R4.64] ;  /* 0x0000000804047981 */ /* 0x000ea8000c1e1900 */
[----:B------:R-:W2:Y:S01]  /*0140*/  LDG.E R7, desc[UR8][R6.64] ;  /* 0x0000000806077981 */ /* 0x000ea2000c1e1900 */
[----:B0-----:R-:W-:Y:S01]  /*0150*/  IMAD.WIDE R8, R0, 0x4, R14 ;  /* 0x0000000400087825 */ /* 0x001fe200078e020e */
[----:B------:R-:W-:-:S04]  /*0160*/  IADD3 R0, PT, PT, R3, R0, RZ ;  /* 0x0000000003007210 */ /* 0x000fc80007ffe0ff */
[----:B------:R-:W-:Y:S02]  /*0170*/  ISETP.GE.AND P0, PT, R0, UR6, PT ;  /* 0x0000000600007c0c */ /* 0x000fe4000bf06270 */
[----:B--2---:R-:W-:-:S05]  /*0180*/  FSET.BF.GT.AND R17, R4, R7, PT ;  /* 0x000000070411720a */ /* 0x004fca0003804000 */
[----:B------:R0:W-:Y:S06]  /*0190*/  STG.E desc[UR8][R8.64], R17 ;  /* 0x0000001108007986 */ /* 0x0001ec000c101908 */
[----:B------:R-:W-:Y:S05]  /*01a0*/  @!P0 BRA `(.L_x_175) ;  /* 0xfffffffc00d88947 */ /* 0x000fea000383ffff */
[----:B------:R-:W-:Y:S05]  /*01b0*/  EXIT ;  /* 0x000000000000794d */ /* 0x000fea0003800000 */
.L_x_174:
[----:B------:R-:W-:-:S04]  /*01c0*/  UIADD3 UR4, UPT, UPT, UR4, -0x1, URZ ;  /* 0xffffffff04047890 */ /* 0x000fc8000fffe0ff */
[----:B------:R-:W-:Y:S02]  /*01d0*/  ULOP3.LUT UR7, UR4, 0x7, URZ, 0xc0, !UPT ;  /* 0x0000000704077892 */ /* 0x000fe4000f8ec0ff */
[----:B------:R-:W-:Y:S02]  /*01e0*/  ULOP3.LUT UR4, UR4, 0xfffffff8, URZ, 0xc0, !UPT ;  /* 0xfffffff804047892 */ /* 0x000fe4000f8ec0ff */
[----:B------:R-:W-:Y:S02]  /*01f0*/  UIADD3 UR5, UPT, UPT, UR7, -0x1, URZ ;  /* 0xffffffff07057890 */ /* 0x000fe4000fffe0ff */
[----:B------:R-:W-:Y:S02]  /*0200*/  UIADD3 UR6, UPT, UPT, -UR4, URZ, URZ ;  /* 0x000000ff04067290 */ /* 0x000fe4000fffe1ff */
[----:B------:R-:W-:-:S11]  /*0210*/  UISETP.GE.U32.AND UP0, UPT, UR5, 0x3, UPT ;  /* 0x000000030500788c */ /* 0x000fd6000bf06070 */
.L_x_181:
        /* <DEDUP_REMOVED lines=17> */
.L_x_177:
        /* <DEDUP_REMOVED lines=291> */
.L_x_176:
        /* <DEDUP_REMOVED lines=151> */
.L_x_179:
        /* <DEDUP_REMOVED lines=81> */
.L_x_180:
        /* <DEDUP_REMOVED lines=39> */
.L_x_178:
        /* <DEDUP_REMOVED lines=13> */
[----:B----4-:R-:W-:-:S05]  /*2720*/  FSET.BF.GT.AND R11, R4, R7, PT ;  /* 0x00000007040b720a */ /* 0x010fca0003804000 */
[----:B------:R0:W-:Y:S06]  /*2730*/  STG.E desc[UR8][R8.64], R11 ;  /* 0x0000000b08007986 */ /* 0x0001ec000c101908 */
[----:B------:R-:W-:Y:S05]  /*2740*/  @!P0 BRA `(.L_x_181) ;  /* 0xffffffd800b48947 */ /* 0x000fea000383ffff */
[----:B------:R-:W-:Y:S05]  /*2750*/  EXIT ;  /* 0x000000000000794d */ /* 0x000fea0003800000 */
.L_x_182:
        /* <DEDUP_REMOVED lines=10> */
.L_x_411:


//--------------------- .text._Z9_ne_64_17PdS_S_PiS0_S0_ii --------------------------
	.section	.text._Z9_ne_64_17PdS_S_PiS0_S0_ii,"ax",@progbits
	.align	128
        .global         _Z9_ne_64_17PdS_S_PiS0_S0_ii
        .type           _Z9_ne_64_17PdS_S_PiS0_S0_ii,@function
        .size           _Z9_ne_64_17PdS_S_PiS0_S0_ii,(.L_x_412 - _Z9_ne_64_17PdS_S_PiS0_S0_ii)
        .other          _Z9_ne_64_17PdS_S_PiS0_S0_ii,@"STO_CUDA_ENTRY STV_DEFAULT"
_Z9_ne_64_17PdS_S_PiS0_S0_ii:
.text._Z9_ne_64_17PdS_S_PiS0_S0_ii:
        /* <DEDUP_REMOVED lines=17> */
.L_x_184:
[----:B----4-:R-:W-:-:S04]  /*0110*/  IMAD.WIDE R4, R0, 0x8, R12 ;  /* 0x0000000800047825 */ /* 0x010fc800078e020c */
[C---:B-1----:R-:W-:Y:S02]  /*0120*/  IMAD.WIDE R6, R0.reuse, 0x8, R14 ;  /* 0x0000000800067825 */ /* 0x042fe400078e020e */
[----:B------:R-:W2:Y:S04]  /*0130*/  LDG.E.64 R4, desc[UR8][R4.64] ;  /* 0x0000000804047981 */ /* 0x000ea8000c1e1b00 */
[----:B------:R-:W2:Y:S01]  /*0140*/  LDG.E.64 R6, desc[UR8][R6.64] ;  /* 0x0000000806067981 */ /* 0x000ea2000c1e1b00 */
[----:B0-----:R-:W-:Y:S01]  /*0150*/  IMAD.WIDE R8, R0, 0x8, R16 ;  /* 0x0000000800087825 */ /* 0x001fe200078e0210 */
[----:B------:R-:W-:-:S03]  /*0160*/  MOV R10, RZ ;  /* 0x000000ff000a7202 */ /* 0x000fc60000000f00 */
[----:B------:R-:W-:Y:S01]  /*0170*/  IMAD.IADD R0, R3, 0x1, R0 ;  /* 0x0000000103007824 */ /* 0x000fe200078e0200 */
[----:B--2---:R-:W-:-:S06]  /*0180*/  DSETP.NEU.AND P0, PT, R4, R6, PT ;  /* 0x000000060400722a */ /* 0x004fcc0003f0d000 */
[----:B------:R-:W-:Y:S02]  /*0190*/  FSEL R11, RZ, 1.875, !P0 ;  /* 0x3ff00000ff0b7808 */ /* 0x000fe40004000000 */
[----:B------:R-:W-:-:S03]  /*01a0*/  ISETP.GE.AND P0, PT, R0, UR6, PT ;  /* 0x0000000600007c0c */ /* 0x000fc6000bf06270 */
[----:B------:R0:W-:Y:S10]  /*01b0*/  STG.E.64 desc[UR8][R8.64], R10 ;  /* 0x0000000a08007986 */ /* 0x0001f4000c101b08 */
[----:B------:R-:W-:Y:S05]  /*01c0*/  @!P0 BRA `(.L_x_184) ;  /* 0xfffffffc00d08947 */ /* 0x000fea000383ffff */
[----:B------:R-:W-:Y:S05]  /*01d0*/  EXIT ;  /* 0x000000000000794d */ /* 0x000fea0003800000 */
.L_x_183:
[----:B------:R-:W-:-:S04]  /*01e0*/  UIADD3 UR4, UPT, UPT, UR4, -0x1, URZ ;  /* 0xffffffff04047890 */ /* 0x000fc8000fffe0ff */
[----:B------:R-:W-:Y:S02]  /*01f0*/  ULOP3.LUT UR7, UR4, 0x7, URZ, 0xc0, !UPT ;  /* 0x0000000704077892 */ /* 0x000fe4000f8ec0ff */
[----:B------:R-:W-:Y:S02]  /*0200*/  ULOP3.LUT UR4, UR4, 0xfffffff8, URZ, 0xc0, !UPT ;  /* 0xfffffff804047892 */ /* 0x000fe4000f8ec0ff */
[----:B------:R-:W-:Y:S02]  /*0210*/  UIADD3 UR5, UPT, UPT, UR7, -0x1, URZ ;  /* 0xffffffff07057890 */ /* 0x000fe4000fffe0ff */
[----:B------:R-:W-:Y:S02]  /*0220*/  UIADD3 UR6, UPT, UPT, -UR4, URZ, URZ ;  /* 0x000000ff04067290 */ /* 0x000fe4000fffe1ff */
[----:B------:R-:W-:-:S11]  /*0230*/  UISETP.GE.U32.AND UP0, UPT, UR5, 0x3, UPT ;  /* 0x000000030500788c */ /* 0x000fd6000bf06070 */
.L_x_190:
        /* <DEDUP_REMOVED lines=17> */
.L_x_186:
        /* <DEDUP_REMOVED lines=291> */
.L_x_185:
        /* <DEDUP_REMOVED lines=151> */
.L_x_188:
        /* <DEDUP_REMOVED lines=81> */
.L_x_189:
        /* <DEDUP_REMOVED lines=39> */
.L_x_187:
        /* <DEDUP_REMOVED lines=13> */
[----:B----4-:R-:W-:-:S06]  /*2740*/  DSETP.NEU.AND P0, PT, R4, R6, PT ;  /* 0x000000060400722a */ /* 0x010fcc0003f0d000 */
[----:B------:R-:W-:-:S05]  /*2750*/  FSEL R11, RZ, 1.875, !P0 ;  /* 0x3ff00000ff0b7808 */ /* 0x000fca0004000000 */
[----:B------:R0:W-:Y:S01]  /*2760*/  STG.E.64 desc[UR8][R8.64], R10 ;  /* 0x0000000a08007986 */ /* 0x0001e2000c101b08 */
[----:B--2---:R-:W-:-:S13]  /*2770*/  ISETP.GE.AND P0, PT, R0, UR4, PT ;  /* 0x0000000400007c0c */ /* 0x004fda000bf06270 */
[----:B0-----:R-:W-:Y:S05]  /*2780*/  @!P0 BRA `(.L_x_190) ;  /* 0xffffffd800ac8947 */ /* 0x001fea000383ffff */
[----:B------:R-:W-:Y:S05]  /*2790*/  EXIT ;  /* 0x000000000000794d */ /* 0x000fea0003800000 */
.L_x_191:
        /* <DEDUP_REMOVED lines=14> */
.L_x_412:


//--------------------- .text._Z9_ne_32_17PfS_S_PiS0_S0_ii --------------------------
	.section	.text._Z9_ne_32_17PfS_S_PiS0_S0_ii,"ax",@progbits
	.align	128
        .global         _Z9_ne_32_17PfS_S_PiS0_S0_ii
        .type           _Z9_ne_32_17PfS_S_PiS0_S0_ii,@function
        .size           _Z9_ne_32_17PfS_S_PiS0_S0_ii,(.L_x_413 - _Z9_ne_32_17PfS_S_PiS0_S0_ii)
        .other          _Z9_ne_32_17PfS_S_PiS0_S0_ii,@"STO_CUDA_ENTRY STV_DEFAULT"
_Z9_ne_32_17PfS_S_PiS0_S0_ii:
.text._Z9_ne_32_17PfS_S_PiS0_S0_ii:
        /* <DEDUP_REMOVED lines=17> */
.L_x_193:
[----:B----4-:R-:W-:-:S04]  /*0110*/  IMAD.WIDE R4, R0, 0x4, R10 ;  /* 0x0000000400047825 */ /* 0x010fc800078e020a */
[C---:B-1----:R-:W-:Y:S02]  /*0120*/  IMAD.WIDE R6, R0.reuse, 0x4, R12 ;  /* 0x0000000400067825 */ /* 0x042fe400078e020c */
[----:B------:R-:W2:Y:S04]  /*0130*/  LDG.E R4, desc[UR8][R4.64] ;  /* 0x0000000804047981 */ /* 0x000ea8000c1e1900 */
[----:B------:R-:W2:Y:S01]  /*0140*/  LDG.E R7, desc[UR8][R6.64] ;  /* 0x0000000806077981 */ /* 0x000ea2000c1e1900 */
[----:B0-----:R-:W-:Y:S01]  /*0150*/  IMAD.WIDE R8, R0, 0x4, R14 ;  /* 0x0000000400087825 */ /* 0x001fe200078e020e */
[----:B------:R-:W-:-:S04]  /*0160*/  IADD3 R0, PT, PT, R3, R0, RZ ;  /* 0x0000000003007210 */ /* 0x000fc80007ffe0ff */
[----:B------:R-:W-:Y:S02]  /*0170*/  ISETP.GE.AND P0, PT, R0, UR6, PT ;  /* 0x0000000600007c0c */ /* 0x000fe4000bf06270 */
[----:B--2---:R-:W-:-:S05]  /*0180*/  FSET.BF.NEU.AND R17, R4, R7, PT ;  /* 0x000000070411720a */ /* 0x004fca000380d000 */
[----:B------:R0:W-:Y:S06]  /*0190*/  STG.E desc[UR8][R8.64], R17 ;  /* 0x0000001108007986 */ /* 0x0001ec000c101908 */
[----:B------:R-:W-:Y:S05]  /*01a0*/  @!P0 BRA `(.L_x_193) ;  /* 0xfffffffc00d88947 */ /* 0x000fea000383ffff */
[----:B------:R-:W-:Y:S05]  /*01b0*/  EXIT ;  /* 0x000000000000794d */ /* 0x000fea0003800000 */
.L_x_192:
[----:B------:R-:W-:-:S04]  /*01c0*/  UIADD3 UR4, UPT, UPT, UR4, -0x1, URZ ;  /* 0xffffffff04047890 */ /* 0x000fc8000fffe0ff */
[----:B------:R-:W-:Y:S02]  /*01d0*/  ULOP3.LUT UR7, UR4, 0x7, URZ, 0xc0, !UPT ;  /* 0x0000000704077892 */ /* 0x000fe4000f8ec0ff */
[----:B------:R-:W-:Y:S02]  /*01e0*/  ULOP3.LUT UR4, UR4, 0xfffffff8, URZ, 0xc0, !UPT ;  /* 0xfffffff804047892 */ /* 0x000fe4000f8ec0ff */
[----:B------:R-:W-:Y:S02]  /*01f0*/  UIADD3 UR5, UPT, UPT, UR7, -0x1, URZ ;  /* 0xffffffff07057890 */ /* 0x000fe4000fffe0ff */
[----:B------:R-:W-:Y:S02]  /*0200*/  UIADD3 UR6, UPT, UPT, -UR4, URZ, URZ ;  /* 0x000000ff04067290 */ /* 0x000fe4000fffe1ff */
[----:B------:R-:W-:-:S11]  /*0210*/  UISETP.GE.U32.AND UP0, UPT, UR5, 0x3, UPT ;  /* 0x000000030500788c */ /* 0x000fd6000bf06070 */
.L_x_199:
        /* <DEDUP_REMOVED lines=17> */
.L_x_195:
        /* <DEDUP_REMOVED lines=291> */
.L_x_194:
        /* <DEDUP_REMOVED lines=151> */
.L_x_197:
        /* <DEDUP_REMOVED lines=81> */
.L_x_198:
        /* <DEDUP_REMOVED lines=39> */
.L_x_196:
        /* <DEDUP_REMOVED lines=13> */
[----:B----4-:R-:W-:-:S05]  /*2720*/  FSET.BF.NEU.AND R11, R4, R7, PT ;  /* 0x00000007040b720a */ /* 0x010fca000380d000 */
[----:B------:R0:W-:Y:S06]  /*2730*/  STG.E desc[UR8][R8.64], R11 ;  /* 0x0000000b08007986 */ /* 0x0001ec000c101908 */
[----:B------:R-:W-:Y:S05]  /*2740*/  @!P0 BRA `(.L_x_199) ;  /* 0xffffffd800b48947 */ /* 0x000fea000383ffff */
[----:B------:R-:W-:Y:S05]  /*2750*/  EXIT ;  /* 0x000000000000794d */ /* 0x000fea0003800000 */
.L_x_200:
        /* <DEDUP_REMOVED lines=10> */
.L_x_413:


//--------------------- .text._Z9_eq_64_17PdS_S_PiS0_S0_ii --------------------------
	.section	.text._Z9_eq_64_17PdS_S_PiS0_S0_ii,"ax",@progbits
	.align	128
        .global         _Z9_eq_64_17PdS_S_PiS0_S0_ii
        .type           _Z9_eq_64_17PdS_S_PiS0_S0_ii,@function
        .size           _Z9_eq_64_17PdS_S_PiS0_S0_ii,(.L_x_414 - _Z9_eq_64_17PdS_S_PiS0_S0_ii)
        .other          _Z9_eq_64_17PdS_S_PiS0_S0_ii,@"STO_CUDA_ENTRY STV_DEFAULT"
_Z9_eq_64_17PdS_S_PiS0_S0_ii:
.text._Z9_eq_64_17PdS_S_PiS0_S0_ii:
        /* <DEDUP_REMOVED lines=17> */
.L_x_202:
        /* <DEDUP_REMOVED lines=8> */
[----:B------:R-:W-:Y:S02]  /*0190*/  FSEL R11, RZ, 1.875, P0 ;  /* 0x3ff00000ff0b7808 */ /* 0x000fe40000000000 */
[----:B------:R-:W-:-:S03]  /*01a0*/  ISETP.GE.AND P0, PT, R0, UR6, PT ;  /* 0x0000000600007c0c */ /* 0x000fc6000bf06270 */
[----:B------:R0:W-:Y:S10]  /*01b0*/  STG.E.64 desc[UR8][R8.64], R10 ;  /* 0x0000000a08007986 */ /* 0x0001f4000c101b08 */
[----:B------:R-:W-:Y:S05]  /*01c0*/  @!P0 BRA `(.L_x_202) ;  /* 0xfffffffc00d08947 */ /* 0x000fea000383ffff */
[----:B------:R-:W-:Y:S05]  /*01d0*/  EXIT ;  /* 0x000000000000794d */ /* 0x000fea0003800000 */
.L_x_201:
[----:B------:R-:W-:-:S04]  /*01e0*/  UIADD3 UR4, UPT, UPT, UR4, -0x1, URZ ;  /* 0xffffffff04047890 */ /* 0x000fc8000fffe0ff */
[----:B------:R-:W-:Y:S02]  /*01f0*/  ULOP3.LUT UR7, UR4, 0x7, URZ, 0xc0, !UPT ;  /* 0x0000000704077892 */ /* 0x000fe4000f8ec0ff */
[----:B------:R-:W-:Y:S02]  /*0200*/  ULOP3.LUT UR4, UR4, 0xfffffff8, URZ, 0xc0, !UPT ;  /* 0xfffffff804047892 */ /* 0x000fe4000f8ec0ff */
[----:B------:R-:W-:Y:S02]  /*0210*/  UIADD3 UR5, UPT, UPT, UR7, -0x1, URZ ;  /* 0xffffffff07057890 */ /* 0x000fe4000fffe0ff */
[----:B------:R-:W-:Y:S02]  /*0220*/  UIADD3 UR6, UPT, UPT, -UR4, URZ, URZ ;  /* 0x000000ff04067290 */ /* 0x000fe4000fffe1ff */
[----:B------:R-:W-:-:S11]  /*0230*/  UISETP.GE.U32.AND UP0, UPT, UR5, 0x3, UPT ;  /* 0x000000030500788c */ /* 0x000fd6000bf06070 */
.L_x_208:
        /* <DEDUP_REMOVED lines=17> */
.L_x_204:
        /* <DEDUP_REMOVED lines=291> */
.L_x_203:
        /* <DEDUP_REMOVED lines=151> */
.L_x_206:
        /* <DEDUP_REMOVED lines=81> */
.L_x_207:
        /* <DEDUP_REMOVED lines=39> */
.L_x_205:
        /* <DEDUP_REMOVED lines=14> */
[----:B------:R-:W-:-:S05]  /*2750*/  FSEL R11, RZ, 1.875, P0 ;  /* 0x3ff00000ff0b7808 */ /* 0x000fca0000000000 */
[----:B------:R0:W-:Y:S01]  /*2760*/  STG.E.64 desc[UR8][R8.64], R10 ;  /* 0x0000000a08007986 */ /* 0x0001e2000c101b08 */
[----:B--2---:R-:W-:-:S13]  /*2770*/  ISETP.GE.AND P0, PT, R0, UR4, PT ;  /* 0x0000000400007c0c */ /* 0x004fda000bf06270 */
[----:B0-----:R-:W-:Y:S05]  /*2780*/  @!P0 BRA `(.L_x_208) ;  /* 0xffffffd800ac8947 */ /* 0x001fea000383ffff */
[----:B------:R-:W-:Y:S05]  /*2790*/  EXIT ;  /* 0x000000000000794d */ /* 0x000fea0003800000 */
.L_x_209:
        /* <DEDUP_REMOVED lines=14> */
.L_x_414:


//--------------------- .text._Z9_eq_32_17PfS_S_PiS0_S0_ii --------------------------
	.section	.text._Z9_eq_32_17PfS_S_PiS0_S0_ii,"ax",@progbits
	.align	128
        .global         _Z9_eq_32_17PfS_S_PiS0_S0_ii
        .type           _Z9_eq_32_17PfS_S_PiS0_S0_ii,@function
        .size           _Z9_eq_32_17PfS_S_PiS0_S0_ii,(.L_x_415 - _Z9_eq_32_17PfS_S_PiS0_S0_ii)
        .other          _Z9_eq_32_17PfS_S_PiS0_S0_ii,@"STO_CUDA_ENTRY STV_DEFAULT"
_Z9_eq_32_17PfS_S_PiS0_S0_ii:
.text._Z9_eq_32_17PfS_S_PiS0_S0_ii:
        /* <DEDUP_REMOVED lines=17> */
.L_x_211:
[----:B----4-:R-:W-:-:S04]  /*0110*/  IMAD.WIDE R4, R0, 0x4, R10 ;  /* 0x0000000400047825 */ /* 0x010fc800078e020a */
[C---:B-1----:R-:W-:Y:S02]  /*0120*/  IMAD.WIDE R6, R0.reuse, 0x4, R12 ;  /* 0x0000000400067825 */ /* 0x042fe400078e020c */
[----:B------:R-:W2:Y:S04]  /*0130*/  LDG.E R4, desc[UR8][R4.64] ;  /* 0x0000000804047981 */ /* 0x000ea8000c1e1900 */
[----:B------:R-:W2:Y:S01]  /*0140*/  LDG.E R7, desc[UR8][R6.64] ;  /* 0x0000000806077981 */ /* 0x000ea2000c1e1900 */
[----:B0-----:R-:W-:Y:S01]  /*0150*/  IMAD.WIDE R8, R0, 0x4, R14 ;  /* 0x0000000400087825 */ /* 0x001fe200078e020e */
[----:B------:R-:W-:-:S04]  /*0160*/  IADD3 R0, PT, PT, R3, R0, RZ ;  /* 0x0000000003007210 */ /* 0x000fc80007ffe0ff */
[----:B------:R-:W-:Y:S02]  /*0170*/  ISETP.GE.AND P0, PT, R0, UR6, PT ;  /* 0x0000000600007c0c */ /* 0x000fe4000bf06270 */
[----:B--2---:R-:W-:-:S05]  /*0180*/  FSET.BF.EQ.AND R17, R4, R7, PT ;  /* 0x000000070411720a */ /* 0x004fca0003802000 */
[----:B------:R0:W-:Y:S06]  /*0190*/  STG.E desc[UR8][R8.64], R17 ;  /* 0x0000001108007986 */ /* 0x0001ec000c101908 */
[----:B------:R-:W-:Y:S05]  /*01a0*/  @!P0 BRA `(.L_x_211) ;  /* 0xfffffffc00d88947 */ /* 0x000fea000383ffff */
[----:B------:R-:W-:Y:S05]  /*01b0*/  EXIT ;  /* 0x000000000000794d */ /* 0x000fea0003800000 */
.L_x_210:
[----:B------:R-:W-:-:S04]  /*01c0*/  UIADD3 UR4, UPT, UPT, UR4, -0x1, URZ ;  /* 0xffffffff04047890 */ /* 0x000fc8000fffe0ff */
[----:B------:R-:W-:Y:S02]  /*01d0*/  ULOP3.LUT UR7, UR4, 0x7, URZ, 0xc0, !UPT ;  /* 0x0000000704077892 */ /* 0x000fe4000f8ec0ff */
[----:B------:R-:W-:Y:S02]  /*01e0*/  ULOP3.LUT UR4, UR4, 0xfffffff8, URZ, 0xc0, !UPT ;  /* 0xfffffff804047892 */ /* 0x000fe4000f8ec0ff */
[----:B------:R-:W-:Y:S02]  /*01f0*/  UIADD3 UR5, UPT, UPT, UR7, -0x1, URZ ;  /* 0xffffffff07057890 */ /* 0x000fe4000fffe0ff */
[----:B------:R-:W-:Y:S02]  /*0200*/  UIADD3 UR6, UPT, UPT, -UR4, URZ, URZ ;  /* 0x000000ff04067290 */ /* 0x000fe4000fffe1ff */
[----:B------:R-:W-:-:S11]  /*0210*/  UISETP.GE.U32.AND UP0, UPT, UR5, 0x3, UPT ;  /* 0x000000030500788c */ /* 0x000fd6000bf06070 */
.L_x_217:
        /* <DEDUP_REMOVED lines=17> */
.L_x_213:
        /* <DEDUP_REMOVED lines=291> */
.L_x_212:
        /* <DEDUP_REMOVED lines=151> */
.L_x_215:
        /* <DEDUP_REMOVED lines=81> */
.L_x_216:
        /* <DEDUP_REMOVED lines=39> */
.L_x_214:
        /* <DEDUP_REMOVED lines=13> */
[----:B----4-:R-:W-:-:S05]  /*2720*/  FSET.BF.EQ.AND R11, R4, R7, PT ;  /* 0x00000007040b720a */ /* 0x010fca0003802000 */
[----:B------:R0:W-:Y:S06]  /*2730*/  STG.E desc[UR8][R8.64], R11 ;  /* 0x0000000b08007986 */ /* 0x0001ec000c101908 */
[----:B------:R-:W-:Y:S05]  /*2740*/  @!P0 BRA `(.L_x_217) ;  /* 0xffffffd800b48947 */ /* 0x000fea000383ffff */
[----:B------:R-:W-:Y:S05]  /*2750*/  EXIT ;  /* 0x000000000000794d */ /* 0x000fea0003800000 */
.L_x_218:
        /* <DEDUP_REMOVED lines=10> */
.L_x_415:


//--------------------- .text._Z10_min_64_17PdS_S_PiS0_S0_ii --------------------------
	.section	.text._Z10_min_64_17PdS_S_PiS0_S0_ii,"ax",@progbits
	.align	128
        .global         _Z10_min_64_17PdS_S_PiS0_S0_ii
        .type           _Z10_min_64_17PdS_S_PiS0_S0_ii,@function
        .size           _Z10_min_64_17PdS_S_PiS0_S0_ii,(.L_x_416 - _Z10_min_64_17PdS_S_PiS0_S0_ii)
        .other          _Z10_min_64_17PdS_S_PiS0_S0_ii,@"STO_CUDA_ENTRY STV_DEFAULT"
_Z10_min_64_17PdS_S_PiS0_S0_ii:
.text._Z10_min_64_17PdS_S_PiS0_S0_ii:
        /* <DEDUP_REMOVED lines=17> */
.L_x_220:
[----:B----4-:R-:W-:-:S04]  /*0110*/  IMAD.WIDE R4, R0, 0x8, R12 ;  /* 0x0000000800047825 */ /* 0x010fc800078e020c */
[C---:B-1----:R-:W-:Y:S02]  /*0120*/  IMAD.WIDE R6, R0.reuse, 0x8, R14 ;  /* 0x0000000800067825 */ /* 0x042fe400078e020e */
[----:B------:R-:W2:Y:S04]  /*0130*/  LDG.E.64 R4, desc[UR8][R4.64] ;  /* 0x0000000804047981 */ /* 0x000ea8000c1e1b00 */
[----:B------:R-:W2:Y:S01]  /*0140*/  LDG.E.64 R6, desc[UR8][R6.64] ;  /* 0x0000000806067981 */ /* 0x000ea2000c1e1b00 */
[----:B0-----:R-:W-:Y:S01]  /*0150*/  IMAD.WIDE R8, R0, 0x8, R16 ;  /* 0x0000000800087825 */ /* 0x001fe200078e0210 */
[----:B------:R-:W-:Y:S01]  /*0160*/  IADD3 R0, PT, PT, R3, R0, RZ ;  /* 0x0000000003007210 */ /* 0x000fe20007ffe0ff */
[----:B--2---:R-:W-:-:S06]  /*0170*/  DSETP.GEU.AND P0, PT, R4, R6, PT ;  /* 0x000000060400722a */ /* 0x004fcc0003f0e000 */
[----:B------:R-:W-:Y:S02]  /*0180*/  FSEL R10, R4, R6, !P0 ;  /* 0x00000006040a7208 */ /* 0x000fe40004000000 */
[----:B------:R-:W-:Y:S02]  /*0190*/  FSEL R11, R5, R7, !P0 ;  /* 0x00000007050b7208 */ /* 0x000fe40004000000 */
[----:B------:R-:W-:-:S03]  /*01a0*/  ISETP.GE.AND P0, PT, R0, UR6, PT ;  /* 0x0000000600007c0c */ /* 0x000fc6000bf06270 */
[----:B------:R0:W-:Y:S10]  /*01b0*/  STG.E.64 desc[UR8][R8.64], R10 ;  /* 0x0000000a08007986 */ /* 0x0001f4000c101b08 */
[----:B------:R-:W-:Y:S05]  /*01c0*/  @!P0 BRA `(.L_x_220) ;  /* 0xfffffffc00d08947 */ /* 0x000fea000383ffff */
[----:B------:R-:W-:Y:S05]  /*01d0*/  EXIT ;  /* 0x000000000000794d */ /* 0x000fea0003800000 */
.L_x_219:
[----:B------:R-:W-:-:S04]  /*01e0*/  UIADD3 UR4, UPT, UPT, UR4, -0x1, URZ ;  /* 0xffffffff04047890 */ /* 0x000fc8000fffe0ff */
[----:B------:R-:W-:Y:S02]  /*01f0*/  ULOP3.LUT UR7, UR4, 0x7, URZ, 0xc0, !UPT ;  /* 0x0000000704077892 */ /* 0x000fe4000f8ec0ff */
[----:B------:R-:W-:Y:S02]  /*0200*/  ULOP3.LUT UR4, UR4, 0xfffffff8, URZ, 0xc0, !UPT ;  /* 0xfffffff804047892 */ /* 0x000fe4000f8ec0ff */
[----:B------:R-:W-:Y:S02]  /*0210*/  UIADD3 UR5, UPT, UPT, UR7, -0x1, URZ ;  /* 0xffffffff07057890 */ /* 0x000fe4000fffe0ff */
[----:B------:R-:W-:Y:S02]  /*0220*/  UIADD3 UR6, UPT, UPT, -UR4, URZ, URZ ;  /* 0x000000ff04067290 */ /* 0x000fe4000fffe1ff */
[----:B------:R-:W-:-:S11]  /*0230*/  UISETP.GE.U32.AND UP0, UPT, UR5, 0x3, UPT ;  /* 0x000000030500788c */ /* 0x000fd6000bf06070 */
.L_x_226:
        /* <DEDUP_REMOVED lines=17> */
.L_x_222:
        /* <DEDUP_REMOVED lines=291> */
.L_x_221:
        /* <DEDUP_REMOVED lines=151> */
.L_x_224:
        /* <DEDUP_REMOVED lines=81> */
.L_x_225:
        /* <DEDUP_REMOVED lines=39> */
.L_x_223:
        /* <DEDUP_REMOVED lines=11> */
[----:B------:R-:W-:Y:S01]  /*2720*/  IADD3 R0, PT, PT, R3, R0, RZ ;  /* 0x0000000003007210 */ /* 0x000fe20007ffe0ff */
[----:B----4-:R-:W-:-:S06]  /*2730*/  DSETP.GEU.AND P0, PT, R4, R6, PT ;  /* 0x000000060400722a */ /* 0x010fcc0003f0e000 */
[----:B------:R-:W-:Y:S02]  /*2740*/  FSEL R10, R4, R6, !P0 ;  /* 0x00000006040a7208 */ /* 0x000fe40004000000 */
[----:B------:R-:W-:-:S05]  /*2750*/  FSEL R11, R5, R7, !P0 ;  /* 0x00000007050b7208 */ /* 0x000fca0004000000 */
[----:B------:R0:W-:Y:S01]  /*2760*/  STG.E.64 desc[UR8][R8.64], R10 ;  /* 0x0000000a08007986 */ /* 0x0001e2000c101b08 */
[----:B--2---:R-:W-:-:S13]  /*2770*/  ISETP.GE.AND P0, PT, R0, UR4, PT ;  /* 0x0000000400007c0c */ /* 0x004fda000bf06270 */
[----:B0-----:R-:W-:Y:S05]  /*2780*/  @!P0 BRA `(.L_x_226) ;  /* 0xffffffd800ac8947 */ /* 0x001fea000383ffff */
[----:B------:R-:W-:Y:S05]  /*2790*/  EXIT ;  /* 0x000000000000794d */ /* 0x000fea0003800000 */
.L_x_227:
        /* <DEDUP_REMOVED lines=14> */
.L_x_416:


//--------------------- .text._Z10_min_32_17PfS_S_PiS0_S0_ii --------------------------
	.section	.text._Z10_min_32_17PfS_S_PiS0_S0_ii,"ax",@progbits
	.align	128
        .global         _Z10_min_32_17PfS_S_PiS0_S0_ii
        .type           _Z10_min_32_17PfS_S_PiS0_S0_ii,@function
        .size           _Z10_min_32_17PfS_S_PiS0_S0_ii,(.L_x_417 - _Z10_min_32_17PfS_S_PiS0_S0_ii)
        .other          _Z10_min_32_17PfS_S_PiS0_S0_ii,@"STO_CUDA_ENTRY STV_DEFAULT"
_Z10_min_32_17PfS_S_PiS0_S0_ii:
.text._Z10_min_32_17PfS_S_PiS0_S0_ii:
        /* <DEDUP_REMOVED lines=17> */
.L_x_229:
[----:B----4-:R-:W-:-:S04]  /*0110*/  IMAD.WIDE R4, R0, 0x4, R10 ;  /* 0x0000000400047825 */ /* 0x010fc800078e020a */
[C---:B-1----:R-:W-:Y:S02]  /*0120*/  IMAD.WIDE R6, R0.reuse, 0x4, R12 ;  /* 0x0000000400067825 */ /* 0x042fe400078e020c */
[----:B------:R-:W2:Y:S04]  /*0130*/  LDG.E R4, desc[UR8][R4.64] ;  /* 0x0000000804047981 */ /* 0x000ea8000c1e1900 */
[----:B------:R-:W2:Y:S01]  /*0140*/  LDG.E R7, desc[UR8][R6.64] ;  /* 0x0000000806077981 */ /* 0x000ea2000c1e1900 */
[----:B0-----:R-:W-:Y:S01]  /*0150*/  IMAD.WIDE R8, R0, 0x4, R14 ;  /* 0x0000000400087825 */ /* 0x001fe200078e020e */
[----:B------:R-:W-:Y:S02]  /*0160*/  IADD3 R0, PT, PT, R3, R0, RZ ;  /* 0x0000000003007210 */ /* 0x000fe40007ffe0ff */
[----:B--2---:R-:W-:-:S04]  /*0170*/  FSETP.GEU.AND P0, PT, R4, R7, PT ;  /* 0x000000070400720b */ /* 0x004fc80003f0e000 */
[----:B------:R-:W-:Y:S02]  /*0180*/  FSEL R17, R4, R7, !P0 ;  /* 0x0000000704117208 */ /* 0x000fe40004000000 */
[----:B------:R-:W-:-:S03]  /*0190*/  ISETP.GE.AND P0, PT, R0, UR6, PT ;  /* 0x0000000600007c0c */ /* 0x000fc6000bf06270 */
[----:B------:R0:W-:Y:S10]  /*01a0*/  STG.E desc[UR8][R8.64], R17 ;  /* 0x0000001108007986 */ /* 0x0001f4000c101908 */
[----:B------:R-:W-:Y:S05]  /*01b0*/  @!P0 BRA `(.L_x_229) ;  /* 0xfffffffc00d48947 */ /* 0x000fea000383ffff */
[----:B------:R-:W-:Y:S05]  /*01c0*/  EXIT ;  /* 0x000000000000794d */ /* 0x000fea0003800000 */
.L_x_228:
[----:B------:R-:W-:-:S04]  /*01d0*/  UIADD3 UR4, UPT, UPT, UR4, -0x1, URZ ;  /* 0xffffffff04047890 */ /* 0x000fc8000fffe0ff */
[----:B------:R-:W-:Y:S02]  /*01e0*/  ULOP3.LUT UR7, UR4, 0x7, URZ, 0xc0, !UPT ;  /* 0x0000000704077892 */ /* 0x000fe4000f8ec0ff */
[----:B------:R-:W-:Y:S02]  /*01f0*/  ULOP3.LUT UR4, UR4, 0xfffffff8, URZ, 0xc0, !UPT ;  /* 0xfffffff804047892 */ /* 0x000fe4000f8ec0ff */
[----:B------:R-:W-:Y:S02]  /*0200*/  UIADD3 UR5, UPT, UPT, UR7, -0x1, URZ ;  /* 0xffffffff07057890 */ /* 0x000fe4000fffe0ff */
[----:B------:R-:W-:Y:S02]  /*0210*/  UIADD3 UR6, UPT, UPT, -UR4, URZ, URZ ;  /* 0x000000ff04067290 */ /* 0x000fe4000fffe1ff */
[----:B------:R-:W-:-:S11]  /*0220*/  UISETP.GE.U32.AND UP0, UPT, UR5, 0x3, UPT ;  /* 0x000000030500788c */ /* 0x000fd6000bf06070 */
.L_x_235:
        /* <DEDUP_REMOVED lines=17> */
.L_x_231:
        /* <DEDUP_REMOVED lines=291> */
.L_x_230:
        /* <DEDUP_REMOVED lines=151> */
.L_x_233:
        /* <DEDUP_REMOVED lines=81> */
.L_x_234:
        /* <DEDUP_REMOVED lines=39> */
.L_x_232:
        /* <DEDUP_REMOVED lines=11> */
[----:B------:R-:W-:Y:S02]  /*2710*/  IADD3 R0, PT, PT, R3, R0, RZ ;  /* 0x0000000003007210 */ /* 0x000fe40007ffe0ff */
[----:B----4-:R-:W-:-:S04]  /*2720*/  FSETP.GEU.AND P0, PT, R4, R7, PT ;  /* 0x000000070400720b */ /* 0x010fc80003f0e000 */
[----:B------:R-:W-:-:S05]  /*2730*/  FSEL R11, R4, R7, !P0 ;  /* 0x00000007040b7208 */ /* 0x000fca0004000000 */
[----:B------:R0:W-:Y:S01]  /*2740*/  STG.E desc[UR8][R8.64], R11 ;  /* 0x0000000b08007986 */ /* 0x0001e2000c101908 */
[----:B--2---:R-:W-:-:S13]  /*2750*/  ISETP.GE.AND P0, PT, R0, UR4, PT ;  /* 0x0000000400007c0c */ /* 0x004fda000bf06270 */
[----:B0-----:R-:W-:Y:S05]  /*2760*/  @!P0 BRA `(.L_x_235) ;  /* 0xffffffd800b08947 */ /* 0x001fea000383ffff */
[----:B------:R-:W-:Y:S05]  /*2770*/  EXIT ;  /* 0x000000000000794d */ /* 0x000fea0003800000 */
.L_x_236:
        /* <DEDUP_REMOVED lines=16> */
.L_x_417:


//--------------------- .text._Z10_max_64_17PdS_S_PiS0_S0_ii --------------------------
	.section	.text._Z10_max_64_17PdS_S_PiS0_S0_ii,"ax",@progbits
	.align	128
        .global         _Z10_max_64_17PdS_S_PiS0_S0_ii
        .type           _Z10_max_64_17PdS_S_PiS0_S0_ii,@function
        .size           _Z10_max_64_17PdS_S_PiS0_S0_ii,(.L_x_418 - _Z10_max_64_17PdS_S_PiS0_S0_ii)
        .other          _Z10_max_64_17PdS_S_PiS0_S0_ii,@"STO_CUDA_ENTRY STV_DEFAULT"
_Z10_max_64_17PdS_S_PiS0_S0_ii:
.text._Z10_max_64_17PdS_S_PiS0_S0_ii:
        /* <DEDUP_REMOVED lines=17> */
.L_x_238:
[----:B----4-:R-:W-:-:S04]  /*0110*/  IMAD.WIDE R4, R0, 0x8, R12 ;  /* 0x0000000800047825 */ /* 0x010fc800078e020c */
[C---:B-1----:R-:W-:Y:S02]  /*0120*/  IMAD.WIDE R6, R0.reuse, 0x8, R14 ;  /* 0x0000000800067825 */ /* 0x042fe400078e020e */
[----:B------:R-:W2:Y:S04]  /*0130*/  LDG.E.64 R4, desc[UR8][R4.64] ;  /* 0x0000000804047981 */ /* 0x000ea8000c1e1b00 */
[----:B------:R-:W2:Y:S01]  /*0140*/  LDG.E.64 R6, desc[UR8][R6.64] ;  /* 0x0000000806067981 */ /* 0x000ea2000c1e1b00 */
[----:B0-----:R-:W-:Y:S01]  /*0150*/  IMAD.WIDE R8, R0, 0x8, R16 ;  /* 0x0000000800087825 */ /* 0x001fe200078e0210 */
[----:B------:R-:W-:Y:S01]  /*0160*/  IADD3 R0, PT, PT, R3, R0, RZ ;  /* 0x0000000003007210 */ /* 0x000fe20007ffe0ff */
[----:B--2---:R-:W-:-:S06]  /*0170*/  DSETP.GT.AND P0, PT, R4, R6, PT ;  /* 0x000000060400722a */ /* 0x004fcc0003f04000 */
[----:B------:R-:W-:Y:S02]  /*0180*/  FSEL R10, R4, R6, P0 ;  /* 0x00000006040a7208 */ /* 0x000fe40000000000 */
[----:B------:R-:W-:Y:S02]  /*0190*/  FSEL R11, R5, R7, P0 ;  /* 0x00000007050b7208 */ /* 0x000fe40000000000 */
[----:B------:R-:W-:-:S03]  /*01a0*/  ISETP.GE.AND P0, PT, R0, UR6, PT ;  /* 0x0000000600007c0c */ /* 0x000fc6000bf06270 */
[----:B------:R0:W-:Y:S10]  /*01b0*/  STG.E.64 desc[UR8][R8.64], R10 ;  /* 0x0000000a08007986 */ /* 0x0001f4000c101b08 */
[----:B------:R-:W-:Y:S05]  /*01c0*/  @!P0 BRA `(.L_x_238) ;  /* 0xfffffffc00d08947 */ /* 0x000fea000383ffff */
[----:B------:R-:W-:Y:S05]  /*01d0*/  EXIT ;  /* 0x000000000000794d */ /* 0x000fea0003800000 */
.L_x_237:
[----:B------:R-:W-:-:S04]  /*01e0*/  UIADD3 UR4, UPT, UPT, UR4, -0x1, URZ ;  /* 0xffffffff04047890 */ /* 0x000fc8000fffe0ff */
[----:B------:R-:W-:Y:S02]  /*01f0*/  ULOP3.LUT UR7, UR4, 0x7, URZ, 0xc0, !UPT ;  /* 0x0000000704077892 */ /* 0x000fe4000f8ec0ff */
[----:B------:R-:W-:Y:S02]  /*0200*/  ULOP3.LUT UR4, UR4, 0xfffffff8, URZ, 0xc0, !UPT ;  /* 0xfffffff804047892 */ /* 0x000fe4000f8ec0ff */
[----:B------:R-:W-:Y:S02]  /*0210*/  UIADD3 UR5, UPT, UPT, UR7, -0x1, URZ ;  /* 0xffffffff07057890 */ /* 0x000fe4000fffe0ff */
[----:B------:R-:W-:Y:S02]  /*0220*/  UIADD3 UR6, UPT, UPT, -UR4, URZ, URZ ;  /* 0x000000ff04067290 */ /* 0x000fe4000fffe1ff */
[----:B------:R-:W-:-:S11]  /*0230*/  UISETP.GE.U32.AND UP0, UPT, UR5, 0x3, UPT ;  /* 0x000000030500788c */ /* 0x000fd6000bf06070 */
.L_x_244:
        /* <DEDUP_REMOVED lines=17> */
.L_x_240:
        /* <DEDUP_REMOVED lines=291> */
.L_x_239:
        /* <DEDUP_REMOVED lines=151> */
.L_x_242:
        /* <DEDUP_REMOVED lines=81> */
.L_x_243:
        /* <DEDUP_REMOVED lines=39> */
.L_x_241:
        /* <DEDUP_REMOVED lines=12> */
[----:B----4-:R-:W-:-:S06]  /*2730*/  DSETP.GT.AND P0, PT, R4, R6, PT ;  /* 0x000000060400722a */ /* 0x010fcc0003f04000 */
[----:B------:R-:W-:Y:S02]  /*2740*/  FSEL R10, R4, R6, P0 ;  /* 0x00000006040a7208 */ /* 0x000fe40000000000 */
[----:B------:R-:W-:-:S05]  /*2750*/  FSEL R11, R5, R7, P0 ;  /* 0x00000007050b7208 */ /* 0x000fca0000000000 */
[----:B------:R0:W-:Y:S01]  /*2760*/  STG.E.64 desc[UR8][R8.64], R10 ;  /* 0x0000000a08007986 */ /* 0x0001e2000c101b08 */
[----:B--2---:R-:W-:-:S13]  /*2770*/  ISETP.GE.AND P0, PT, R0, UR4, PT ;  /* 0x0000000400007c0c */ /* 0x004fda000bf06270 */
[----:B0-----:R-:W-:Y:S05]  /*2780*/  @!P0 BRA `(.L_x_244) ;  /* 0xffffffd800ac8947 */ /* 0x001fea000383ffff */
[----:B------:R-:W-:Y:S05]  /*2790*/  EXIT ;  /* 0x000000000000794d */ /* 0x000fea0003800000 */
.L_x_245:
        /* <DEDUP_REMOVED lines=14> */
.L_x_418:


//--------------------- .text._Z10_max_32_17PfS_S_PiS0_S0_ii --------------------------
	.section	.text._Z10_max_32_17PfS_S_PiS0_S0_ii,"ax",@progbits
	.align	128
        .global         _Z10_max_32_17PfS_S_PiS0_S0_ii
        .type           _Z10_max_32_17PfS_S_PiS0_S0_ii,@function
        .size           _Z10_max_32_17PfS_S_PiS0_S0_ii,(.L_x_419 - _Z10_max_32_17PfS_S_PiS0_S0_ii)
        .other          _Z10_max_32_17PfS_S_PiS0_S0_ii,@"STO_CUDA_ENTRY STV_DEFAULT"
_Z10_max_32_17PfS_S_PiS0_S0_ii:
.text._Z10_max_32_17PfS_S_PiS0_S0_ii:
        /* <DEDUP_REMOVED lines=17> */
.L_x_247:
[----:B----4-:R-:W-:-:S04]  /*0110*/  IMAD.WIDE R4, R0, 0x4, R10 ;  /* 0x0000000400047825 */ /* 0x010fc800078e020a */
[C---:B-1----:R-:W-:Y:S02]  /*0120*/  IMAD.WIDE R6, R0.reuse, 0x4, R12 ;  /* 0x0000000400067825 */ /* 0x042fe400078e020c */
[----:B------:R-:W2:Y:S04]  /*0130*/  LDG.E R4, desc[UR8][R4.64] ;  /* 0x0000000804047981 */ /* 0x000ea8000c1e1900 */
[----:B------:R-:W2:Y:S01]  /*0140*/  LDG.E R7, desc[UR8][R6.64] ;  /* 0x0000000806077981 */ /* 0x000ea2000c1e1900 */
[----:B0-----:R-:W-:Y:S01]  /*0150*/  IMAD.WIDE R8, R0, 0x4, R14 ;  /* 0x0000000400087825 */ /* 0x001fe200078e020e */
[----:B------:R-:W-:Y:S02]  /*0160*/  IADD3 R0, PT, PT, R3, R0, RZ ;  /* 0x0000000003007210 */ /* 0x000fe40007ffe0ff */
[----:B--2---:R-:W-:-:S04]  /*0170*/  FSETP.GT.AND P0, PT, R4, R7, PT ;  /* 0x000000070400720b */ /* 0x004fc80003f04000 */
[----:B------:R-:W-:Y:S02]  /*0180*/  FSEL R17, R4, R7, P0 ;  /* 0x0000000704117208 */ /* 0x000fe40000000000 */
[----:B------:R-:W-:-:S03]  /*0190*/  ISETP.GE.AND P0, PT, R0, UR6, PT ;  /* 0x0000000600007c0c */ /* 0x000fc6000bf06270 */
[----:B------:R0:W-:Y:S10]  /*01a0*/  STG.E desc[UR8][R8.64], R17 ;  /* 0x0000001108007986 */ /* 0x0001f4000c101908 */
[----:B------:R-:W-:Y:S05]  /*01b0*/  @!P0 BRA `(.L_x_247) ;  /* 0xfffffffc00d48947 */ /* 0x000fea000383ffff */
[----:B------:R-:W-:Y:S05]  /*01c0*/  EXIT ;  /* 0x000000000000794d */ /* 0x000fea0003800000 */
.L_x_246:
[----:B------:R-:W-:-:S04]  /*01d0*/  UIADD3 UR4, UPT, UPT, UR4, -0x1, URZ ;  /* 0xffffffff04047890 */ /* 0x000fc8000fffe0ff */
[----:B------:R-:W-:Y:S02]  /*01e0*/  ULOP3.LUT UR7, UR4, 0x7, URZ, 0xc0, !UPT ;  /* 0x0000000704077892 */ /* 0x000fe4000f8ec0ff */
[----:B------:R-:W-:Y:S02]  /*01f0*/  ULOP3.LUT UR4, UR4, 0xfffffff8, URZ, 0xc0, !UPT ;  /* 0xfffffff804047892 */ /* 0x000fe4000f8ec0ff */
[----:B------:R-:W-:Y:S02]  /*0200*/  UIADD3 UR5, UPT, UPT, UR7, -0x1, URZ ;  /* 0xffffffff07057890 */ /* 0x000fe4000fffe0ff */
[----:B------:R-:W-:Y:S02]  /*0210*/  UIADD3 UR6, UPT, UPT, -UR4, URZ, URZ ;  /* 0x000000ff04067290 */ /* 0x000fe4000fffe1ff */
[----:B------:R-:W-:-:S11]  /*0220*/  UISETP.GE.U32.AND UP0, UPT, UR5, 0x3, UPT ;  /* 0x000000030500788c */ /* 0x000fd6000bf06070 */
.L_x_253:
        /* <DEDUP_REMOVED lines=17> */
.L_x_249:
        /* <DEDUP_REMOVED lines=291> */
.L_x_248:
        /* <DEDUP_REMOVED lines=151> */
.L_x_251:
        /* <DEDUP_REMOVED lines=81> */
.L_x_252:
        /* <DEDUP_REMOVED lines=39> */
.L_x_250:
        /* <DEDUP_REMOVED lines=12> */
[----:B----4-:R-:W-:-:S04]  /*2720*/  FSETP.GT.AND P0, PT, R4, R7, PT ;  /* 0x000000070400720b */ /* 0x010fc80003f04000 */
[----:B------:R-:W-:-:S05]  /*2730*/  FSEL R11, R4, R7, P0 ;  /* 0x00000007040b7208 */ /* 0x000fca0000000000 */
[----:B------:R0:W-:Y:S01]  /*2740*/  STG.E desc[UR8][R8.64], R11 ;  /* 0x0000000b08007986 */ /* 0x0001e2000c101908 */
[----:B--2---:R-:W-:-:S13]  /*2750*/  ISETP.GE.AND P0, PT, R0, UR4, PT ;  /* 0x0000000400007c0c */ /* 0x004fda000bf06270 */
[----:B0-----:R-:W-:Y:S05]  /*2760*/  @!P0 BRA `(.L_x_253) ;  /* 0xffffffd800b08947 */ /* 0x001fea000383ffff */
[----:B------:R-:W-:Y:S05]  /*2770*/  EXIT ;  /* 0x000000000000794d */ /* 0x000fea0003800000 */
.L_x_254:
        /* <DEDUP_REMOVED lines=16> */
.L_x_419:


//--------------------- .text._Z10_pow_64_17PdS_S_PiS0_S0_ii --------------------------
	.section	.text._Z10_pow_64_17PdS_S_PiS0_S0_ii,"ax",@progbits
	.align	128
        .global         _Z10_pow_64_17PdS_S_PiS0_S0_ii
        .type           _Z10_pow_64_17PdS_S_PiS0_S0_ii,@function
        .size           _Z10_pow_64_17PdS_S_PiS0_S0_ii,(.L_x_391 - _Z10_pow_64_17PdS_S_PiS0_S0_ii)
        .other          _Z10_pow_64_17PdS_S_PiS0_S0_ii,@"STO_CUDA_ENTRY STV_DEFAULT"
_Z10_pow_64_17PdS_S_PiS0_S0_ii:
.text._Z10_pow_64_17PdS_S_PiS0_S0_ii:
        /* <DEDUP_REMOVED lines=18> */
.L_x_262:
[----:B-1----:R-:W-:-:S06]  /*0120*/  IMAD.WIDE R8, R0, 0x8, R10 ;  /* 0x0000000800087825 */ /* 0x002fcc00078e020a */
[----:B------:R-:W2:Y:S01]  /*0130*/  LDG.E.64 R8, desc[UR8][R8.64] ;  /* 0x0000000808087981 */ /* 0x000ea2000c1e1b00 */
[----:B0---4-:R-:W-:-:S06]  /*0140*/  IMAD.WIDE R6, R0, 0x8, R12 ;  /* 0x0000000800067825 */ /* 0x011fcc00078e020c */
        /* <DEDUP_REMOVED lines=27> */
[----:B------:R-:W-:Y:S05]  /*0300*/  CALL.REL.NOINC `($_Z10_pow_64_17PdS_S_PiS0_S0_ii$__internal_accurate_pow) ;  /* 0x0000002c00747944 */ /* 0x000fea0003c00000 */
[----:B------:R-:W-:Y:S05]  /*0310*/  BSYNC.RECONVERGENT B1 ;  /* 0x0000000000017941 */ /* 0x000fea0003800200 */
.L_x_258:
        /* <DEDUP_REMOVED lines=10> */
.L_x_257:
[----:B------:R-:W-:Y:S05]  /*03c0*/  BSYNC.RECONVERGENT B0 ;  /* 0x0000000000007941 */ /* 0x000fea0003800200 */
.L_x_256:
        /* <DEDUP_REMOVED lines=19> */
.L_x_261:
        /* <DEDUP_REMOVED lines=11> */
.L_x_260:
[----:B------:R-:W-:Y:S05]  /*05b0*/  BSYNC.RECONVERGENT B0 ;  /* 0x0000000000007941 */ /* 0x000fea0003800200 */
.L_x_259:
        /* <DEDUP_REMOVED lines=10> */
.L_x_255:
[----:B------:R-:W-:-:S04]  /*0660*/  UIADD3 UR4, UPT, UPT, UR4, -0x1, URZ ;  /* 0xffffffff04047890 */ /* 0x000fc8000fffe0ff */
[----:B------:R-:W-:Y:S02]  /*0670*/  ULOP3.LUT UR5, UR4, 0x7, URZ, 0xc0, !UPT ;  /* 0x0000000704057892 */ /* 0x000fe4000f8ec0ff */
[----:B------:R-:W-:Y:S02]  /*0680*/  ULOP3.LUT UR4, UR4, 0xfffffff8, URZ, 0xc0, !UPT ;  /* 0xfffffff804047892 */ /* 0x000fe4000f8ec0ff */
[----:B------:R-:W-:Y:S02]  /*0690*/  UIADD3 UR5, UPT, UPT, UR5, -0x1, URZ ;  /* 0xffffffff05057890 */ /* 0x000fe4000fffe0ff */
[----:B------:R-:W-:-:S12]  /*06a0*/  UIADD3 UR7, UPT, UPT, -UR4, URZ, URZ ;  /* 0x000000ff04077290 */ /* 0x000fd8000fffe1ff */
.L_x_276:
        /* <DEDUP_REMOVED lines=17> */
.L_x_264:
        /* <DEDUP_REMOVED lines=15> */
[----:B0-----:R-:W-:Y:S01]  /*08b0*/  IMAD.WIDE.U32 R10, R31, 0x4, R16 ;  /* 0x000000041f0a7825 */ /* 0x001fe200078e0010 */
[----:B-1----:R-:W-:-:S04]  /*08c0*/  IABS R26, R8 ;  /* 0x00000008001a7213 */ /* 0x002fc80000000000 */
[----:B------:R0:W2:Y:S01]  /*08d0*/  LDG.E R18, desc[UR8][R10.64] ;  /* 0x000000080a127981 */ /* 0x0000a2000c1e1900 */
        /* <DEDUP_REMOVED lines=26> */
[----:B------:R-:W-:-:S05]  /*0a80*/  @P0 IADD3 R5, PT, PT, R5, 0x1, RZ ;  /* 0x0000000105050810 */ /* 0x000fca0007ffe0ff */
[----:B------:R-:W-:-:S04]  /*0a90*/  IMAD.MOV.U32 R24, RZ, RZ, R5 ;  /* 0x000000ffff187224 */ /* 0x000fc800078e0005 */
[----:B------:R-:W-:Y:S01]  /*0aa0*/  @!P2 IMAD.MOV R24, RZ, RZ, -R24 ;  /* 0x000000ffff18a224 */ /* 0x000fe200078e0a18 */
[----:B------:R-:W-:Y:S01]  /*0ab0*/  @!P1 LOP3.LUT R24, RZ, R33, RZ, 0x33, !PT ;  /* 0x00000021ff189212 */ /* 0x000fe200078e33ff */
[----:B0-----:R-:W-:Y:S02]  /*0ac0*/  HFMA2 R10, -RZ, RZ, 0, 0 ;  /* 0x00000000ff0a7431 */ /* 0x001fe400000001ff */
[----:B------:R-:W-:Y:S01]  /*0ad0*/  VIADD R4, R2, 0xfffffffd ;  /* 0xfffffffd02047836 */ /* 0x000fe20000000000 */
[----:B-1----:R-:W-:Y:S01]  /*0ae0*/  IADD3 R35, PT, PT, RZ, -R11, RZ ;  /* 0x8000000bff237210 */ /* 0x002fe20007ffe0ff */
[----:B------:R-:W-:Y:S02]  /*0af0*/  IMAD.MOV R5, RZ, RZ, -R24 ;  /* 0x000000ffff057224 */ /* 0x000fe400078e0a18 */
[----:B------:R-:W-:-:S04]  /*0b00*/  IMAD.WIDE.U32 R26, R4, 0x4, R16 ;  /* 0x00000004041a7825 */ /* 0x000fc800078e0010 */
[----:B------:R-:W-:Y:S02]  /*0b10*/  IMAD R8, R33, R5, R8 ;  /* 0x0000000521087224 */ /* 0x000fe400078e0208 */
[----:B------:R-:W-:Y:S01]  /*0b20*/  IMAD R33, R35, R6, RZ ;  /* 0x0000000623217224 */ /* 0x000fe200078e02ff */
[----:B------:R0:W3:Y:S01]  /*0b30*/  LDG.E R5, desc[UR8][R26.64] ;  /* 0x000000081a057981 */ /* 0x0000e2000c1e1900 */
[----:B------:R-:W-:Y:S02]  /*0b40*/  IABS R32, R29 ;  /* 0x0000001d00207213 */ /* 0x000fe40000000000 */
[----:B------:R-:W-:Y:S01]  /*0b50*/  IMAD.HI.U32 R10, R11, R33, R10 ;  /* 0x000000210b0a7227 */ /* 0x000fe200078e000a */
[----:B------:R-:W-:-:S03]  /*0b60*/  IABS R11, R8 ;  /* 0x00000008000b7213 */ /* 0x000fc60000000000 */
[----:B------:R-:W-:Y:S02]  /*0b70*/  IMAD.MOV R32, RZ, RZ, -R32 ;  /* 0x000000ffff207224 */ /* 0x000fe400078e0a20 */
[----:B------:R-:W-:Y:S01]  /*0b80*/  IMAD.HI.U32 R10, R10, R11, RZ ;  /* 0x0000000b0a0a7227 */ /* 0x000fe200078e00ff */
[----:B-----5:R-:W-:-:S03]  /*0b90*/  IABS R33, R28 ;  /* 0x0000001c00217213 */ /* 0x020fc60000000000 */
[----:B------:R-:W-:Y:S01]  /*0ba0*/  IMAD R11, R10, R32, R11 ;  /* 0x000000200a0b7224 */ /* 0x000fe200078e020b */
[----:B0-----:R-:W0:Y:S04]  /*0bb0*/  I2F.RP R26, R33 ;  /* 0x00000021001a7306 */ /* 0x001e280000209400 */
[----:B------:R-:W-:-:S04]  /*0bc0*/  ISETP.GT.U32.AND P1, PT, R6, R11, PT ;  /* 0x0000000b0600720c */ /* 0x000fc80003f24070 */
[----:B0-----:R-:W0:Y:S09]  /*0bd0*/  MUFU.RCP R26, R26 ;  /* 0x0000001a001a7308 */ /* 0x001e320000001000 */
[----:B------:R-:W-:-:S05]  /*0be0*/  @!P1 IMAD.IADD R11, R11, 0x1, -R6 ;  /* 0x000000010b0b9824 */ /* 0x000fca00078e0a06 */
[----:B------:R-:W-:Y:S02]  /*0bf0*/  ISETP.GE.U32.AND P0, PT, R11, R6, PT ;  /* 0x000000060b00720c */ /* 0x000fe40003f06070 */
[----:B------:R-:W-:Y:S02]  /*0c00*/  LOP3.LUT R6, R8, R29, RZ, 0x3c, !PT ;  /* 0x0000001d08067212 */ /* 0x000fe400078e3cff */
[----:B------:R-:W-:Y:S02]  /*0c10*/  @!P1 IADD3 R10, PT, PT, R10, 0x1, RZ ;  /* 0x000000010a0a9810 */ /* 0x000fe40007ffe0ff */
[----:B------:R-:W-:Y:S02]  /*0c20*/  ISETP.GE.AND P2, PT, R6, RZ, PT ;  /* 0x000000ff0600720c */ /* 0x000fe40003f46270 */
[----:B------:R-:W-:Y:S01]  /*0c30*/  ISETP.NE.AND P1, PT, R29, RZ, PT ;  /* 0x000000ff1d00720c */ /* 0x000fe20003f25270 */
[----:B0-----:R-:W-:-:S04]  /*0c40*/  VIADD R11, R26, 0xffffffe ;  /* 0x0ffffffe1a0b7836 */ /* 0x001fc80000000000 */
[----:B------:R-:W-:Y:S01]  /*0c50*/  @P0 VIADD R10, R10, 0x1 ;  /* 0x000000010a0a0836 */ /* 0x000fe20000000000 */
[----:B--2---:R-:W-:Y:S01]  /*0c60*/  IABS R32, R22 ;  /* 0x0000001600207213 */ /* 0x004fe20000000000 */
[----:B------:R-:W0:Y:S03]  /*0c70*/  F2I.FTZ.U32.TRUNC.NTZ R11, R11 ;  /* 0x0000000b000b7305 */ /* 0x000e26000021f000 */
[----:B------:R-:W-:-:S05]  /*0c80*/  MOV R6, R10 ;  /* 0x0000000a00067202 */ /* 0x000fca0000000f00 */
[----:B------:R-:W1:Y:S01]  /*0c90*/  I2F.RP R26, R32 ;  /* 0x00000020001a7306 */ /* 0x000e620000209400 */
[----:B------:R-:W-:Y:S01]  /*0ca0*/  @!P2 IMAD.MOV R6, RZ, RZ, -R6 ;  /* 0x000000ffff06a224 */ /* 0x000fe200078e0a06 */
[----:B------:R-:W-:-:S05]  /*0cb0*/  @!P1 LOP3.LUT R6, RZ, R29, RZ, 0x33, !PT ;  /* 0x0000001dff069212 */ /* 0x000fca00078e33ff */
[----:B------:R-:W-:-:S04]  /*0cc0*/  IMAD.MOV R10, RZ, RZ, -R6 ;  /* 0x000000ffff0a7224 */ /* 0x000fc800078e0a06 */
[----:B------:R-:W-:Y:S01]  /*0cd0*/  IMAD R29, R29, R10, R8 ;  /* 0x0000000a1d1d7224 */ /* 0x000fe200078e0208 */
[----:B0-----:R-:W-:Y:S01]  /*0ce0*/  IADD3 R10, PT, PT, RZ, -R11, RZ ;  /* 0x8000000bff0a7210 */ /* 0x001fe20007ffe0ff */
[----:B-1----:R-:W0:Y:S04]  /*0cf0*/  MUFU.RCP R8, R26 ;  /* 0x0000001a00087308 */ /* 0x002e280000001000 */
[----:B------:R-:W-:Y:S02]  /*0d00*/  IMAD R27, R10, R33, RZ ;  /* 0x000000210a1b7224 */ /* 0x000fe400078e02ff */
[----:B------:R-:W-:-:S04]  /*0d10*/  IMAD.MOV.U32 R10, RZ, RZ, RZ ;  /* 0x000000ffff0a7224 */ /* 0x000fc800078e00ff */
[----:B------:R-:W-:Y:S01]  /*0d20*/  IMAD.HI.U32 R10, R11, R27, R10 ;  /* 0x0000001b0b0a7227 */ /* 0x000fe200078e000a */
[----:B------:R-:W-:Y:S02]  /*0d30*/  IABS R11, R28 ;  /* 0x0000001c000b7213 */ /* 0x000fe40000000000 */
[----:B------:R-:W-:-:S03]  /*0d40*/  IABS R27, R29 ;  /* 0x0000001d001b7213 */ /* 0x000fc60000000000 */
[----:B------:R-:W-:Y:S01]  /*0d50*/  IMAD.MOV R34, RZ, RZ, -R11 ;  /* 0x000000ffff227224 */ /* 0x000fe200078e0a0b */
[----:B0-----:R-:W-:-:S03]  /*0d60*/  IADD3 R11, PT, PT, R8, 0xffffffe, RZ ;  /* 0x0ffffffe080b7810 */ /* 0x001fc60007ffe0ff */
[----:B------:R-:W-:Y:S02]  /*0d70*/  IMAD.MOV.U32 R8, RZ, RZ, R34 ;  /* 0x000000ffff087224 */ /* 0x000fe400078e0022 */
[----:B------:R-:W-:-:S04]  /*0d80*/  IMAD.HI.U32 R34, R10, R27, RZ ;  /* 0x0000001b0a227227 */ /* 0x000fc800078e00ff */
[----:B------:R-:W-:Y:S02]  /*0d90*/  IMAD R10, R34, R8, R27 ;  /* 0x00000008220a7224 */ /* 0x000fe400078e021b */
[----:B------:R-:W-:-:S05]  /*0da0*/  IMAD.WIDE.U32 R26, R23, 0x4, R14 ;  /* 0x00000004171a7825 */ /* 0x000fca00078e000e */
[----:B------:R0:W2:Y:S01]  /*0db0*/  LDG.E R8, desc[UR8][R26.64] ;  /* 0x000000081a087981 */ /* 0x0000a2000c1e1900 */
[----:B------:R-:W1:Y:S01]  /*0dc0*/  F2I.FTZ.U32.TRUNC.NTZ R11, R11 ;  /* 0x0000000b000b7305 */ /* 0x000e62000021f000 */
[----:B------:R-:W-:-:S13]  /*0dd0*/  ISETP.GT.U32.AND P1, PT, R33, R10, PT ;  /* 0x0000000a2100720c */ /* 0x000fda0003f24070 */
[----:B------:R-:W-:Y:S01]  /*0de0*/  @!P1 IADD3 R10, PT, PT, R10, -R33, RZ ;  /* 0x800000210a0a9210 */ /* 0x000fe20007ffe0ff */
[----:B-1----:R-:W-:-:S03]  /*0df0*/  IMAD.MOV R35, RZ, RZ, -R11 ;  /* 0x000000ffff237224 */ /* 0x002fc600078e0a0b */
[----:B------:R-:W-:Y:S01]  /*0e00*/  ISETP.GE.U32.AND P0, PT, R10, R33, PT ;  /* 0x000000210a00720c */ /* 0x000fe20003f06070 */
[----:B------:R-:W-:Y:S02]  /*0e10*/  IMAD R33, R35, R32, RZ ;  /* 0x0000002023217224 */ /* 0x000fe400078e02ff */
[----:B------:R-:W-:-:S04]  /*0e20*/  IMAD.MOV.U32 R10, RZ, RZ, RZ ;  /* 0x000000ffff0a7224 */ /* 0x000fc800078e00ff */
[----:B------:R-:W-:Y:S01]  /*0e30*/  IMAD.HI.U32 R10, R11, R33, R10 ;  /* 0x000000210b0a7227 */ /* 0x000fe200078e000a */
[----:B------:R-:W-:Y:S02]  /*0e40*/  LOP3.LUT R11, R29, R28, RZ, 0x3c, !PT ;  /* 0x0000001c1d0b7212 */ /* 0x000fe400078e3cff */
[----:B0-----:R-:W-:Y:S01]  /*0e50*/  IABS R26, R20 ;  /* 0x00000014001a7213 */ /* 0x001fe20000000000 */
[----:B------:R-:W-:Y:S01]  /*0e60*/  @!P1 VIADD R34, R34, 0x1 ;  /* 0x0000000122229836 */ /* 0x000fe20000000000 */
[----:B------:R-:W-:Y:S02]  /*0e70*/  ISETP.GE.AND P2, PT, R11, RZ, PT ;  /* 0x000000ff0b00720c */ /* 0x000fe40003f46270 */
[----:B------:R-:W-:Y:S01]  /*0e80*/  ISETP.NE.AND P1, PT, R28, RZ, PT ;  /* 0x000000ff1c00720c */ /* 0x000fe20003f25270 */
[----:B------:R-:W0:Y:S01]  /*0e90*/  I2F.RP R35, R26 ;  /* 0x0000001a00237306 */ /* 0x000e220000209400 */
[----:B------:R-:W-:-:S09]  /*0ea0*/  @P0 IADD3 R34, PT, PT, R34, 0x1, RZ ;  /* 0x0000000122220810 */ /* 0x000fd20007ffe0ff */
[----:B------:R-:W-:Y:S02]  /*0eb0*/  @!P2 IMAD.MOV R34, RZ, RZ, -R34 ;  /* 0x000000ffff22a224 */ /* 0x000fe400078e0a22 */
[----:B------:R-:W-:Y:S01]  /*0ec0*/  @!P1 LOP3.LUT R34, RZ, R28, RZ, 0x33, !PT ;  /* 0x0000001cff229212 */ /* 0x000fe200078e33ff */
[----:B0-----:R-:W0:Y:S04]  /*0ed0*/  MUFU.RCP R35, R35 ;  /* 0x0000002300237308 */ /* 0x001e280000001000 */
[----:B------:R-:W-:-:S04]  /*0ee0*/  IMAD.MOV R11, RZ, RZ, -R34 ;  /* 0x000000ffff0b7224 */ /* 0x000fc800078e0a22 */
[----:B------:R-:W-:Y:S01]  /*0ef0*/  IMAD R29, R28, R11, R29 ;  /* 0x0000000b1c1d7224 */ /* 0x000fe200078e021d */
[----:B------:R-:W-:-:S04]  /*0f00*/  IABS R11, R22 ;  /* 0x00000016000b7213 */ /* 0x000fc80000000000 */
[----:B------:R-:W-:Y:S02]  /*0f10*/  IABS R33, R29 ;  /* 0x0000001d00217213 */ /* 0x000fe40000000000 */
[----:B------:R-:W-:-:S03]  /*0f20*/  IADD3 R36, PT, PT, RZ, -R11, RZ ;  /* 0x8000000bff247210 */ /* 0x000fc60007ffe0ff */
[----:B------:R-:W-:-:S04]  /*0f30*/  IMAD.HI.U32 R27, R10, R33, RZ ;  /* 0x000000210a1b7227 */ /* 0x000fc800078e00ff */
[----:B0-----:R-:W-:Y:S02]  /*0f40*/  VIADD R28, R35, 0xffffffe ;  /* 0x0ffffffe231c7836 */ /* 0x001fe40000000000 */
[----:B------:R-:W-:Y:S02]  /*0f50*/  IMAD R33, R27, R36, R33 ;  /* 0x000000241b217224 */ /* 0x000fe400078e0221 */
[----:B------:R-:W0:Y:S03]  /*0f60*/  F2I.FTZ.U32.TRUNC.NTZ R11, R28 ;  /* 0x0000001c000b7305 */ /* 0x000e26000021f000 */
[----:B------:R-:W-:Y:S01]  /*0f70*/  ISETP.GT.U32.AND P1, PT, R32, R33, PT ;  /* 0x000000212000720c */ /* 0x000fe20003f24070 */
[----:B------:R-:W-:Y:S02]  /*0f80*/  IMAD.MOV.U32 R10, RZ, RZ, RZ ;  /* 0x000000ffff0a7224 */ /* 0x000fe400078e00ff */
[----:B0-----:R-:W-:-:S10]  /*0f90*/  IMAD.MOV R35, RZ, RZ, -R11 ;  /* 0x000000ffff237224 */ /* 0x001fd400078e0a0b */
[----:B------:R-:W-:-:S04]  /*0fa0*/  @!P1 IADD3 R33, PT, PT, R33, -R32, RZ ;  /* 0x8000002021219210 */ /* 0x000fc80007ffe0ff */
[----:B------:R-:W-:Y:S01]  /*0fb0*/  ISETP.GE.U32.AND P0, PT, R33, R32, PT ;  /* 0x000000202100720c */ /* 0x000fe20003f06070 */
[----:B------:R-:W-:-:S04]  /*0fc0*/  IMAD R33, R35, R26, RZ ;  /* 0x0000001a23217224 */ /* 0x000fc800078e02ff */
[----:B------:R-:W-:Y:S01]  /*0fd0*/  IMAD.HI.U32 R10, R11, R33, R10 ;  /* 0x000000210b0a7227 */ /* 0x000fe200078e000a */
[----:B------:R-:W-:-:S03]  /*0fe0*/  LOP3.LUT R11, R29, R22, RZ, 0x3c, !PT ;  /* 0x000000161d0b7212 */ /* 0x000fc600078e3cff */
[----:B------:R-:W-:Y:S01]  /*0ff0*/  @!P1 VIADD R27, R27, 0x1 ;  /* 0x000000011b1b9836 */ /* 0x000fe20000000000 */
[----:B------:R-:W-:Y:S02]  /*1000*/  ISETP.GE.AND P2, PT, R11, RZ, PT ;  /* 0x000000ff0b00720c */ /* 0x000fe40003f46270 */
[----:B------:R-:W-:Y:S02]  /*1010*/  ISETP.NE.AND P1, PT, R22, RZ, PT ;  /* 0x000000ff1600720c */ /* 0x000fe40003f25270 */
[----:B------:R-:W-:Y:S02]  /*1020*/  IABS R28, R18 ;  /* 0x00000012001c7213 */ /* 0x000fe40000000000 */
[----:B------:R-:W-:Y:S02]  /*1030*/  @P0 IADD3 R27, PT, PT, R27, 0x1, RZ ;  /* 0x000000011b1b0810 */ /* 0x000fe40007ffe0ff */
[----:B------:R-:W0:Y:S03]  /*1040*/  I2F.RP R35, R28 ;  /* 0x0000001c00237306 */ /* 0x000e260000209400 */
[----:B------:R-:W-:-:S04]  /*1050*/  IMAD.MOV.U32 R32, RZ, RZ, R27 ;  /* 0x000000ffff207224 */ /* 0x000fc800078e001b */
[----:B------:R-:W-:Y:S01]  /*1060*/  @!P2 IMAD.MOV R32, RZ, RZ, -R32 ;  /* 0x000000ffff20a224 */ /* 0x000fe200078e0a20 */
[----:B------:R-:W-:-:S04]  /*1070*/  @!P1 LOP3.LUT R32, RZ, R22, RZ, 0x33, !PT ;  /* 0x00000016ff209212 */ /* 0x000fc800078e33ff */
[----:B------:R-:W-:Y:S01]  /*1080*/  IADD3 R33, PT, PT, -R32, RZ, RZ ;  /* 0x000000ff20217210 */ /* 0x000fe20007ffe1ff */
[----:B0-----:R-:W0:Y:S04]  /*1090*/  MUFU.RCP R35, R35 ;  /* 0x0000002300237308 */ /* 0x001e280000001000 */
[----:B------:R-:W-:Y:S01]  /*10a0*/  IMAD R33, R22, R33, R29 ;  /* 0x0000002116217224 */ /* 0x000fe200078e021d */
[----:B------:R-:W-:-:S04]  /*10b0*/  IABS R11, R20 ;  /* 0x00000014000b7213 */ /* 0x000fc80000000000 */
[----:B------:R-:W-:Y:S01]  /*10c0*/  IABS R29, R33 ;  /* 0x00000021001d7213 */ /* 0x000fe20000000000 */
[----:B------:R-:W-:-:S04]  /*10d0*/  IMAD.MOV R36, RZ, RZ, -R11 ;  /* 0x000000ffff247224 */ /* 0x000fc800078e0a0b */
[----:B------:R-:W-:-:S04]  /*10e0*/  IMAD.HI.U32 R27, R10, R29, RZ ;  /* 0x0000001d0a1b7227 */ /* 0x000fc800078e00ff */
[----:B------:R-:W-:Y:S02]  /*10f0*/  IMAD R29, R27, R36, R29 ;  /* 0x000000241b1d7224 */ /* 0x000fe400078e021d */
[----:B0-----:R-:W-:-:S03]  /*1100*/  VIADD R22, R35, 0xffffffe ;  /* 0x0ffffffe23167836 */ /* 0x001fc60000000000 */
[----:B------:R-:W-:Y:S01]  /*1110*/  ISETP.GT.U32.AND P1, PT, R26, R29, PT ;  /* 0x0000001d1a00720c */ /* 0x000fe20003f24070 */
[----:B------:R-:W0:Y:S01]  /*1120*/  F2I.FTZ.U32.TRUNC.NTZ R11, R22 ;  /* 0x00000016000b7305 */ /* 0x000e22000021f000 */
[----:B------:R-:W-:-:S11]  /*1130*/  IMAD.MOV.U32 R10, RZ, RZ, RZ ;  /* 0x000000ffff0a7224 */ /* 0x000fd600078e00ff */
[----:B------:R-:W-:Y:S01]  /*1140*/  @!P1 IMAD.IADD R29, R29, 0x1, -R26 ;  /* 0x000000011d1d9824 */ /* 0x000fe200078e0a1a */
[----:B0-----:R-:W-:-:S04]  /*1150*/  IADD3 R35, PT, PT, RZ, -R11, RZ ;  /* 0x8000000bff237210 */ /* 0x001fc80007ffe0ff */
[----:B------:R-:W-:Y:S01]  /*1160*/  ISETP.GE.U32.AND P0, PT, R29, R26, PT ;  /* 0x0000001a1d00720c */ /* 0x000fe20003f06070 */
[----:B------:R-:W-:-:S04]  /*1170*/  IMAD R29, R35, R28, RZ ;  /* 0x0000001c231d7224 */ /* 0x000fc800078e02ff */
[----:B------:R-:W-:Y:S01]  /*1180*/  IMAD.HI.U32 R10, R11, R29, R10 ;  /* 0x0000001d0b0a7227 */ /* 0x000fe200078e000a */
[----:B------:R-:W-:Y:S02]  /*1190*/  LOP3.LUT R11, R33, R20, RZ, 0x3c, !PT ;  /* 0x00000014210b7212 */ /* 0x000fe400078e3cff */
[----:B------:R-:W-:Y:S02]  /*11a0*/  @!P1 IADD3 R27, PT, PT, R27, 0x1, RZ ;  /* 0x000000011b1b9810 */ /* 0x000fe40007ffe0ff */
[----:B------:R-:W-:Y:S02]  /*11b0*/  ISETP.GE.AND P2, PT, R11, RZ, PT ;  /* 0x000000ff0b00720c */ /* 0x000fe40003f46270 */
[----:B------:R-:W-:Y:S01]  /*11c0*/  ISETP.NE.AND P1, PT, R20, RZ, PT ;  /* 0x000000ff1400720c */ /* 0x000fe20003f25270 */
[----:B------:R-:W-:Y:S01]  /*11d0*/  @P0 VIADD R27, R27, 0x1 ;  /* 0x000000011b1b0836 */ /* 0x000fe20000000000 */
[----:B---3--:R-:W-:-:S04]  /*11e0*/  IABS R29, R5 ;  /* 0x00000005001d7213 */ /* 0x008fc80000000000 */
[----:B------:R-:W0:Y:S05]  /*11f0*/  I2F.RP R22, R29 ;  /* 0x0000001d00167306 */ /* 0x000e2a0000209400 */
[----:B------:R-:W-:Y:S02]  /*1200*/  @!P2 IMAD.MOV R27, RZ, RZ, -R27 ;  /* 0x000000ffff1ba224 */ /* 0x000fe400078e0a1b */
        /* <DEDUP_REMOVED lines=10> */
[----:B------:R-:W-:-:S03]  /*12b0*/  ISETP.GT.U32.AND P1, PT, R28, R35, PT ;  /* 0x000000231c00720c */ /* 0x000fc60003f24070 */
[----:B------:R-:W0:Y:S10]  /*12c0*/  F2I.FTZ.U32.TRUNC.NTZ R11, R11 ;  /* 0x0000000b000b7305 */ /* 0x000e34000021f000 */
[----:B------:R-:W-:Y:S01]  /*12d0*/  @!P1 IMAD.IADD R35, R35, 0x1, -R28 ;  /* 0x0000000123239824 */ /* 0x000fe200078e0a1c */
[----:B0-----:R-:W-:-:S04]  /*12e0*/  IADD3 R10, PT, PT, RZ, -R11, RZ ;  /* 0x8000000bff0a7210 */ /* 0x001fc80007ffe0ff */
[----:B------:R-:W-:Y:S01]  /*12f0*/  ISETP.GE.U32.AND P0, PT, R35, R28, PT ;  /* 0x0000001c2300720c */ /* 0x000fe20003f06070 */
[----:B------:R-:W-:Y:S02]  /*1300*/  IMAD R35, R10, R29, RZ ;  /* 0x0000001d0a237224 */ /* 0x000fe400078e02ff */
[----:B------:R-:W-:-:S04]  /*1310*/  IMAD.MOV.U32 R10, RZ, RZ, RZ ;  /* 0x000000ffff0a7224 */ /* 0x000fc800078e00ff */
[----:B------:R-:W-:Y:S01]  /*1320*/  IMAD.HI.U32 R28, R11, R35, R10 ;  /* 0x000000230b1c7227 */ /* 0x000fe200078e000a */
[----:B------:R-:W-:Y:S02]  /*1330*/  LOP3.LUT R10, R33, R18, RZ, 0x3c, !PT ;  /* 0x00000012210a7212 */ /* 0x000fe400078e3cff */
[----:B------:R-:W-:Y:S02]  /*1340*/  @!P1 IADD3 R26, PT, PT, R26, 0x1, RZ ;  /* 0x000000011a1a9810 */ /* 0x000fe40007ffe0ff */
[----:B------:R-:W-:Y:S02]  /*1350*/  ISETP.GE.AND P2, PT, R10, RZ, PT ;  /* 0x000000ff0a00720c */ /* 0x000fe40003f46270 */
[----:B------:R-:W-:Y:S01]  /*1360*/  ISETP.NE.AND P1, PT, R18, RZ, PT ;  /* 0x000000ff1200720c */ /* 0x000fe20003f25270 */
[----:B------:R-:W-:-:S10]  /*1370*/  @P0 VIADD R26, R26, 0x1 ;  /* 0x000000011a1a0836 */ /* 0x000fd40000000000 */
[----:B------:R-:W-:Y:S02]  /*1380*/  @!P2 IMAD.MOV R26, RZ, RZ, -R26 ;  /* 0x000000ffff1aa224 */ /* 0x000fe400078e0a1a */
[----:B------:R-:W-:-:S04]  /*1390*/  @!P1 LOP3.LUT R26, RZ, R18, RZ, 0x33, !PT ;  /* 0x00000012ff1a9212 */ /* 0x000fc800078e33ff */
[----:B------:R-:W-:-:S05]  /*13a0*/  IADD3 R10, PT, PT, -R26, RZ, RZ ;  /* 0x000000ff1a0a7210 */ /* 0x000fca0007ffe1ff */
[----:B------:R-:W-:Y:S02]  /*13b0*/  IMAD R18, R18, R10, R33 ;  /* 0x0000000a12127224 */ /* 0x000fe400078e0221 */
[----:B------:R-:W-:-:S05]  /*13c0*/  IMAD.WIDE.U32 R10, R23, 0x4, R12 ;  /* 0x00000004170a7825 */ /* 0x000fca00078e000c */
[----:B------:R0:W3:Y:S01]  /*13d0*/  LDG.E R35, desc[UR8][R10.64] ;  /* 0x000000080a237981 */ /* 0x0000e2000c1e1900 */
[----:B--2---:R-:W-:Y:S02]  /*13e0*/  IMAD R25, R24, R8, R25 ;  /* 0x0000000818197224 */ /* 0x004fe400078e0219 */
[----:B------:R-:W-:-:S04]  /*13f0*/  VIADD R8, R2, 0xfffffffc ;  /* 0xfffffffc02087836 */ /* 0x000fc80000000000 */
[----:B0-----:R-:W-:-:S06]  /*1400*/  IMAD.WIDE.U32 R10, R8, 0x4, R16 ;  /* 0x00000004080a7825 */ /* 0x001fcc00078e0010 */
[----:B------:R-:W2:Y:S01]  /*1410*/  LDG.E R10, desc[UR8][R10.64] ;  /* 0x000000080a0a7981 */ /* 0x000ea2000c1e1900 */
[----:B------:R-:W-:Y:S01]  /*1420*/  IMAD.WIDE.U32 R22, R21, 0x4, R14 ;  /* 0x0000000415167825 */ /* 0x000fe200078e000e */
[----:B------:R-:W-:-:S05]  /*1430*/  IABS R20, R5 ;  /* 0x0000000500147213 */ /* 0x000fca0000000000 */
[----:B------:R-:W4:Y:S01]  /*1440*/  LDG.E R22, desc[UR8][R22.64] ;  /* 0x0000000816167981 */ /* 0x000f22000c1e1900 */
[----:B------:R-:W-:Y:S01]  /*1450*/  IMAD.MOV R36, RZ, RZ, -R20 ;  /* 0x000000ffff247224 */ /* 0x000fe200078e0a14 */
[----:B------:R-:W-:Y:S01]  /*1460*/  IABS R33, R18 ;  /* 0x0000001200217213 */ /* 0x000fe20000000000 */
[----:B------:R-:W-:-:S04]  /*1470*/  IMAD.WIDE.U32 R20, R21, 0x4, R12 ;  /* 0x0000000415147825 */ /* 0x000fc800078e000c */
[----:B------:R-:W-:Y:S01]  /*1480*/  IMAD.HI.U32 R28, R28, R33, RZ ;  /* 0x000000211c1c7227 */ /* 0x000fe200078e00ff */
[----:B------:R0:W5:Y:S03]  /*1490*/  LDG.E R23, desc[UR8][R20.64] ;  /* 0x0000000814177981 */ /* 0x000166000c1e1900 */
[----:B------:R-:W-:Y:S02]  /*14a0*/  IMAD R36, R28, R36, R33 ;  /* 0x000000241c247224 */ /* 0x000fe400078e0221 */
[----:B0-----:R-:W-:-:S05]  /*14b0*/  IMAD.WIDE.U32 R20, R19, 0x4, R14 ;  /* 0x0000000413147825 */ /* 0x001fca00078e000e */
[----:B------:R-:W5:Y:S01]  /*14c0*/  LDG.E R33, desc[UR8][R20.64] ;  /* 0x0000000814217981 */ /* 0x000f62000c1e1900 */
[----:B------:R-:W-:-:S13]  /*14d0*/  ISETP.GT.U32.AND P1, PT, R29, R36, PT ;  /* 0x000000241d00720c */ /* 0x000fda0003f24070 */
[----:B------:R-:W-:-:S04]  /*14e0*/  @!P1 IADD3 R36, PT, PT, R36, -R29, RZ ;  /* 0x8000001d24249210 */ /* 0x000fc80007ffe0ff */
[----:B------:R-:W-:Y:S02]  /*14f0*/  ISETP.GE.U32.AND P0, PT, R36, R29, PT ;  /* 0x0000001d2400720c */ /* 0x000fe40003f06070 */
[----:B------:R-:W-:Y:S01]  /*1500*/  LOP3.LUT R29, R18, R5, RZ, 0x3c, !PT ;  /* 0x00000005121d7212 */ /* 0x000fe200078e3cff */
[----:B------:R-:W-:Y:S01]  /*1510*/  @!P1 VIADD R28, R28, 0x1 ;  /* 0x000000011c1c9836 */ /* 0x000fe20000000000 */
[----:B------:R-:W-:Y:S02]  /*1520*/  ISETP.NE.AND P1, PT, R5, RZ, PT ;  /* 0x000000ff0500720c */ /* 0x000fe40003f25270 */
[----:B------:R-:W-:-:S07]  /*1530*/  ISETP.GE.AND P2, PT, R29, RZ, PT ;  /* 0x000000ff1d00720c */ /* 0x000fce0003f46270 */
[----:B------:R-:W-:-:S05]  /*1540*/  @P0 VIADD R28, R28, 0x1 ;  /* 0x000000011c1c0836 */ /* 0x000fca0000000000 */
[----:B------:R-:W-:-:S05]  /*1550*/  MOV R11, R28 ;  /* 0x0000001c000b7202 */ /* 0x000fca0000000f00 */
        /* <DEDUP_REMOVED lines=9> */
[----:B----4-:R-:W-:Y:S02]  /*15f0*/  IMAD R20, R6, R22, R25 ;  /* 0x0000001606147224 */ /* 0x010fe400078e0219 */
[----:B------:R-:W-:Y:S01]  /*1600*/  IMAD.MOV R22, RZ, RZ, -R11 ;  /* 0x000000ffff167224 */ /* 0x000fe200078e0a0b */
[----:B0-----:R-:W-:-:S06]  /*1610*/  IADD3 R21, PT, PT, R21, 0xffffffe, RZ ;  /* 0x0ffffffe15157810 */ /* 0x001fcc0007ffe0ff */
[----:B------:R-:W0:Y:S01]  /*1620*/  F2I.FTZ.U32.TRUNC.NTZ R21, R21 ;  /* 0x0000001500157305 */ /* 0x000e22000021f000 */
[----:B------:R-:W-:Y:S02]  /*1630*/  IMAD R5, R5, R22, R18 ;  /* 0x0000001605057224 */ /* 0x000fe400078e0212 */
[----:B------:R-:W-:-:S04]  /*1640*/  IMAD.WIDE.U32 R18, R19, 0x4, R12 ;  /* 0x0000000413127825 */ /* 0x000fc800078e000c */
[----:B-----5:R-:W-:Y:S02]  /*1650*/  IMAD R6, R6, R23, R24 ;  /* 0x0000001706067224 */ /* 0x020fe400078e0218 */
[----:B------:R-:W-:Y:S01]  /*1660*/  IMAD.WIDE.U32 R24, R2, 0x4, R12 ;  /* 0x0000000402187825 */ /* 0x000fe200078e000c */
[----:B------:R0:W2:Y:S03]  /*1670*/  LDG.E R19, desc[UR8][R18.64] ;  /* 0x0000000812137981 */ /* 0x0000a6000c1e1900 */
[----:B------:R-:W-:Y:S01]  /*1680*/  IMAD R33, R34, R33, R20 ;  /* 0x0000002122217224 */ /* 0x000fe200078e0214 */
[----:B------:R1:W3:Y:S01]  /*1690*/  LDG.E R35, desc[UR8][R24.64] ;  /* 0x0000000818237981 */ /* 0x0002e2000c1e1900 */
[----:B------:R-:W-:Y:S02]  /*16a0*/  IMAD.MOV.U32 R20, RZ, RZ, RZ ;  /* 0x000000ffff147224 */ /* 0x000fe400078e00ff */
[----:B0-----:R-:W-:-:S02]  /*16b0*/  IMAD.MOV R18, RZ, RZ, -R21 ;  /* 0x000000ffff127224 */ /* 0x001fc400078e0a15 */
[----:B------:R-:W-:-:S04]  /*16c0*/  IMAD.WIDE.U32 R22, R30, 0x4, R14 ;  /* 0x000000041e167825 */ /* 0x000fc800078e000e */
[----:B------:R-:W-:Y:S02]  /*16d0*/  IMAD R18, R18, R7, RZ ;  /* 0x0000000712127224 */ /* 0x000fe400078e02ff */
[--C-:B-1----:R-:W-:Y:S01]  /*16e0*/  IMAD.WIDE.U32 R24, R30, 0x4, R12.reuse ;  /* 0x000000041e187825 */ /* 0x102fe200078e000c */
[----:B------:R-:W4:Y:S03]  /*16f0*/  LDG.E R22, desc[UR8][R22.64] ;  /* 0x0000000816167981 */ /* 0x000f26000c1e1900 */
        /* <DEDUP_REMOVED lines=8> */
[----:B------:R-:W-:Y:S01]  /*1780*/  IMAD.HI.U32 R18, R18, R21, RZ ;  /* 0x0000001512127227 */ /* 0x000fe200078e00ff */
[----:B-1----:R-:W-:Y:S01]  /*1790*/  IADD3 R30, PT, PT, RZ, -R20, RZ ;  /* 0x80000014ff1e7210 */ /* 0x002fe20007ffe0ff */
[----:B------:R-:W5:Y:S02]  /*17a0*/  LDG.E R24, desc[UR8][R24.64] ;  /* 0x0000000818187981 */ /* 0x000f64000c1e1900 */
[----:B------:R-:W-:-:S04]  /*17b0*/  IMAD.WIDE.U32 R28, R4, 0x4, R12 ;  /* 0x00000004041c7825 */ /* 0x000fc800078e000c */
[----:B------:R-:W-:Y:S01]  /*17c0*/  IMAD R30, R18, R30, R21 ;  /* 0x0000001e121e7224 */ /* 0x000fe200078e0215 */
[----:B------:R0:W5:Y:S01]  /*17d0*/  LDG.E R4, desc[UR8][R28.64] ;  /* 0x000000081c047981 */ /* 0x000162000c1e1900 */
[----:B------:R-:W-:-:S06]  /*17e0*/  IMAD.WIDE.U32 R20, R8, 0x4, R14 ;  /* 0x0000000408147825 */ /* 0x000fcc00078e000e */
[----:B------:R-:W5:Y:S01]  /*17f0*/  LDG.E R20, desc[UR8][R20.64] ;  /* 0x0000000814147981 */ /* 0x000f62000c1e1900 */
[----:B0-----:R-:W-:-:S06]  /*1800*/  IMAD.WIDE.U32 R28, R8, 0x4, R12 ;  /* 0x00000004081c7825 */ /* 0x001fcc00078e000c */
[----:B------:R-:W5:Y:S01]  /*1810*/  LDG.E R28, desc[UR8][R28.64] ;  /* 0x000000081c1c7981 */ /* 0x000f62000c1e1900 */
[----:B------:R-:W-:-:S13]  /*1820*/  ISETP.GT.U32.AND P1, PT, R7, R30, PT ;  /* 0x0000001e0700720c */ /* 0x000fda0003f24070 */
[----:B------:R-:W-:-:S05]  /*1830*/  @!P1 IMAD.IADD R30, R30, 0x1, -R7 ;  /* 0x000000011e1e9824 */ /* 0x000fca00078e0a07 */
[----:B------:R-:W-:Y:S02]  /*1840*/  ISETP.GE.U32.AND P0, PT, R30, R7, PT ;  /* 0x000000071e00720c */ /* 0x000fe40003f06070 */
[----:B------:R-:W-:Y:S01]  /*1850*/  LOP3.LUT R7, R5, R10, RZ, 0x3c, !PT ;  /* 0x0000000a05077212 */ /* 0x000fe200078e3cff */
[----:B------:R-:W-:Y:S01]  /*1860*/  @!P1 VIADD R18, R18, 0x1 ;  /* 0x0000000112129836 */ /* 0x000fe20000000000 */
[----:B------:R-:W-:Y:S02]  /*1870*/  ISETP.NE.AND P1, PT, R10, RZ, PT ;  /* 0x000000ff0a00720c */ /* 0x000fe40003f25270 */
[----:B------:R-:W-:Y:S01]  /*1880*/  ISETP.GE.AND P2, PT, R7, RZ, PT ;  /* 0x000000ff0700720c */ /* 0x000fe20003f46270 */
[----:B------:R-:W-:Y:S02]  /*1890*/  VIADD R9, R9, 0x8 ;  /* 0x0000000809097836 */ /* 0x000fe40000000000 */
[----:B------:R-:W-:-:S04]  /*18a0*/  IMAD R33, R32, R37, R33 ;  /* 0x0000002520217224 */ /* 0x000fc800078e0221 */
[----:B------:R-:W-:Y:S02]  /*18b0*/  @P0 IADD3 R18, PT, PT, R18, 0x1, RZ ;  /* 0x0000000112120810 */ /* 0x000fe40007ffe0ff */
[----:B------:R-:W-:-:S04]  /*18c0*/  ISETP.NE.AND P0, PT, R9, RZ, PT ;  /* 0x000000ff0900720c */ /* 0x000fc80003f05270 */
[----:B------:R-:W-:Y:S01]  /*18d0*/  @!P2 IMAD.MOV R18, RZ, RZ, -R18 ;  /* 0x000000ffff12a224 */ /* 0x000fe200078e0a12 */
[----:B------:R-:W-:-:S04]  /*18e0*/  @!P1 LOP3.LUT R18, RZ, R10, RZ, 0x33, !PT ;  /* 0x0000000aff129212 */ /* 0x000fc800078e33ff */
[----:B------:R-:W-:Y:S01]  /*18f0*/  IADD3 R8, PT, PT, -R18, RZ, RZ ;  /* 0x000000ff12087210 */ /* 0x000fe20007ffe1ff */
[----:B------:R-:W-:-:S04]  /*1900*/  VIADD R2, R2, 0xfffffff8 ;  /* 0xfffffff802027836 */ /* 0x000fc80000000000 */
[----:B------:R-:W-:Y:S02]  /*1910*/  IMAD R8, R10, R8, R5 ;  /* 0x000000080a087224 */ /* 0x000fe400078e0205 */
[----:B--2---:R-:W-:-:S04]  /*1920*/  IMAD R6, R34, R19, R6 ;  /* 0x0000001322067224 */ /* 0x004fc800078e0206 */
[----:B---3--:R-:W-:Y:S02]  /*1930*/  IMAD R6, R32, R35, R6 ;  /* 0x0000002320067224 */ /* 0x008fe400078e0206 */
[C---:B----4-:R-:W-:Y:S02]  /*1940*/  IMAD R22, R27.reuse, R22, R33 ;  /* 0x000000161b167224 */ /* 0x050fe400078e0221 */
[----:B-----5:R-:W-:-:S04]  /*1950*/  IMAD R6, R27, R36, R6 ;  /* 0x000000241b067224 */ /* 0x020fc800078e0206 */
[C---:B------:R-:W-:Y:S02]  /*1960*/  IMAD R6, R26.reuse, R31, R6 ;  /* 0x0000001f1a067224 */ /* 0x040fe400078e0206 */
[----:B------:R-:W-:-:S04]  /*1970*/  IMAD R22, R26, R23, R22 ;  /* 0x000000171a167224 */ /* 0x000fc800078e0216 */
[C---:B------:R-:W-:Y:S02]  /*1980*/  IMAD R25, R11.reuse, R24, R22 ;  /* 0x000000180b197224 */ /* 0x040fe400078e0216 */
[----:B------:R-:W-:Y:S02]  /*1990*/  IMAD R7, R11, R4, R6 ;  /* 0x000000040b077224 */ /* 0x000fe400078e0206 */
[C---:B------:R-:W-:Y:S02]  /*19a0*/  IMAD R25, R18.reuse, R20, R25 ;  /* 0x0000001412197224 */ /* 0x040fe400078e0219 */
[----:B------:R-:W-:Y:S01]  /*19b0*/  IMAD R7, R18, R28, R7 ;  /* 0x0000001c12077224 */ /* 0x000fe200078e0207 */
[----:B------:R-:W-:Y:S06]  /*19c0*/  @P0 BRA `(.L_x_264) ;  /* 0xffffffec007c0947 */ /* 0x000fec000383ffff */
[----:B------:R-:W-:-:S07]  /*19d0*/  VIADD R2, R2, 0x4 ;  /* 0x0000000402027836 */ /* 0x000fce0000000000 */
.L_x_263:
        /* <DEDUP_REMOVED lines=8> */
[C---:B------:R-:W-:Y:S01]  /*1a60*/  IADD3 R29, PT, PT, R2.reuse, -0x1, RZ ;  /* 0xffffffff021d7810 */ /* 0x040fe20007ffe0ff */
[C---:B------:R-:W-:Y:S02]  /*1a70*/  VIADD R17, R2.reuse, 0xfffffffe ;  /* 0xfffffffe02117836 */ /* 0x040fe40000000000 */
[C---:B------:R-:W-:Y:S01]  /*1a80*/  VIADD R21, R2.reuse, 0xfffffffd ;  /* 0xfffffffd02157836 */ /* 0x040fe20000000000 */
[----:B------:R-:W-:-:S03]  /*1a90*/  IADD3 R9, PT, PT, R2, -0x4, RZ ;  /* 0xfffffffc02097810 */ /* 0x000fc60007ffe0ff */
[----:B----4-:R-:W1:Y:S01]  /*1aa0*/  LDC.64 R12, c[0x0][0x398] ;  /* 0x0000e600ff0c7b82 */ /* 0x010e620000000a00 */
[----:B0-----:R-:W-:-:S05]  /*1ab0*/  IMAD.WIDE.U32 R4, R29, 0x4, R18 ;  /* 0x000000041d047825 */ /* 0x001fca00078e0012 */
[----:B------:R0:W2:Y:S01]  /*1ac0*/  LDG.E R23, desc[UR8][R4.64] ;  /* 0x0000000804177981 */ /* 0x0000a2000c1e1900 */
[----:B------:R-:W-:-:S05]  /*1ad0*/  IMAD.WIDE.U32 R10, R17, 0x4, R18 ;  /* 0x00000004110a7825 */ /* 0x000fca00078e0012 */
[----:B------:R-:W3:Y:S01]  /*1ae0*/  LDG.E R22, desc[UR8][R10.64] ;  /* 0x000000080a167981 */ /* 0x000ee2000c1e1900 */
[--C-:B------:R-:W-:Y:S01]  /*1af0*/  IMAD.WIDE.U32 R14, R21, 0x4, R18.reuse ;  /* 0x00000004150e7825 */ /* 0x100fe200078e0012 */
        /* <DEDUP_REMOVED lines=12> */
[----:B------:R0:W4:Y:S02]  /*1bc0*/  LDG.E R26, desc[UR8][R28.64] ;  /* 0x000000081c1a7981 */ /* 0x000124000c1e1900 */
        /* <DEDUP_REMOVED lines=12> */
[----:B------:R-:W1:Y:S02]  /*1c90*/  F2I.FTZ.U32.TRUNC.NTZ R11, R10 ;  /* 0x0000000a000b7305 */ /* 0x000e64000021f000 */
[----:B-1----:R-:W-:-:S04]  /*1ca0*/  IMAD.MOV R10, RZ, RZ, -R11 ;  /* 0x000000ffff0a7224 */ /* 0x002fc800078e0a0b */
[----:B0-----:R-:W-:Y:S02]  /*1cb0*/  IMAD R29, R10, R27, RZ ;  /* 0x0000001b0a1d7224 */ /* 0x001fe400078e02ff */
[----:B------:R-:W-:Y:S01]  /*1cc0*/  HFMA2 R10, -RZ, RZ, 0, 0 ;  /* 0x00000000ff0a7431 */ /* 0x000fe200000001ff */
[----:B------:R-:W-:-:S04]  /*1cd0*/  IABS R17, R23 ;  /* 0x0000001700117213 */ /* 0x000fc80000000000 */
        /* <DEDUP_REMOVED lines=8> */
[----:B------:R-:W-:-:S05]  /*1d60*/  @!P1 IMAD.IADD R4, R4, 0x1, -R27 ;  /* 0x0000000104049824 */ /* 0x000fca00078e0a1b */
[----:B------:R-:W-:Y:S02]  /*1d70*/  ISETP.GE.U32.AND P0, PT, R4, R27, PT ;  /* 0x0000001b0400720c */ /* 0x000fe40003f06070 */
[----:B------:R-:W-:Y:S01]  /*1d80*/  LOP3.LUT R4, R8, R23, RZ, 0x3c, !PT ;  /* 0x0000001708047212 */ /* 0x000fe200078e3cff */
[----:B------:R-:W-:Y:S01]  /*1d90*/  @!P1 VIADD R10, R10, 0x1 ;  /* 0x000000010a0a9836 */ /* 0x000fe20000000000 */
[----:B------:R-:W-:Y:S02]  /*1da0*/  ISETP.NE.AND P1, PT, R23, RZ, PT ;  /* 0x000000ff1700720c */ /* 0x000fe40003f25270 */
[----:B------:R-:W-:Y:S02]  /*1db0*/  ISETP.GE.AND P2, PT, R4, RZ, PT ;  /* 0x000000ff0400720c */ /* 0x000fe40003f46270 */
[----:B0-----:R-:W-:-:S04]  /*1dc0*/  IADD3 R4, PT, PT, R13, 0xffffffe, RZ ;  /* 0x0ffffffe0d047810 */ /* 0x001fc80007ffe0ff */
[----:B------:R-:W0:Y:S01]  /*1dd0*/  F2I.FTZ.U32.TRUNC.NTZ R5, R4 ;  /* 0x0000000400057305 */ /* 0x000e22000021f000 */
[----:B------:R-:W-:-:S06]  /*1de0*/  @P0 VIADD R10, R10, 0x1 ;  /* 0x000000010a0a0836 */ /* 0x000fcc0000000000 */
[----:B------:R-:W-:Y:S02]  /*1df0*/  @!P2 IADD3 R10, PT, PT, -R10, RZ, RZ ;  /* 0x000000ff0a0aa210 */ /* 0x000fe40007ffe1ff */
[----:B------:R-:W-:-:S05]  /*1e00*/  @!P1 LOP3.LUT R10, RZ, R23, RZ, 0x33, !PT ;  /* 0x00000017ff0a9212 */ /* 0x000fca00078e33ff */
[----:B------:R-:W-:Y:S02]  /*1e10*/  IMAD.MOV R13, RZ, RZ, -R10 ;  /* 0x000000ffff0d7224 */ /* 0x000fe400078e0a0a */
[----:B0-----:R-:W-:Y:S02]  /*1e20*/  IMAD.MOV R30, RZ, RZ, -R5 ;  /* 0x000000ffff1e7224 */ /* 0x001fe400078e0a05 */
[----:B------:R-:W-:Y:S01]  /*1e30*/  IMAD R23, R23, R13, R8 ;  /* 0x0000000d17177224 */ /* 0x000fe200078e0208 */
[----:B------:R-:W-:Y:S01]  /*1e40*/  MOV R4, RZ ;  /* 0x000000ff00047202 */ /* 0x000fe20000000f00 */
[----:B------:R-:W-:-:S03]  /*1e50*/  IMAD R13, R30, R11, RZ ;  /* 0x0000000b1e0d7224 */ /* 0x000fc600078e02ff */
[----:B------:R-:W-:Y:S01]  /*1e60*/  IABS R8, R23 ;  /* 0x0000001700087213 */ /* 0x000fe20000000000 */
[----:B------:R-:W-:Y:S01]  /*1e70*/  IMAD.HI.U32 R4, R5, R13, R4 ;  /* 0x0000000d05047227 */ /* 0x000fe200078e0004 */
[----:B------:R-:W-:-:S03]  /*1e80*/  IABS R15, R22 ;  /* 0x00000016000f7213 */ /* 0x000fc60000000000 */
[----:B------:R-:W-:Y:S01]  /*1e90*/  IMAD.MOV.U32 R5, RZ, RZ, R8 ;  /* 0x000000ffff057224 */ /* 0x000fe200078e0008 */
[----:B-----5:R-:W-:Y:S01]  /*1ea0*/  IABS R13, R6 ;  /* 0x00000006000d7213 */ /* 0x020fe20000000000 */
[----:B------:R-:W-:Y:S02]  /*1eb0*/  IMAD.MOV R30, RZ, RZ, -R15 ;  /* 0x000000ffff1e7224 */ /* 0x000fe400078e0a0f */
[----:B------:R-:W-:Y:S01]  /*1ec0*/  IMAD.HI.U32 R4, R4, R5, RZ ;  /* 0x0000000504047227 */ /* 0x000fe200078e00ff */
[----:B------:R-:W-:-:S03]  /*1ed0*/  MOV R8, R13 ;  /* 0x0000000d00087202 */ /* 0x000fc60000000f00 */
[----:B------:R-:W-:Y:S01]  /*1ee0*/  IMAD R30, R4, R30, R5 ;  /* 0x0000001e041e7224 */ /* 0x000fe200078e0205 */
[----:B------:R-:W0:Y:S04]  /*1ef0*/  I2F.RP R13, R8 ;  /* 0x00000008000d7306 */ /* 0x000e280000209400 */
[----:B------:R-:W-:Y:S02]  /*1f00*/  ISETP.GT.U32.AND P1, PT, R11, R30, PT ;  /* 0x0000001e0b00720c */ /* 0x000fe40003f24070 */
[----:B------:R-:W-:Y:S02]  /*1f10*/  LOP3.LUT R5, R23, R22, RZ, 0x3c, !PT ;  /* 0x0000001617057212 */ /* 0x000fe400078e3cff */
[----:B0-----:R-:W0:Y:S09]  /*1f20*/  MUFU.RCP R13, R13 ;  /* 0x0000000d000d7308 */ /* 0x001e320000001000 */
[----:B------:R-:W-:-:S05]  /*1f30*/  @!P1 IMAD.IADD R30, R30, 0x1, -R11 ;  /* 0x000000011e1e9824 */ /* 0x000fca00078e0a0b */
[----:B------:R-:W-:Y:S02]  /*1f40*/  ISETP.GE.U32.AND P0, PT, R30, R11, PT ;  /* 0x0000000b1e00720c */ /* 0x000fe40003f06070 */
[----:B------:R-:W-:Y:S02]  /*1f50*/  @!P1 IADD3 R4, PT, PT, R4, 0x1, RZ ;  /* 0x0000000104049810 */ /* 0x000fe40007ffe0ff */
[----:B------:R-:W-:Y:S02]  /*1f60*/  ISETP.GE.AND P2, PT, R5, RZ, PT ;  /* 0x000000ff0500720c */ /* 0x000fe40003f46270 */
[----:B------:R-:W-:Y:S01]  /*1f70*/  ISETP.NE.AND P1, PT, R22, RZ, PT ;  /* 0x000000ff1600720c */ /* 0x000fe20003f25270 */
[----:B0-----:R-:W-:-:S06]  /*1f80*/  VIADD R5, R13, 0xffffffe ;  /* 0x0ffffffe0d057836 */ /* 0x001fcc0000000000 */
[----:B------:R-:W-:-:S04]  /*1f90*/  @P0 VIADD R4, R4, 0x1 ;  /* 0x0000000104040836 */ /* 0x000fc80000000000 */
[----:B------:R-:W-:Y:S01]  /*1fa0*/  IMAD.MOV.U32 R11, RZ, RZ, R4 ;  /* 0x000000ffff0b7224 */ /* 0x000fe200078e0004 */
[----:B------:R-:W0:Y:S04]  /*1fb0*/  F2I.FTZ.U32.TRUNC.NTZ R5, R5 ;  /* 0x0000000500057305 */ /* 0x000e28000021f000 */
[----:B------:R-:W-:Y:S02]  /*1fc0*/  @!P2 IADD3 R11, PT, PT, -R11, RZ, RZ ;  /* 0x000000ff0b0ba210 */ /* 0x000fe40007ffe1ff */
[----:B------:R-:W-:-:S05]  /*1fd0*/  @!P1 LOP3.LUT R11, RZ, R22, RZ, 0x33, !PT ;  /* 0x00000016ff0b9212 */ /* 0x000fca00078e33ff */
[----:B------:R-:W-:-:S04]  /*1fe0*/  IMAD.MOV R4, RZ, RZ, -R11 ;  /* 0x000000ffff047224 */ /* 0x000fc800078e0a0b */
[----:B------:R-:W-:Y:S02]  /*1ff0*/  IMAD R23, R22, R4, R23 ;  /* 0x0000000416177224 */ /* 0x000fe400078e0217 */
[----:B------:R-:W-:Y:S02]  /*2000*/  HFMA2 R4, -RZ, RZ, 0, 0 ;  /* 0x00000000ff047431 */ /* 0x000fe400000001ff */
[----:B0-----:R-:W-:Y:S01]  /*2010*/  IMAD.MOV R13, RZ, RZ, -R5 ;  /* 0x000000ffff0d7224 */ /* 0x001fe200078e0a05 */
[----:B------:R-:W-:-:S03]  /*2020*/  IABS R15, R23 ;  /* 0x00000017000f7213 */ /* 0x000fc60000000000 */
[----:B------:R-:W-:Y:S01]  /*2030*/  IMAD R13, R13, R8, RZ ;  /* 0x000000080d0d7224 */ /* 0x000fe200078e02ff */
[----:B------:R-:W-:-:S03]  /*2040*/  IABS R17, R6 ;  /* 0x0000000600117213 */ /* 0x000fc60000000000 */
[----:B------:R-:W-:Y:S01]  /*2050*/  IMAD.HI.U32 R4, R5, R13, R4 ;  /* 0x0000000d05047227 */ /* 0x000fe200078e0004 */
[----:B------:R-:W-:-:S03]  /*2060*/  IABS R13, R2 ;  /* 0x00000002000d7213 */ /* 0x000fc60000000000 */
[----:B------:R-:W-:Y:S02]  /*2070*/  IMAD.MOV.U32 R5, RZ, RZ, R15 ;  /* 0x000000ffff057224 */ /* 0x000fe400078e000f */
[----:B------:R-:W-:Y:S02]  /*2080*/  IMAD.MOV R22, RZ, RZ, -R17 ;  /* 0x000000ffff167224 */ /* 0x000fe400078e0a11 */
[----:B------:R-:W-:Y:S01]  /*2090*/  IMAD.HI.U32 R15, R4, R5, RZ ;  /* 0x00000005040f7227 */ /* 0x000fe200078e00ff */
[----:B------:R-:W0:Y:S03]  /*20a0*/  I2F.RP R17, R13 ;  /* 0x0000000d00117306 */ /* 0x000e260000209400 */
[----:B------:R-:W-:-:S05]  /*20b0*/  IMAD R5, R15, R22, R5 ;  /* 0x000000160f057224 */ /* 0x000fca00078e0205 */
[----:B------:R-:W-:Y:S01]  /*20c0*/  ISETP.GT.U32.AND P1, PT, R8, R5, PT ;  /* 0x000000050800720c */ /* 0x000fe20003f24070 */
[----:B0-----:R-:W0:Y:S01]  /*20d0*/  MUFU.RCP R17, R17 ;  /* 0x0000001100117308 */ /* 0x001e220000001000 */
[----:B------:R-:W-:-:S11]  /*20e0*/  LOP3.LUT R4, R23, R6, RZ, 0x3c, !PT ;  /* 0x0000000617047212 */ /* 0x000fd600078e3cff */
[----:B------:R-:W-:-:S04]  /*20f0*/  @!P1 IADD3 R5, PT, PT, R5, -R8, RZ ;  /* 0x8000000805059210 */ /* 0x000fc80007ffe0ff */
[----:B------:R-:W-:Y:S01]  /*2100*/  ISETP.GE.U32.AND P0, PT, R5, R8, PT ;  /* 0x000000080500720c */ /* 0x000fe20003f06070 */
[----:B------:R-:W-:Y:S01]  /*2110*/  @!P1 VIADD R15, R15, 0x1 ;  /* 0x000000010f0f9836 */ /* 0x000fe20000000000 */
[----:B------:R-:W-:Y:S02]  /*2120*/  ISETP.GE.AND P2, PT, R4, RZ, PT ;  /* 0x000000ff0400720c */ /* 0x000fe40003f46270 */
[----:B------:R-:W-:Y:S01]  /*2130*/  ISETP.NE.AND P1, PT, R6, RZ, PT ;  /* 0x000000ff0600720c */ /* 0x000fe20003f25270 */
[----:B0-----:R-:W-:-:S04]  /*2140*/  VIADD R4, R17, 0xffffffe ;  /* 0x0ffffffe11047836 */ /* 0x001fc80000000000 */
[----:B------:R-:W0:Y:S04]  /*2150*/  F2I.FTZ.U32.TRUNC.NTZ R5, R4 ;  /* 0x0000000400057305 */ /* 0x000e28000021f000 */
[----:B------:R-:W-:-:S05]  /*2160*/  @P0 IADD3 R15, PT, PT, R15, 0x1, RZ ;  /* 0x000000010f0f0810 */ /* 0x000fca0007ffe0ff */
[----:B------:R-:W-:Y:S01]  /*2170*/  @!P2 IMAD.MOV R15, RZ, RZ, -R15 ;  /* 0x000000ffff0fa224 */ /* 0x000fe200078e0a0f */
[----:B------:R-:W-:-:S04]  /*2180*/  @!P1 LOP3.LUT R15, RZ, R6, RZ, 0x33, !PT ;  /* 0x00000006ff0f9212 */ /* 0x000fc800078e33ff */
[----:B------:R-:W-:Y:S01]  /*2190*/  IADD3 R8, PT, PT, -R15, RZ, RZ ;  /* 0x000000ff0f087210 */ /* 0x000fe20007ffe1ff */
[----:B0-----:R-:W-:-:S04]  /*21a0*/  IMAD.MOV R22, RZ, RZ, -R5 ;  /* 0x000000ffff167224 */ /* 0x001fc800078e0a05 */
[----:B------:R-:W-:Y:S01]  /*21b0*/  IMAD R23, R6, R8, R23 ;  /* 0x0000000806177224 */ /* 0x000fe200078e0217 */
[----:B------:R-:W-:Y:S01]  /*21c0*/  IABS R8, R2 ;  /* 0x0000000200087213 */ /* 0x000fe20000000000 */
[----:B------:R-:W-:Y:S02]  /*21d0*/  IMAD R17, R22, R13, RZ ;  /* 0x0000000d16117224 */ /* 0x000fe400078e02ff */
[----:B------:R-:W-:Y:S01]  /*21e0*/  IMAD.MOV.U32 R4, RZ, RZ, RZ ;  /* 0x000000ffff047224 */ /* 0x000fe200078e00ff */
[----:B------:R-:W-:Y:S01]  /*21f0*/  IABS R6, R23 ;  /* 0x0000001700067213 */ /* 0x000fe20000000000 */
[----:B------:R-:W-:Y:S02]  /*2200*/  IMAD.MOV R8, RZ, RZ, -R8 ;  /* 0x000000ffff087224 */ /* 0x000fe400078e0a08 */
[----:B------:R-:W-:Y:S01]  /*2210*/  IMAD.HI.U32 R4, R5, R17, R4 ;  /* 0x0000001105047227 */ /* 0x000fe200078e0004 */
[----:B------:R-:W-:-:S03]  /*2220*/  MOV R5, R6 ;  /* 0x0000000600057202 */ /* 0x000fc60000000f00 */
[----:B------:R-:W-:Y:S02]  /*2230*/  IMAD.MOV.U32 R6, RZ, RZ, R8 ;  /* 0x000000ffff067224 */ /* 0x000fe400078e0008 */
[----:B------:R-:W-:-:S04]  /*2240*/  IMAD.HI.U32 R4, R4, R5, RZ ;  /* 0x0000000504047227 */ /* 0x000fc800078e00ff */
[----:B------:R-:W-:-:S05]  /*2250*/  IMAD R6, R4, R6, R5 ;  /* 0x0000000604067224 */ /* 0x000fca00078e0205 */
[----:B------:R-:W-:Y:S02]  /*2260*/  ISETP.GT.U32.AND P1, PT, R13, R6, PT ;  /* 0x000000060d00720c */ /* 0x000fe40003f24070 */
[----:B------:R-:W-:-:S11]  /*2270*/  LOP3.LUT R5, R23, R2, RZ, 0x3c, !PT ;  /* 0x0000000217057212 */ /* 0x000fd600078e3cff */
[----:B------:R-:W-:Y:S01]  /*2280*/  @!P1 IMAD.IADD R6, R6, 0x1, -R13 ;  /* 0x0000000106069824 */ /* 0x000fe200078e0a0d */
[----:B------:R-:W-:-:S04]  /*2290*/  ISETP.GE.AND P2, PT, R5, RZ, PT ;  /* 0x000000ff0500720c */ /* 0x000fc80003f46270 */
[----:B------:R-:W-:Y:S02]  /*22a0*/  ISETP.GE.U32.AND P0, PT, R6, R13, PT ;  /* 0x0000000d0600720c */ /* 0x000fe40003f06070 */
[----:B------:R-:W-:Y:S02]  /*22b0*/  @!P1 IADD3 R4, PT, PT, R4, 0x1, RZ ;  /* 0x0000000104049810 */ /* 0x000fe40007ffe0ff */
[----:B------:R-:W-:Y:S01]  /*22c0*/  ISETP.NE.AND P1, PT, R2, RZ, PT ;  /* 0x000000ff0200720c */ /* 0x000fe20003f25270 */
[C---:B----4-:R-:W-:Y:S02]  /*22d0*/  IMAD R24, R10.reuse, R24, R25 ;  /* 0x000000180a187224 */ /* 0x050fe400078e0219 */
[----:B------:R-:W-:-:S06]  /*22e0*/  IMAD R26, R10, R26, R7 ;  /* 0x0000001a0a1a7224 */ /* 0x000fcc00078e0207 */
[----:B------:R-:W-:-:S04]  /*22f0*/  @P0 VIADD R4, R4, 0x1 ;  /* 0x0000000104040836 */ /* 0x000fc80000000000 */
[----:B------:R-:W-:Y:S01]  /*2300*/  @!P2 IMAD.MOV R4, RZ, RZ, -R4 ;  /* 0x000000ffff04a224 */ /* 0x000fe200078e0a04 */
[----:B------:R-:W-:Y:S01]  /*2310*/  @!P1 LOP3.LUT R4, RZ, R2, RZ, 0x33, !PT ;  /* 0x00000002ff049212 */ /* 0x000fe200078e33ff */
[C---:B------:R-:W-:Y:S02]  /*2320*/  IMAD R14, R11.reuse, R14, R24 ;  /* 0x0000000e0b0e7224 */ /* 0x040fe400078e0218 */
[----:B------:R-:W-:Y:S01]  /*2330*/  IMAD R16, R11, R16, R26 ;  /* 0x000000100b107224 */ /* 0x000fe200078e021a */
[----:B------:R-:W-:Y:S01]  /*2340*/  IADD3 R8, PT, PT, -R4, RZ, RZ ;  /* 0x000000ff04087210 */ /* 0x000fe20007ffe1ff */
[C---:B------:R-:W-:Y:S02]  /*2350*/  IMAD R25, R15.reuse, R18, R14 ;  /* 0x000000120f197224 */ /* 0x040fe400078e020e */
[----:B------:R-:W-:Y:S02]  /*2360*/  IMAD R7, R15, R20, R16 ;  /* 0x000000140f077224 */ /* 0x000fe400078e0210 */
[----:B------:R-:W-:-:S02]  /*2370*/  IMAD R8, R2, R8, R23 ;  /* 0x0000000802087224 */ /* 0x000fc400078e0217 */
[C---:B------:R-:W-:Y:S02]  /*2380*/  IMAD R25, R4.reuse, R12, R25 ;  /* 0x0000000c04197224 */ /* 0x040fe400078e0219 */
[----:B------:R-:W-:Y:S02]  /*2390*/  IMAD R7, R4, R28, R7 ;  /* 0x0000001c04077224 */ /* 0x000fe400078e0207 */
[----:B------:R-:W-:-:S07]  /*23a0*/  IMAD.MOV.U32 R2, RZ, RZ, R9 ;  /* 0x000000ffff027224 */ /* 0x000fce00078e0009 */
.L_x_266:
[----:B------:R-:W-:Y:S05]  /*23b0*/  BRA.U !UP1, `(.L_x_265) ;  /* 0x0000000509e07547 */ /* 0x000fea000b800000 */
[----:B------:R-:W-:Y:S02]  /*23c0*/  UISETP.NE.AND UP0, UPT, UR4, 0x1, UPT ;  /* 0x000000010400788c */ /* 0x000fe4000bf05270 */
[----:B------:R-:W-:-:S04]  /*23d0*/  ULOP3.LUT UR6, UR6, 0x1, URZ, 0xc0, !UPT ;  /* 0x0000000106067892 */ /* 0x000fc8000f8ec0ff */
[----:B------:R-:W-:-:S03]  /*23e0*/  UISETP.NE.U32.AND UP1, UPT, UR6, 0x1, UPT ;  /* 0x000000010600788c */ /* 0x000fc6000bf25070 */
[----:B------:R-:W-:Y:S08]  /*23f0*/  BRA.U !UP0, `(.L_x_267) ;  /* 0x0000000508347547 */ /* 0x000ff0000b800000 */
[----:B------:R-:W4:Y:S01]  /*2400*/  LDC.64 R18, c[0x0][0x3a8] ;  /* 0x0000ea00ff127b82 */ /* 0x000f220000000a00 */
[----:B------:R-:W-:-:S07]  /*2410*/  VIADD R17, R2, 0xffffffff ;  /* 0xffffffff02117836 */ /* 0x000fce0000000000 */
[----:B------:R-:W0:Y:S08]  /*2420*/  LDC.64 R20, c[0x0][0x398] ;  /* 0x0000e600ff147b82 */ /* 0x000e300000000a00 */
[----:B------:R-:W1:Y:S01]  /*2430*/  LDC.64 R22, c[0x0][0x3a0] ;  /* 0x0000e800ff167b82 */ /* 0x000e620000000a00 */
[----:B----4-:R-:W-:-:S05]  /*2440*/  IMAD.WIDE.U32 R12, R17, 0x4, R18 ;  /* 0x00000004110c7825 */ /* 0x010fca00078e0012 */
[----:B------:R-:W2:Y:S01]  /*2450*/  LDG.E R5, desc[UR8][R12.64] ;  /* 0x000000080c057981 */ /* 0x000ea2000c1e1900 */
[----:B------:R-:W-:-:S05]  /*2460*/  IADD3 R2, PT, PT, R2, -0x2, RZ ;  /* 0xfffffffe02027810 */ /* 0x000fca0007ffe0ff */
        /* <DEDUP_REMOVED lines=18> */
[----:B0-----:R-:W-:Y:S02]  /*2590*/  HFMA2 R12, -RZ, RZ, 0, 0 ;  /* 0x00000000ff0c7431 */ /* 0x001fe400000001ff */
[----:B-1----:R-:W-:-:S04]  /*25a0*/  IMAD.MOV R15, RZ, RZ, -R13 ;  /* 0x000000ffff0f7224 */ /* 0x002fc800078e0a0d */
[----:B------:R-:W-:-:S04]  /*25b0*/  IMAD R15, R15, R24, RZ ;  /* 0x000000180f0f7224 */ /* 0x000fc800078e02ff */
[----:B------:R-:W-:-:S04]  /*25c0*/  IMAD.HI.U32 R13, R13, R15, R12 ;  /* 0x0000000f0d0d7227 */ /* 0x000fc800078e000c */
[----:B------:R-:W-:Y:S02]  /*25d0*/  IMAD.MOV R15, RZ, RZ, -R14 ;  /* 0x000000ffff0f7224 */ /* 0x000fe400078e0a0e */
[----:B------:R-:W-:Y:S02]  /*25e0*/  IMAD.MOV.U32 R14, RZ, RZ, R16 ;  /* 0x000000ffff0e7224 */ /* 0x000fe400078e0010 */
[----:B------:R-:W-:Y:S02]  /*25f0*/  IMAD.HI.U32 R12, R13, R20, RZ ;  /* 0x000000140d0c7227 */ /* 0x000fe400078e00ff */
[----:B------:R-:W0:Y:S02]  /*2600*/  I2F.RP R16, R14 ;  /* 0x0000000e00107306 */ /* 0x000e240000209400 */
[----:B------:R-:W-:-:S05]  /*2610*/  IMAD R13, R12, R15, R20 ;  /* 0x0000000f0c0d7224 */ /* 0x000fca00078e0214 */
        /* <DEDUP_REMOVED lines=9> */
[----:B------:R-:W-:-:S05]  /*26b0*/  IABS R16, R4 ;  /* 0x0000000400107213 */ /* 0x000fca0000000000 */
[----:B------:R-:W-:Y:S01]  /*26c0*/  @P0 IADD3 R12, PT, PT, R12, 0x1, RZ ;  /* 0x000000010c0c0810 */ /* 0x000fe20007ffe0ff */
[----:B------:R-:W0:Y:S01]  /*26d0*/  F2I.FTZ.U32.TRUNC.NTZ R13, R13 ;  /* 0x0000000d000d7305 */ /* 0x000e22000021f000 */
[----:B------:R-:W-:-:S03]  /*26e0*/  IADD3 R16, PT, PT, RZ, -R16, RZ ;  /* 0x80000010ff107210 */ /* 0x000fc60007ffe0ff */
[----:B------:R-:W-:-:S04]  /*26f0*/  IMAD.MOV.U32 R15, RZ, RZ, R12 ;  /* 0x000000ffff0f7224 */ /* 0x000fc800078e000c */
[----:B------:R-:W-:Y:S01]  /*2700*/  @!P2 IMAD.MOV R15, RZ, RZ, -R15 ;  /* 0x000000ffff0fa224 */ /* 0x000fe200078e0a0f */
[----:B------:R-:W-:-:S05]  /*2710*/  @!P1 LOP3.LUT R15, RZ, R5, RZ, 0x33, !PT ;  /* 0x00000005ff0f9212 */ /* 0x000fca00078e33ff */
[----:B------:R-:W-:Y:S01]  /*2720*/  IMAD.MOV R12, RZ, RZ, -R15 ;  /* 0x000000ffff0c7224 */ /* 0x000fe200078e0a0f */
[----:B0-----:R-:W-:Y:S01]  /*2730*/  IADD3 R19, PT, PT, RZ, -R13, RZ ;  /* 0x8000000dff137210 */ /* 0x001fe20007ffe0ff */
[----:B----4-:R-:W-:Y:S02]  /*2740*/  IMAD R6, R15, R6, R25 ;  /* 0x000000060f067224 */ /* 0x010fe400078e0219 */
[----:B------:R-:W-:Y:S02]  /*2750*/  IMAD R17, R5, R12, R8 ;  /* 0x0000000c05117224 */ /* 0x000fe400078e0208 */
[----:B------:R-:W-:Y:S02]  /*2760*/  IMAD R5, R19, R14, RZ ;  /* 0x0000000e13057224 */ /* 0x000fe400078e02ff */
[----:B------:R-:W-:Y:S01]  /*2770*/  IMAD.MOV.U32 R12, RZ, RZ, RZ ;  /* 0x000000ffff0c7224 */ /* 0x000fe200078e00ff */
[----:B------:R-:W-:Y:S01]  /*2780*/  IABS R8, R17 ;  /* 0x0000001100087213 */ /* 0x000fe20000000000 */
[----:B-----5:R-:W-:-:S02]  /*2790*/  IMAD R7, R15, R10, R7 ;  /* 0x0000000a0f077224 */ /* 0x020fc400078e0207 */
[----:B------:R-:W-:-:S04]  /*27a0*/  IMAD.HI.U32 R12, R13, R5, R12 ;  /* 0x000000050d0c7227 */ /* 0x000fc800078e000c */
[----:B------:R-:W-:Y:S02]  /*27b0*/  IMAD.MOV.U32 R5, RZ, RZ, R8 ;  /* 0x000000ffff057224 */ /* 0x000fe400078e0008 */
[----:B------:R-:W-:Y:S02]  /*27c0*/  IMAD.MOV.U32 R8, RZ, RZ, R16 ;  /* 0x000000ffff087224 */ /* 0x000fe400078e0010 */
        /* <DEDUP_REMOVED lines=9> */
[----:B------:R-:W-:-:S06]  /*2860*/  @P0 VIADD R12, R12, 0x1 ;  /* 0x000000010c0c0836 */ /* 0x000fcc0000000000 */
[----:B------:R-:W-:Y:S02]  /*2870*/  @!P2 IADD3 R12, PT, PT, -R12, RZ, RZ ;  /* 0x000000ff0c0ca210 */ /* 0x000fe40007ffe1ff */
[----:B------:R-:W-:-:S05]  /*2880*/  @!P1 LOP3.LUT R12, RZ, R4, RZ, 0x33, !PT ;  /* 0x00000004ff0c9212 */ /* 0x000fca00078e33ff */
[----:B------:R-:W-:Y:S02]  /*2890*/  IMAD.MOV R5, RZ, RZ, -R12 ;  /* 0x000000ffff057224 */ /* 0x000fe400078e0a0c */
[C---:B------:R-:W-:Y:S02]  /*28a0*/  IMAD R25, R12.reuse, R9, R6 ;  /* 0x000000090c197224 */ /* 0x040fe400078e0206 */
[----:B------:R-:W-:Y:S02]  /*28b0*/  IMAD R7, R12, R11, R7 ;  /* 0x0000000b0c077224 */ /* 0x000fe400078e0207 */
[----:B------:R-:W-:-:S07]  /*28c0*/  IMAD R8, R4, R5, R17 ;  /* 0x0000000504087224 */ /* 0x000fce00078e0211 */
.L_x_267:
[----:B------:R-:W-:Y:S05]  /*28d0*/  BRA.U !UP1, `(.L_x_265) ;  /* 0x0000000109987547 */ /* 0x000fea000b800000 */
[----:B------:R-:W0:Y:S01]  /*28e0*/  LDC.64 R4, c[0x0][0x3a8] ;  /* 0x0000ea00ff047b82 */ /* 0x000e220000000a00 */
[----:B------:R-:W-:-:S07]  /*28f0*/  VIADD R9, R2, 0xffffffff ;  /* 0xffffffff02097836 */ /* 0x000fce0000000000 */
[----:B------:R-:W1:Y:S08]  /*2900*/  LDC.64 R10, c[0x0][0x398] ;  /* 0x0000e600ff0a7b82 */ /* 0x000e700000000a00 */
[----:B----4-:R-:W2:Y:S01]  /*2910*/  LDC.64 R12, c[0x0][0x3a0] ;  /* 0x0000e800ff0c7b82 */ /* 0x010ea20000000a00 */
[----:B0-----:R-:W-:-:S06]  /*2920*/  IMAD.WIDE.U32 R4, R9, 0x4, R4 ;  /* 0x0000000409047825 */ /* 0x001fcc00078e0004 */
[----:B------:R-:W3:Y:S01]  /*2930*/  LDG.E R5, desc[UR8][R4.64] ;  /* 0x0000000804057981 */ /* 0x000ee2000c1e1900 */
[----:B-1----:R-:W-:-:S06]  /*2940*/  IMAD.WIDE.U32 R10, R9, 0x4, R10 ;  /* 0x00000004090a7825 */ /* 0x002fcc00078e000a */
[----:B------:R-:W4:Y:S01]  /*2950*/  LDG.E R10, desc[UR8][R10.64] ;  /* 0x000000080a0a7981 */ /* 0x000f22000c1e1900 */
[----:B--2---:R-:W-:-:S06]  /*2960*/  IMAD.WIDE.U32 R12, R9, 0x4, R12 ;  /* 0x00000004090c7825 */ /* 0x004fcc00078e000c */
[----:B------:R-:W2:Y:S01]  /*2970*/  LDG.E R12, desc[UR8][R12.64] ;  /* 0x000000080c0c7981 */ /* 0x000ea2000c1e1900 */
[----:B---3--:R-:W-:-:S04]  /*2980*/  IABS R9, R5 ;  /* 0x0000000500097213 */ /* 0x008fc80000000000 */
[----:B------:R-:W0:Y:S08]  /*2990*/  I2F.RP R2, R9 ;  /* 0x0000000900027306 */ /* 0x000e300000209400 */
[----:B0-----:R-:W0:Y:S02]  /*29a0*/  MUFU.RCP R2, R2 ;  /* 0x0000000200027308 */ /* 0x001e240000001000 */
[----:B0-----:R-:W-:-:S06]  /*29b0*/  IADD3 R14, PT, PT, R2, 0xffffffe, RZ ;  /* 0x0ffffffe020e7810 */ /* 0x001fcc0007ffe0ff */
[----:B------:R0:W1:Y:S01]  /*29c0*/  F2I.FTZ.U32.TRUNC.NTZ R15, R14 ;  /* 0x0000000e000f7305 */ /* 0x000062000021f000 */
[----:B------:R-:W-:Y:S01]  /*29d0*/  IABS R6, R5 ;  /* 0x0000000500067213 */ /* 0x000fe20000000000 */
[----:B0-----:R-:W-:Y:S02]  /*29e0*/  IMAD.MOV.U32 R14, RZ, RZ, RZ ;  /* 0x000000ffff0e7224 */ /* 0x001fe400078e00ff */
[----:B-1----:R-:W-:-:S04]  /*29f0*/  IMAD.MOV R4, RZ, RZ, -R15 ;  /* 0x000000ffff047224 */ /* 0x002fc800078e0a0f */
[----:B------:R-:W-:Y:S01]  /*2a00*/  IMAD R17, R4, R9, RZ ;  /* 0x0000000904117224 */ /* 0x000fe200078e02ff */
        /* <DEDUP_REMOVED lines=8> */
[----:B------:R-:W-:Y:S01]  /*2a90*/  LOP3.LUT R2, R8, R5, RZ, 0x3c, !PT ;  /* 0x0000000508027212 */ /* 0x000fe200078e3cff */
[----:B------:R-:W-:Y:S01]  /*2aa0*/  @!P1 VIADD R15, R15, 0x1 ;  /* 0x000000010f0f9836 */ /* 0x000fe20000000000 */
[----:B------:R-:W-:Y:S02]  /*2ab0*/  ISETP.NE.AND P1, PT, R5, RZ, PT ;  /* 0x000000ff0500720c */ /* 0x000fe40003f25270 */
[----:B------:R-:W-:-:S07]  /*2ac0*/  ISETP.GE.AND P2, PT, R2, RZ, PT ;  /* 0x000000ff0200720c */ /* 0x000fce0003f46270 */
[----:B------:R-:W-:-:S06]  /*2ad0*/  @P0 IADD3 R15, PT, PT, R15, 0x1, RZ ;  /* 0x000000010f0f0810 */ /* 0x000fcc0007ffe0ff */
[----:B------:R-:W-:Y:S01]  /*2ae0*/  @!P2 IMAD.MOV R15, RZ, RZ, -R15 ;  /* 0x000000ffff0fa224 */ /* 0x000fe200078e0a0f */
[----:B------:R-:W-:-:S05]  /*2af0*/  @!P1 LOP3.LUT R15, RZ, R5, RZ, 0x33, !PT ;  /* 0x00000005ff0f9212 */ /* 0x000fca00078e33ff */
[----:B------:R-:W-:Y:S02]  /*2b00*/  IMAD.MOV R2, RZ, RZ, -R15 ;  /* 0x000000ffff027224 */ /* 0x000fe400078e0a0f */
[C---:B----4-:R-:W-:Y:S02]  /*2b10*/  IMAD R25, R15.reuse, R10, R25 ;  /* 0x0000000a0f197224 */ /* 0x050fe400078e0219 */
[----:B--2---:R-:W-:Y:S02]  /*2b20*/  IMAD R7, R15, R12, R7 ;  /* 0x0000000c0f077224 */ /* 0x004fe400078e0207 */
[----:B------:R-:W-:-:S07]  /*2b30*/  IMAD R8, R5, R2, R8 ;  /* 0x0000000205087224 */ /* 0x000fce00078e0208 */
.L_x_265:
[----:B------:R-:W0:Y:S01]  /*2b40*/  LDC.64 R10, c[0x0][0x388] ;  /* 0x0000e200ff0a7b82 */ /* 0x000e220000000a00 */
[----:B------:R-:W-:-:S07]  /*2b50*/  IADD3 R7, PT, PT, R7, R8, RZ ;  /* 0x0000000807077210 */ /* 0x000fce0007ffe0ff */
        /* <DEDUP_REMOVED lines=9> */
[----:B---3--:R-:W-:-:S04]  /*2bf0*/  DSETP.NEU.AND P1, PT, R8, RZ, PT ;  /* 0x000000ff0800722a */ /* 0x008fc80003f2d000 */
[----:B------:R-:W-:-:S05]  /*2c00*/  VIADD R5, R2, 0xfffffc0c ;  /* 0xfffffc0c02057836 */ /* 0x000fca0000000000 */
[CC--:B------:R-:W-:Y:S02]  /*2c10*/  SHF.L.U32 R2, R6.reuse, R5.reuse, RZ ;  /* 0x0000000506027219 */ /* 0x0c0fe400000006ff */
[----:B------:R-:W-:Y:S02]  /*2c20*/  SHF.L.U64.HI R5, R6, R5, R7 ;  /* 0x0000000506057219 */ /* 0x000fe40000010207 */
[----:B------:R-:W-:-:S04]  /*2c30*/  ISETP.NE.U32.AND P0, PT, R2, RZ, PT ;  /* 0x000000ff0200720c */ /* 0x000fc80003f05070 */
[----:B------:R-:W-:Y:S01]  /*2c40*/  ISETP.NE.AND.EX P0, PT, R5, -0x80000000, PT, P0 ;  /* 0x800000000500780c */ /* 0x000fe20003f05300 */
[----:B------:R-:W-:-:S12]  /*2c50*/  @!P1 BRA `(.L_x_269) ;  /* 0x0000000000509947 */ /* 0x000fd80003800000 */
[----:B------:R-:W-:Y:S01]  /*2c60*/  DADD R34, -RZ, |R8| ;  /* 0x00000000ff227229 */ /* 0x000fe20000000508 */
[----:B------:R-:W-:Y:S01]  /*2c70*/  BSSY.RECONVERGENT B1, `(.L_x_270) ;  /* 0x0000007000017945 */ /* 0x000fe20003800200 */
[----:B------:R-:W-:Y:S01]  /*2c80*/  PLOP3.LUT P0, PT, P0, PT, PT, 0x8, 0x80 ;  /* 0x000000000080781c */ /* 0x000fe2000070e170 */
[----:B------:R-:W-:Y:S01]  /*2c90*/  IMAD.MOV.U32 R5, RZ, RZ, R7 ;  /* 0x000000ffff057224 */ /* 0x000fe200078e0007 */
[----:B------:R-:W-:-:S06]  /*2ca0*/  MOV R2, 0x2ce0 ;  /* 0x00002ce000027802 */ /* 0x000fcc0000000f00 */
[----:B------:R-:W-:Y:S01]  /*2cb0*/  MOV R20, R34 ;  /* 0x0000002200147202 */ /* 0x000fe20000000f00 */
[----:B------:R-:W-:-:S07]  /*2cc0*/  IMAD.MOV.U32 R34, RZ, RZ, R6 ;  /* 0x000000ffff227224 */ /* 0x000fce00078e0006 */
[----:B----4-:R-:W-:Y:S05]  /*2cd0*/  CALL.REL.NOINC `($_Z10_pow_64_17PdS_S_PiS0_S0_ii$__internal_accurate_pow) ;  /* 0x0000000400007944 */ /* 0x010fea0003c00000 */
[----:B------:R-:W-:Y:S05]  /*2ce0*/  BSYNC.RECONVERGENT B1 ;  /* 0x0000000000017941 */ /* 0x000fea0003800200 */
.L_x_270:
        /* <DEDUP_REMOVED lines=11> */
.L_x_269:
[----:B------:R-:W-:Y:S01]  /*2da0*/  ISETP.GE.AND P1, PT, R7, RZ, PT ;  /* 0x000000ff0700720c */ /* 0x000fe20003f26270 */
[----:B------:R-:W-:Y:S01]  /*2db0*/  DSETP.NEU.AND P0, PT, |R6|, 0.5, !P0 ;  /* 0x3fe000000600742a */ /* 0x000fe2000470d200 */
[----:B------:R-:W-:-:S05]  /*2dc0*/  MOV R4, RZ ;  /* 0x000000ff00047202 */ /* 0x000fca0000000f00 */
[----:B------:R-:W-:-:S06]  /*2dd0*/  SEL R5, R9, RZ, P0 ;  /* 0x000000ff09057207 */ /* 0x000fcc0000000000 */
[----:B------:R-:W-:-:S07]  /*2de0*/  @!P1 LOP3.LUT R5, R5, 0x7ff00000, RZ, 0xfc, !PT ;  /* 0x7ff0000005059812 */ /* 0x000fce00078efcff */
.L_x_271:
[----:B------:R-:W-:Y:S05]  /*2df0*/  BSYNC.RECONVERGENT B0 ;  /* 0x0000000000007941 */ /* 0x000fea0003800200 */
.L_x_268:
        /* <DEDUP_REMOVED lines=20> */
[----:B------:R-:W-:Y:S01]  /*2f40*/  @!P2 SEL R5, R2, R5, P0 ;  /* 0x000000050205a207 */ /* 0x000fe20000000000 */
[----:B------:R-:W-:Y:S06]  /*2f50*/  BRA `(.L_x_273) ;  /* 0x0000000000247947 */ /* 0x000fec0003800000 */
.L_x_275:
        /* <DEDUP_REMOVED lines=8> */
.L_x_274:
[----:B------:R-:W-:-:S11]  /*2fe0*/  DADD R4, R8, R6 ;  /* 0x0000000008047229 */ /* 0x000fd60000000006 */
.L_x_273:
[----:B------:R-:W-:Y:S05]  /*2ff0*/  BSYNC.RECONVERGENT B0 ;  /* 0x0000000000007941 */ /* 0x000fea0003800200 */
.L_x_272:
        /* <DEDUP_REMOVED lines=14> */
        .type           $_Z10_pow_64_17PdS_S_PiS0_S0_ii$__internal_accurate_pow,@function
        .size           $_Z10_pow_64_17PdS_S_PiS0_S0_ii$__internal_accurate_pow,(.L_x_391 - $_Z10_pow_64_17PdS_S_PiS0_S0_ii$__internal_accurate_pow)
$_Z10_pow_64_17PdS_S_PiS0_S0_ii$__internal_accurate_pow:
[----:B------:R-:W-:Y:S01]  /*30e0*/  ISETP.GT.U32.AND P3, PT, R35, 0xfffff, PT ;  /* 0x000fffff2300780c */ /* 0x000fe20003f64070 */
[----:B------:R-:W-:Y:S01]  /*30f0*/  IMAD.MOV.U32 R16, RZ, RZ, R20 ;  /* 0x000000ffff107224 */ /* 0x000fe200078e0014 */
        /* <DEDUP_REMOVED lines=11> */
[----:B------:R-:W-:Y:S01]  /*31b0*/  @!P3 IMAD.MOV.U32 R18, RZ, RZ, R17 ;  /* 0x000000ffff12b224 */ /* 0x000fe200078e0011 */
[----:B------:R-:W-:Y:S02]  /*31c0*/  @!P3 MOV R20, R16 ;  /* 0x000000100014b202 */ /* 0x000fe40000000f00 */
        /* <DEDUP_REMOVED lines=154> */
.L_x_277:
[----:B------:R-:W-:Y:S01]  /*3b70*/  DFMA R24, R24, R16, R16 ;  /* 0x000000101818722b */ /* 0x000fe20000000010 */
[----:B------:R-:W-:Y:S01]  /*3b80*/  IMAD.MOV.U32 R18, RZ, RZ, R2 ;  /* 0x000000ffff127224 */ /* 0x000fe200078e0002 */
[----:B------:R-:W-:Y:S01]  /*3b90*/  DSETP.NEU.AND P3, PT, |R16|, +INF , PT ;  /* 0x7ff000001000742a */ /* 0x000fe20003f6d200 */
[----:B------:R-:W-:-:S07]  /*3ba0*/  MOV R19, 0x0 ;  /* 0x0000000000137802 */ /* 0x000fce0000000f00 */
[----:B------:R-:W-:Y:S02]  /*3bb0*/  FSEL R16, R16, R24, !P3 ;  /* 0x0000001810107208 */ /* 0x000fe40005800000 */
[----:B------:R-:W-:Y:S01]  /*3bc0*/  FSEL R17, R17, R25, !P3 ;  /* 0x0000001911117208 */ /* 0x000fe20005800000 */
[----:B------:R-:W-:Y:S06]  /*3bd0*/  RET.REL.NODEC R18 `(_Z10_pow_64_17PdS_S_PiS0_S0_ii) ;  /* 0xffffffc412087950 */ /* 0x000fec0003c3ffff */
.L_x_278:
        /* <DEDUP_REMOVED lines=10> */
.L_x_391:


//--------------------- .text._Z10_pow_32_17PfS_S_PiS0_S0_ii --------------------------
	.section	.text._Z10_pow_32_17PfS_S_PiS0_S0_ii,"ax",@progbits
	.align	128
        .global         _Z10_pow_32_17PfS_S_PiS0_S0_ii
        .type           _Z10_pow_32_17PfS_S_PiS0_S0_ii,@function
        .size           _Z10_pow_32_17PfS_S_PiS0_S0_ii,(.L_x_421 - _Z10_pow_32_17PfS_S_PiS0_S0_ii)
        .other          _Z10_pow_32_17PfS_S_PiS0_S0_ii,@"STO_CUDA_ENTRY STV_DEFAULT"
_Z10_pow_32_17PfS_S_PiS0_S0_ii:
.text._Z10_pow_32_17PfS_S_PiS0_S0_ii:
        /* <DEDUP_REMOVED lines=18> */
.L_x_282:
[----:B0---4-:R-:W-:-:S05]  /*0120*/  IMAD.WIDE R12, R0, 0x4, R6 ;  /* 0x00000004000c7825 */ /* 0x011fca00078e0206 */
[----:B------:R-:W2:Y:S01]  /*0130*/  LDG.E R2, desc[UR8][R12.64] ;  /* 0x000000080c027981 */ /* 0x000ea2000c1e1900 */
[----:B-1----:R-:W-:-:S06]  /*0140*/  IMAD.WIDE R10, R0, 0x4, R8 ;  /* 0x00000004000a7825 */ /* 0x002fcc00078e0208 */
        /* <DEDUP_REMOVED lines=94> */
.L_x_281:
[----:B------:R-:W-:Y:S05]  /*0730*/  BSYNC.RECONVERGENT B0 ;  /* 0x0000000000007941 */ /* 0x000fea0003800200 */
.L_x_280:
[----:B------:R-:W-:-:S05]  /*0740*/  IMAD.WIDE R10, R19, 0x4, R4 ;  /* 0x00000004130a7825 */ /* 0x000fca00078e0204 */
[----:B------:R0:W-:Y:S01]  /*0750*/  STG.E desc[UR8][R10.64], R13 ;  /* 0x0000000d0a007986 */ /* 0x0001e2000c101908 */
[----:B------:R-:W-:Y:S05]  /*0760*/  @!P1 BRA `(.L_x_282) ;  /* 0xfffffff8006c9947 */ /* 0x000fea000383ffff */
[----:B------:R-:W-:Y:S05]  /*0770*/  EXIT ;  /* 0x000000000000794d */ /* 0x000fea0003800000 */
.L_x_279:
[----:B------:R-:W-:-:S04]  /*0780*/  UIADD3 UR4, UPT, UPT, UR4, -0x1, URZ ;  /* 0xffffffff04047890 */ /* 0x000fc8000fffe0ff */
[----:B------:R-:W-:Y:S02]  /*0790*/  ULOP3.LUT UR7, UR4, 0x7, URZ, 0xc0, !UPT ;  /* 0x0000000704077892 */ /* 0x000fe4000f8ec0ff */
[----:B------:R-:W-:Y:S02]  /*07a0*/  ULOP3.LUT UR4, UR4, 0xfffffff8, URZ, 0xc0, !UPT ;  /* 0xfffffff804047892 */ /* 0x000fe4000f8ec0ff */
[----:B------:R-:W-:Y:S02]  /*07b0*/  UIADD3 UR5, UPT, UPT, UR7, -0x1, URZ ;  /* 0xffffffff07057890 */ /* 0x000fe4000fffe0ff */
[----:B-1----:R-:W-:Y:S02]  /*07c0*/  UIADD3 UR6, UPT, UPT, -UR4, URZ, URZ ;  /* 0x000000ff04067290 */ /* 0x002fe4000fffe1ff */
[----:B------:R-:W-:-:S11]  /*07d0*/  UISETP.GE.U32.AND UP0, UPT, UR5, 0x3, UPT ;  /* 0x000000030500788c */ /* 0x000fd6000bf06070 */
.L_x_292:
        /* <DEDUP_REMOVED lines=17> */
.L_x_284:
        /* <DEDUP_REMOVED lines=291> */
.L_x_283:
        /* <DEDUP_REMOVED lines=151> */
.L_x_286:
        /* <DEDUP_REMOVED lines=81> */
.L_x_287:
        /* <DEDUP_REMOVED lines=39> */
.L_x_285:
        /* <DEDUP_REMOVED lines=93> */
.L_x_291:
[----:B------:R-:W-:Y:S01]  /*31e0*/  FSETP.GEU.AND P0, PT, R5, RZ, PT ;  /* 0x000000ff0500720b */ /* 0x000fe20003f0e000 */
[----:B------:R-:W-:Y:S01]  /*31f0*/  FADD R7, R2, R2 ;  /* 0x0000000202077221 */ /* 0x000fe20000000000 */
[----:B------:R-:W-:-:S11]  /*3200*/  FSETP.NEU.AND P1, PT, |R4|, 1, PT ;  /* 0x3f8000000400780b */ /* 0x000fd60003f2d200 */
[----:B------:R-:W-:-:S04]  /*3210*/  @!P0 LOP3.LUT R7, R7, 0x7f800000, RZ, 0x3c, !PT ;  /* 0x7f80000007078812 */ /* 0x000fc800078e3cff */
[----:B------:R-:W-:Y:S01]  /*3220*/  @P1 LOP3.LUT R7, R7, 0x7fffffff, RZ, 0xc0, !PT ;  /* 0x7fffffff07071812 */ /* 0x000fe200078ec0ff */
[----:B------:R-:W-:Y:S06]  /*3230*/  BRA `(.L_x_289) ;  /* 0x0000000000047947 */ /* 0x000fec0003800000 */
.L_x_290:
[----:B------:R-:W-:-:S07]  /*3240*/  FADD R7, R2, R5 ;  /* 0x0000000502077221 */ /* 0x000fce0000000000 */
.L_x_289:
[----:B------:R-:W-:Y:S05]  /*3250*/  BSYNC.RECONVERGENT B0 ;  /* 0x0000000000007941 */ /* 0x000fea0003800200 */
.L_x_288:
        /* <DEDUP_REMOVED lines=8> */
.L_x_293:
        /* <DEDUP_REMOVED lines=10> */
.L_x_421:


//--------------------- .text._Z10_div_64_17PdS_S_PiS0_S0_ii --------------------------
	.section	.text._Z10_div_64_17PdS_S_PiS0_S0_ii,"ax",@progbits
	.align	128
        .global         _Z10_div_64_17PdS_S_PiS0_S0_ii
        .type           _Z10_div_64_17PdS_S_PiS0_S0_ii,@function
        .size           _Z10_div_64_17PdS_S_PiS0_S0_ii,(.L_x_392 - _Z10_div_64_17PdS_S_PiS0_S0_ii)
        .other          _Z10_div_64_17PdS_S_PiS0_S0_ii,@"STO_CUDA_ENTRY STV_DEFAULT"
_Z10_div_64_17PdS_S_PiS0_S0_ii:
.text._Z10_div_64_17PdS_S_PiS0_S0_ii:
        /* <DEDUP_REMOVED lines=18> */
.L_x_297:
[----:B-1----:R-:W-:-:S06]  /*0120*/  IMAD.WIDE R8, R0, 0x8, R12 ;  /* 0x0000000800087825 */ /* 0x002fcc00078e020c */
[----:B------:R-:W2:Y:S01]  /*0130*/  LDG.E.64 R8, desc[UR10][R8.64] ;  /* 0x0000000a08087981 */ /* 0x000ea2000c1e1b00 */
[----:B----4-:R-:W-:-:S06]  /*0140*/  IMAD.WIDE R10, R0, 0x8, R14 ;  /* 0x00000008000a7825 */ /* 0x010fcc00078e020e */
[----:B------:R-:W3:Y:S01]  /*0150*/  LDG.E.64 R10, desc[UR10][R10.64] ;  /* 0x0000000a0a0a7981 */ /* 0x000ee2000c1e1b00 */
[----:B0-----:R-:W-:Y:S01]  /*0160*/  IMAD.MOV.U32 R4, RZ, RZ, 0x1 ;  /* 0x00000001ff047424 */ /* 0x001fe200078e00ff */
[----:B------:R-:W-:Y:S01]  /*0170*/  BSSY.RECONVERGENT B0, `(.L_x_295) ;  /* 0x0000017000007945 */ /* 0x000fe20003800200 */
[----:B--2---:R-:W0:Y:S01]  /*0180*/  MUFU.RCP64H R5, R9 ;  /* 0x0000000900057308 */ /* 0x004e220000001800 */
[----:B---3--:R-:W-:-:S03]  /*0190*/  FSETP.GEU.AND P2, PT, |R11|, 6.5827683646048100446e-37, PT ;  /* 0x036000000b00780b */ /* 0x008fc60003f4e200 */
[----:B0-----:R-:W-:-:S08]  /*01a0*/  DFMA R6, -R8, R4, 1 ;  /* 0x3ff000000806742b */ /* 0x001fd00000000104 */
[----:B------:R-:W-:-:S08]  /*01b0*/  DFMA R6, R6, R6, R6 ;  /* 0x000000060606722b */ /* 0x000fd00000000006 */
[----:B------:R-:W-:-:S08]  /*01c0*/  DFMA R6, R4, R6, R4 ;  /* 0x000000060406722b */ /* 0x000fd00000000004 */
[----:B------:R-:W-:-:S08]  /*01d0*/  DFMA R4, -R8, R6, 1 ;  /* 0x3ff000000804742b */ /* 0x000fd00000000106 */
[----:B------:R-:W-:-:S08]  /*01e0*/  DFMA R4, R6, R4, R6 ;  /* 0x000000040604722b */ /* 0x000fd00000000006 */
[----:B------:R-:W-:-:S08]  /*01f0*/  DMUL R6, R10, R4 ;  /* 0x000000040a067228 */ /* 0x000fd00000000000 */
[----:B------:R-:W-:-:S08]  /*0200*/  DFMA R18, -R8, R6, R10 ;  /* 0x000000060812722b */ /* 0x000fd0000000010a */
[----:B------:R-:W-:Y:S01]  /*0210*/  DFMA R6, R4, R18, R6 ;  /* 0x000000120406722b */ /* 0x000fe20000000006 */
[----:B------:R-:W-:Y:S01]  /*0220*/  IMAD.MOV.U32 R4, RZ, RZ, R0 ;  /* 0x000000ffff047224 */ /* 0x000fe200078e0000 */
[----:B------:R-:W-:-:S04]  /*0230*/  IADD3 R0, PT, PT, R3, R0, RZ ;  /* 0x0000000003007210 */ /* 0x000fc80007ffe0ff */
[----:B------:R-:W-:-:S04]  /*0240*/  ISETP.GE.AND P1, PT, R0, UR6, PT ;  /* 0x0000000600007c0c */ /* 0x000fc8000bf26270 */
[----:B------:R-:W-:-:S05]  /*0250*/  FFMA R2, RZ, R9, R7 ;  /* 0x00000009ff027223 */ /* 0x000fca0000000007 */
[----:B------:R-:W-:-:S13]  /*0260*/  FSETP.GT.AND P0, PT, |R2|, 1.469367938527859385e-39, PT ;  /* 0x001000000200780b */ /* 0x000fda0003f04200 */
[----:B------:R-:W-:Y:S05]  /*0270*/  @P0 BRA P2, `(.L_x_296) ;  /* 0x0000000000180947 */ /* 0x000fea0001000000 */
[----:B------:R-:W-:Y:S01]  /*0280*/  IMAD.MOV.U32 R5, RZ, RZ, R10 ;  /* 0x000000ffff057224 */ /* 0x000fe200078e000a */
[----:B------:R-:W-:Y:S01]  /*0290*/  MOV R2, 0x2c0 ;  /* 0x000002c000027802 */ /* 0x000fe20000000f00 */
[----:B------:R-:W-:-:S07]  /*02a0*/  IMAD.MOV.U32 R18, RZ, RZ, R11 ;  /* 0x000000ffff127224 */ /* 0x000fce00078e000b */
[----:B------:R-:W-:Y:S05]  /*02b0*/  CALL.REL.NOINC `($__internal_0_$__cuda_sm20_div_rn_f64_full) ;  /* 0x0000002400e07944 */ /* 0x000fea0003c00000 */
[----:B------:R-:W-:Y:S01]  /*02c0*/  MOV R6, R20 ;  /* 0x0000001400067202 */ /* 0x000fe20000000f00 */
[----:B------:R-:W-:-:S07]  /*02d0*/  IMAD.MOV.U32 R7, RZ, RZ, R21 ;  /* 0x000000ffff077224 */ /* 0x000fce00078e0015 */
.L_x_296:
[----:B------:R-:W-:Y:S05]  /*02e0*/  BSYNC.RECONVERGENT B0 ;  /* 0x0000000000007941 */ /* 0x000fea0003800200 */
.L_x_295:
[----:B------:R-:W-:-:S05]  /*02f0*/  IMAD.WIDE R4, R4, 0x8, R16 ;  /* 0x0000000804047825 */ /* 0x000fca00078e0210 */
[----:B------:R0:W-:Y:S01]  /*0300*/  STG.E.64 desc[UR10][R4.64], R6 ;  /* 0x0000000604007986 */ /* 0x0001e2000c101b0a */
[----:B------:R-:W-:Y:S05]  /*0310*/  @!P1 BRA `(.L_x_297) ;  /* 0xfffffffc00809947 */ /* 0x000fea000383ffff */
[----:B------:R-:W-:Y:S05]  /*0320*/  EXIT ;  /* 0x000000000000794d */ /* 0x000fea0003800000 */
.L_x_294:
[----:B------:R-:W-:-:S04]  /*0330*/  UIADD3 UR4, UPT, UPT, UR4, -0x1, URZ ;  /* 0xffffffff04047890 */ /* 0x000fc8000fffe0ff */
[----:B------:R-:W-:Y:S02]  /*0340*/  ULOP3.LUT UR7, UR4, 0x7, URZ, 0xc0, !UPT ;  /* 0x0000000704077892 */ /* 0x000fe4000f8ec0ff */
[----:B------:R-:W-:Y:S02]  /*0350*/  ULOP3.LUT UR4, UR4, 0xfffffff8, URZ, 0xc0, !UPT ;  /* 0xfffffff804047892 */ /* 0x000fe4000f8ec0ff */
[----:B------:R-:W-:Y:S02]  /*0360*/  UIADD3 UR8, UPT, UPT, UR7, -0x1, URZ ;  /* 0xffffffff07087890 */ /* 0x000fe4000fffe0ff */
[----:B-1----:R-:W-:-:S12]  /*0370*/  UIADD3 UR6, UPT, UPT, -UR4, URZ, URZ ;  /* 0x000000ff04067290 */ /* 0x002fd8000fffe1ff */
.L_x_305:
[----:B------:R-:W0:Y:S01]  /*0380*/  LDCU UR4, c[0x0][0x3b4] ;  /* 0x00007680ff0477ac */ /* 0x000e220008000800 */
[----:B------:R-:W-:Y:S01]  /*0390*/  IMAD.MOV.U32 R23, RZ, RZ, RZ ;  /* 0x000000ffff177224 */ /* 0x000fe200078e00ff */
[----:B------:R-:W-:Y:S01]  /*03a0*/  MOV R28, R0 ;  /* 0x00000000001c7202 */ /* 0x000fe20000000f00 */
[----:B------:R-:W-:Y:S01]  /*03b0*/  IMAD.MOV.U32 R21, RZ, RZ, RZ ;  /* 0x000000ffff157224 */ /* 0x000fe200078e00ff */
[----:B------:R-:W1:Y:S01]  /*03c0*/  LDCU UR9, c[0x0][0x3b4] ;  /* 0x00007680ff0977ac */ /* 0x000e620008000800 */
[----:B0-----:R-:W-:-:S04]  /*03d0*/  UIADD3 UR5, UPT, UPT, UR4, -0x2, URZ ;  /* 0xfffffffe04057890 */ /* 0x001fc8000fffe0ff */
[----:B------:R-:W-:Y:S01]  /*03e0*/  UISETP.GE.U32.AND UP0, UPT, UR5, 0x7, UPT ;  /* 0x000000070500788c */ /* 0x000fe2000bf06070 */
[----:B-1----:R-:W-:-:S08]  /*03f0*/  IMAD.U32 R2, RZ, RZ, UR9 ;  /* 0x00000009ff027e24 */ /* 0x002fd0000f8e00ff */
[----:B------:R-:W-:Y:S05]  /*0400*/  BRA.U !UP0, `(.L_x_298) ;  /* 0x0000001108ac7547 */ /* 0x000fea000b800000 */
[----:B------:R-:W0:Y:S01]  /*0410*/  LDC.64 R10, c[0x0][0x3a8] ;  /* 0x0000ea00ff0a7b82 */ /* 0x000e220000000a00 */
[----:B------:R-:W-:Y:S01]  /*0420*/  UIADD3 UR4, UPT, UPT, UR4, -0x4, URZ ;  /* 0xfffffffc04047890 */ /* 0x000fe2000fffe0ff */
[----:B------:R-:W-:Y:S02]  /*0430*/  HFMA2 R23, -RZ, RZ, 0, 0 ;  /* 0x00000000ff177431 */ /* 0x000fe400000001ff */
[----:B------:R-:W-:Y:S02]  /*0440*/  IMAD.U32 R7, RZ, RZ, UR6 ;  /* 0x00000006ff077e24 */ /* 0x000fe4000f8e00ff */
[----:B------:R-:W-:Y:S01]  /*0450*/  IMAD.MOV.U32 R28, RZ, RZ, R0 ;  /* 0x000000ffff1c7224 */ /* 0x000fe200078e0000 */
[----:B------:R-:W-:Y:S01]  /*0460*/  MOV R2, UR4 ;  /* 0x0000000400027c02 */ /* 0x000fe20008000f00 */
[----:B------:R-:W1:Y:S08]  /*0470*/  LDC.64 R12, c[0x0][0x398] ;  /* 0x0000e600ff0c7b82 */ /* 0x000e700000000a00 */
[----:B----4-:R-:W2:Y:S02]  /*0480*/  LDC.64 R14, c[0x0][0x3a0] ;  /* 0x0000e800ff0e7b82 */ /* 0x010ea40000000a00 */
.L_x_299:
[----:B------:R-:W-:-:S04]  /*0490*/  VIADD R27, R2, 0x3 ;  /* 0x00000003021b7836 */ /* 0x000fc80000000000 */
        /* <DEDUP_REMOVED lines=15> */
[----:B---3--:R-:W-:Y:S01]  /*0590*/  MOV R16, RZ ;  /* 0x000000ff00107202 */ /* 0x008fe20000000f00 */
        /* <DEDUP_REMOVED lines=11> */
[----:B------:R-:W-:Y:S02]  /*0650*/  @!P1 IMAD.IADD R16, R16, 0x1, -R5 ;  /* 0x0000000110109824 */ /* 0x000fe400078e0a05 */
[----:B------:R-:W-:Y:S01]  /*0660*/  @!P1 VIADD R24, R24, 0x1 ;  /* 0x0000000118189836 */ /* 0x000fe20000000000 */
[----:B------:R-:W-:Y:S02]  /*0670*/  ISETP.NE.AND P1, PT, R19, RZ, PT ;  /* 0x000000ff1300720c */ /* 0x000fe40003f25270 */
[----:B------:R-:W-:Y:S02]  /*0680*/  ISETP.GE.U32.AND P0, PT, R16, R5, PT ;  /* 0x000000051000720c */ /* 0x000fe40003f06070 */
[----:B------:R-:W-:-:S04]  /*0690*/  LOP3.LUT R5, R28, R19, RZ, 0x3c, !PT ;  /* 0x000000131c057212 */ /* 0x000fc800078e3cff */
[----:B------:R-:W-:Y:S01]  /*06a0*/  ISETP.GE.AND P2, PT, R5, RZ, PT ;  /* 0x000000ff0500720c */ /* 0x000fe20003f46270 */
[----:B------:R-:W-:Y:S01]  /*06b0*/  IMAD.MOV.U32 R5, RZ, RZ, R22 ;  /* 0x000000ffff057224 */ /* 0x000fe200078e0016 */
[----:B0-----:R-:W-:-:S03]  /*06c0*/  IADD3 R16, PT, PT, R20, 0xffffffe, RZ ;  /* 0x0ffffffe14107810 */ /* 0x001fc60007ffe0ff */
[----:B------:R-:W0:Y:S02]  /*06d0*/  I2F.RP R20, R5 ;  /* 0x0000000500147306 */ /* 0x000e240000209400 */
[----:B------:R-:W-:-:S06]  /*06e0*/  @P0 IADD3 R24, PT, PT, R24, 0x1, RZ ;  /* 0x0000000118180810 */ /* 0x000fcc0007ffe0ff */
[----:B------:R3:W4:Y:S01]  /*06f0*/  F2I.FTZ.U32.TRUNC.NTZ R17, R16 ;  /* 0x0000001000117305 */ /* 0x000722000021f000 */
[----:B------:R-:W-:Y:S01]  /*0700*/  @!P2 IMAD.MOV R24, RZ, RZ, -R24 ;  /* 0x000000ffff18a224 */ /* 0x000fe200078e0a18 */
[----:B------:R-:W-:-:S06]  /*0710*/  @!P1 LOP3.LUT R24, RZ, R19, RZ, 0x33, !PT ;  /* 0x00000013ff189212 */ /* 0x000fcc00078e33ff */
[----:B0-----:R-:W0:Y:S01]  /*0720*/  MUFU.RCP R20, R20 ;  /* 0x0000001400147308 */ /* 0x001e220000001000 */
[----:B---3--:R-:W-:-:S05]  /*0730*/  IADD3 R16, PT, PT, -R24, RZ, RZ ;  /* 0x000000ff18107210 */ /* 0x008fca0007ffe1ff */
[----:B------:R-:W-:Y:S02]  /*0740*/  IMAD R19, R19, R16, R28 ;  /* 0x0000001013137224 */ /* 0x000fe400078e021c */
[----:B----4-:R-:W-:Y:S02]  /*0750*/  IMAD.MOV R25, RZ, RZ, -R17 ;  /* 0x000000ffff197224 */ /* 0x010fe400078e0a11 */
[----:B------:R-:W-:Y:S01]  /*0760*/  IMAD.MOV.U32 R16, RZ, RZ, RZ ;  /* 0x000000ffff107224 */ /* 0x000fe200078e00ff */
[----:B------:R-:W-:Y:S01]  /*0770*/  IABS R29, R19 ;  /* 0x00000013001d7213 */ /* 0x000fe20000000000 */
[----:B------:R-:W-:-:S04]  /*0780*/  IMAD R25, R25, R6, RZ ;  /* 0x0000000619197224 */ /* 0x000fc800078e02ff */
[----:B------:R-:W-:Y:S01]  /*0790*/  IMAD.HI.U32 R16, R17, R25, R16 ;  /* 0x0000001911107227 */ /* 0x000fe200078e0010 */
[----:B------:R-:W-:-:S05]  /*07a0*/  IABS R17, R18 ;  /* 0x0000001200117213 */ /* 0x000fca0000000000 */
[----:B------:R-:W-:Y:S01]  /*07b0*/  IMAD.MOV R22, RZ, RZ, -R17 ;  /* 0x000000ffff167224 */ /* 0x000fe200078e0a11 */
[----:B0-----:R-:W-:Y:S01]  /*07c0*/  IADD3 R17, PT, PT, R20, 0xffffffe, RZ ;  /* 0x0ffffffe14117810 */ /* 0x001fe20007ffe0ff */
[----:B------:R-:W-:-:S04]  /*07d0*/  IMAD.HI.U32 R25, R16, R29, RZ ;  /* 0x0000001d10197227 */ /* 0x000fc800078e00ff */
[----:B------:R-:W-:Y:S01]  /*07e0*/  IMAD.MOV.U32 R20, RZ, RZ, R22 ;  /* 0x000000ffff147224 */ /* 0x000fe200078e0016 */
[----:B------:R-:W0:Y:S01]  /*07f0*/  F2I.FTZ.U32.TRUNC.NTZ R17, R17 ;  /* 0x0000001100117305 */ /* 0x000e22000021f000 */
[----:B------:R-:W-:Y:S02]  /*0800*/  IMAD.MOV.U32 R16, RZ, RZ, RZ ;  /* 0x000000ffff107224 */ /* 0x000fe400078e00ff */
        /* <DEDUP_REMOVED lines=17> */
[----:B------:R-:W-:Y:S01]  /*0920*/  @!P2 IMAD.MOV R6, RZ, RZ, -R6 ;  /* 0x000000ffff06a224 */ /* 0x000fe200078e0a06 */
        /* <DEDUP_REMOVED lines=15> */
[----:B------:R-:W-:-:S04]  /*0a20*/  @P0 VIADD R22, R22, 0x1 ;  /* 0x0000000116160836 */ /* 0x000fc80000000000 */
[----:B------:R-:W-:-:S04]  /*0a30*/  IMAD.MOV.U32 R5, RZ, RZ, R22 ;  /* 0x000000ffff057224 */ /* 0x000fc800078e0016 */
[----:B------:R-:W-:Y:S01]  /*0a40*/  @!P2 IMAD.MOV R5, RZ, RZ, -R5 ;  /* 0x000000ffff05a224 */ /* 0x000fe200078e0a05 */
        /* <DEDUP_REMOVED lines=23> */
[----:B------:R-:W-:Y:S01]  /*0bc0*/  @!P1 IADD3 R16, PT, PT, R16, -R25, RZ ;  /* 0x8000001910109210 */ /* 0x000fe20007ffe0ff */
[----:B0-----:R-:W-:-:S03]  /*0bd0*/  VIADD R19, R2, 0xffffffff ;  /* 0xffffffff02137836 */ /* 0x001fc60000000000 */
        /* <DEDUP_REMOVED lines=11> */
[----:B------:R-:W-:-:S05]  /*0c90*/  @!P1 LOP3.LUT R22, RZ, R20, RZ, 0x33, !PT ;  /* 0x00000014ff169212 */ /* 0x000fca00078e33ff */
[----:B------:R-:W-:-:S04]  /*0ca0*/  IMAD.MOV R27, RZ, RZ, -R22 ;  /* 0x000000ffff1b7224 */ /* 0x000fc800078e0a16 */
        /* <DEDUP_REMOVED lines=18> */
[----:B------:R-:W-:-:S03]  /*0dd0*/  IABS R17, R27 ;  /* 0x0000001b00117213 */ /* 0x000fc60000000000 */
[----:B------:R-:W-:Y:S02]  /*0de0*/  IMAD.MOV R16, RZ, RZ, -R16 ;  /* 0x000000ffff107224 */ /* 0x000fe400078e0a10 */
        /* <DEDUP_REMOVED lines=141> */
.L_x_298:
[----:B------:R-:W-:-:S09]  /*16c0*/  UISETP.NE.AND UP0, UPT, UR7, URZ, UPT ;  /* 0x000000ff0700728c */ /* 0x000fd2000bf05270 */
[----:B------:R-:W-:Y:S05]  /*16d0*/  BRA.U !UP0, `(.L_x_300) ;  /* 0x0000001108387547 */ /* 0x000fea000b800000 */
[----:B------:R-:W0:Y:S01]  /*16e0*/  LDCU UR5, c[0x0][0x3b4] ;  /* 0x00007680ff0577ac */ /* 0x000e220008000800 */
[----:B------:R-:W-:Y:S02]  /*16f0*/  UISETP.GE.U32.AND UP0, UPT, UR8, 0x3, UPT ;  /* 0x000000030800788c */ /* 0x000fe4000bf06070 */
[----:B0-----:R-:W-:-:S04]  /*1700*/  UIADD3 UR4, UPT, UPT, UR5, -0x1, URZ ;  /* 0xffffffff05047890 */ /* 0x001fc8000fffe0ff */
[----:B------:R-:W-:-:S03]  /*1710*/  ULOP3.LUT UP1, UR4, UR4, 0x3, URZ, 0xc0, !UPT ;  /* 0x0000000304047892 */ /* 0x000fc6000f82c0ff */
[----:B------:R-:W-:Y:S09]  /*1720*/  BRA.U !UP0, `(.L_x_301) ;  /* 0x0000000908447547 */ /* 0x000ff2000b800000 */
[----:B------:R-:W0:Y:S01]  /*1730*/  LDC.64 R8, c[0x0][0x3a8] ;  /* 0x0000ea00ff087b82 */ /* 0x000e220000000a00 */
[----:B------:R-:W-:-:S04]  /*1740*/  VIADD R27, R2, 0xffffffff ;  /* 0xffffffff021b7836 */ /* 0x000fc80000000000 */
[----:B0-----:R-:W-:-:S05]  /*1750*/  IMAD.WIDE.U32 R10, R27, 0x4, R8 ;  /* 0x000000041b0a7825 */ /* 0x001fca00078e0008 */
[----:B------:R-:W2:Y:S01]  /*1760*/  LDG.E R7, desc[UR10][R10.64] ;  /* 0x0000000a0a077981 */ /* 0x000ea2000c1e1900 */
[----:B------:R-:W-:-:S05]  /*1770*/  IADD3 R16, PT, PT, R2, -0x2, RZ ;  /* 0xfffffffe02107810 */ /* 0x000fca0007ffe0ff */
[----:B------:R-:W-:-:S06]  /*1780*/  IMAD.WIDE.U32 R4, R16, 0x4, R8 ;  /* 0x0000000410047825 */ /* 0x000fcc00078e0008 */
[----:B------:R0:W3:Y:S01]  /*1790*/  LDG.E R5, desc[UR10][R4.64] ;  /* 0x0000000a04057981 */ /* 0x0000e2000c1e1900 */
[----:B------:R-:W-:-:S04]  /*17a0*/  VIADD R17, R2, 0xfffffffd ;  /* 0xfffffffd02117836 */ /* 0x000fc80000000000 */
[----:B----4-:R-:W-:-:S05]  /*17b0*/  IMAD.WIDE.U32 R14, R17, 0x4, R8 ;  /* 0x00000004110e7825 */ /* 0x010fca00078e0008 */
        /* <DEDUP_REMOVED lines=8> */
[----:B0-----:R-:W-:Y:S02]  /*1840*/  IADD3 R10, PT, PT, R13, 0xffffffe, RZ ;  /* 0x0ffffffe0d0a7810 */ /* 0x001fe40007ffe0ff */
[----:B---3--:R-:W-:-:S04]  /*1850*/  IABS R13, R5 ;  /* 0x00000005000d7213 */ /* 0x008fc80000000000 */
[----:B------:R0:W1:Y:S08]  /*1860*/  F2I.FTZ.U32.TRUNC.NTZ R11, R10 ;  /* 0x0000000a000b7305 */ /* 0x000070000021f000 */
[----:B------:R-:W2:Y:S01]  /*1870*/  I2F.RP R14, R13 ;  /* 0x0000000d000e7306 */ /* 0x000ea20000209400 */
[----:B0-----:R-:W-:Y:S01]  /*1880*/  MOV R10, RZ ;  /* 0x000000ff000a7202 */ /* 0x001fe20000000f00 */
[----:B-1----:R-:W-:-:S04]  /*1890*/  IMAD.MOV R19, RZ, RZ, -R11 ;  /* 0x000000ffff137224 */ /* 0x002fc800078e0a0b */
        /* <DEDUP_REMOVED lines=11> */
[----:B-1----:R-:W-:-:S05]  /*1950*/  IABS R11, R5 ;  /* 0x00000005000b7213 */ /* 0x002fca0000000000 */
[----:B------:R-:W-:Y:S01]  /*1960*/  IMAD.MOV R11, RZ, RZ, -R11 ;  /* 0x000000ffff0b7224 */ /* 0x000fe200078e0a0b */
[----:B0-----:R-:W-:Y:S01]  /*1970*/  IADD3 R8, PT, PT, R14, 0xffffffe, RZ ;  /* 0x0ffffffe0e087810 */ /* 0x001fe20007ffe0ff */
[----:B------:R-:W-:Y:S01]  /*1980*/  @!P1 IMAD.IADD R9, R9, 0x1, -R12 ;  /* 0x0000000109099824 */ /* 0x000fe200078e0a0c */
[----:B------:R-:W0:Y:S01]  /*1990*/  I2F.RP R14, R24 ;  /* 0x00000018000e7306 */ /* 0x000e220000209400 */
[----:B------:R-:W-:Y:S01]  /*19a0*/  @!P1 VIADD R20, R20, 0x1 ;  /* 0x0000000114149836 */ /* 0x000fe20000000000 */
[----:B------:R-:W-:Y:S02]  /*19b0*/  ISETP.NE.AND P1, PT, R7, RZ, PT ;  /* 0x000000ff0700720c */ /* 0x000fe40003f25270 */
[----:B------:R-:W-:-:S04]  /*19c0*/  ISETP.GE.U32.AND P0, PT, R9, R12, PT ;  /* 0x0000000c0900720c */ /* 0x000fc80003f06070 */
[----:B------:R1:W3:Y:S08]  /*19d0*/  F2I.FTZ.U32.TRUNC.NTZ R9, R8 ;  /* 0x0000000800097305 */ /* 0x0002f0000021f000 */
[----:B0-----:R-:W0:Y:S01]  /*19e0*/  MUFU.RCP R14, R14 ;  /* 0x0000000e000e7308 */ /* 0x001e220000001000 */
[----:B------:R-:W-:Y:S01]  /*19f0*/  @P0 IADD3 R20, PT, PT, R20, 0x1, RZ ;  /* 0x0000000114140810 */ /* 0x000fe20007ffe0ff */
[----:B-1----:R-:W-:-:S04]  /*1a00*/  HFMA2 R8, -RZ, RZ, 0, 0 ;  /* 0x00000000ff087431 */ /* 0x002fc800000001ff */
[----:B------:R-:W-:Y:S01]  /*1a10*/  @!P2 IMAD.MOV R20, RZ, RZ, -R20 ;  /* 0x000000ffff14a224 */ /* 0x000fe200078e0a14 */
[----:B------:R-:W-:Y:S02]  /*1a20*/  @!P1 LOP3.LUT R20, RZ, R7, RZ, 0x33, !PT ;  /* 0x00000007ff149212 */ /* 0x000fe400078e33ff */
[----:B---3--:R-:W-:-:S03]  /*1a30*/  IADD3 R10, PT, PT, RZ, -R9, RZ ;  /* 0x80000009ff0a7210 */ /* 0x008fc60007ffe0ff */
        /* <DEDUP_REMOVED lines=23> */
[----:B------:R-:W-:Y:S01]  /*1bb0*/  @P0 VIADD R7, R7, 0x1 ;  /* 0x0000000107070836 */ /* 0x000fe20000000000 */
[----:B0-----:R-:W5:Y:S05]  /*1bc0*/  LDG.E R18, desc[UR10][R28.64] ;  /* 0x0000000a1c127981 */ /* 0x001f6a000c1e1900 */
[----:B------:R-:W-:-:S02]  /*1bd0*/  @!P2 IADD3 R7, PT, PT, -R7, RZ, RZ ;  /* 0x000000ff0707a210 */ /* 0x000fc40007ffe1ff */
[----:B------:R-:W-:Y:S01]  /*1be0*/  @!P1 LOP3.LUT R7, RZ, R5, RZ, 0x33, !PT ;  /* 0x00000005ff079212 */ /* 0x000fe200078e33ff */
[----:B---3--:R-:W-:-:S03]  /*1bf0*/  IMAD.MOV R19, RZ, RZ, -R13 ;  /* 0x000000ffff137224 */ /* 0x008fc600078e0a0d */
[----:B------:R-:W-:Y:S01]  /*1c00*/  IADD3 R25, PT, PT, -R7, RZ, RZ ;  /* 0x000000ff07197210 */ /* 0x000fe20007ffe1ff */
[----:B----4-:R-:W-:-:S04]  /*1c10*/  IMAD R15, R19, R24, RZ ;  /* 0x00000018130f7224 */ /* 0x010fc800078e02ff */
        /* <DEDUP_REMOVED lines=23> */
[----:B------:R-:W-:Y:S01]  /*1d90*/  ISETP.GE.U32.AND P0, PT, R11, R24, PT ;  /* 0x000000180b00720c */ /* 0x000fe20003f06070 */
[----:B------:R-:W-:Y:S01]  /*1da0*/  @!P1 VIADD R25, R25, 0x1 ;  /* 0x0000000119199836 */ /* 0x000fe20000000000 */
[----:B------:R-:W-:Y:S02]  /*1db0*/  ISETP.GE.AND P2, PT, R8, RZ, PT ;  /* 0x000000ff0800720c */ /* 0x000fe40003f46270 */
[----:B------:R-:W-:-:S09]  /*1dc0*/  ISETP.NE.AND P1, PT, R6, RZ, PT ;  /* 0x000000ff0600720c */ /* 0x000fd20003f25270 */
[----:B------:R-:W-:-:S05]  /*1dd0*/  @P0 IADD3 R25, PT, PT, R25, 0x1, RZ ;  /* 0x0000000119190810 */ /* 0x000fca0007ffe0ff */
[----:B------:R-:W-:Y:S01]  /*1de0*/  @!P2 IMAD.MOV R25, RZ, RZ, -R25 ;  /* 0x000000ffff19a224 */ /* 0x000fe200078e0a19 */
[----:B------:R-:W-:-:S05]  /*1df0*/  @!P1 LOP3.LUT R25, RZ, R6, RZ, 0x33, !PT ;  /* 0x00000006ff199212 */ /* 0x000fca00078e33ff */
[----:B------:R-:W-:-:S04]  /*1e00*/  IMAD.MOV R8, RZ, RZ, -R25 ;  /* 0x000000ffff087224 */ /* 0x000fc800078e0a19 */
[----:B------:R-:W-:Y:S02]  /*1e10*/  IMAD R5, R6, R8, R5 ;  /* 0x0000000806057224 */ /* 0x000fe400078e0205 */
[----:B------:R-:W-:Y:S01]  /*1e20*/  HFMA2 R8, -RZ, RZ, 0, 0 ;  /* 0x00000000ff087431 */ /* 0x000fe200000001ff */
[----:B--2---:R-:W-:-:S04]  /*1e30*/  IABS R13, R4 ;  /* 0x00000004000d7213 */ /* 0x004fc80000000000 */
        /* <DEDUP_REMOVED lines=22> */
[----:B------:R-:W-:Y:S01]  /*1fa0*/  @!P2 IMAD.MOV R8, RZ, RZ, -R8 ;  /* 0x000000ffff08a224 */ /* 0x000fe200078e0a08 */
[----:B------:R-:W-:-:S04]  /*1fb0*/  @!P1 LOP3.LUT R8, RZ, R4, RZ, 0x33, !PT ;  /* 0x00000004ff089212 */ /* 0x000fc800078e33ff */
[----:B------:R-:W-:Y:S01]  /*1fc0*/  IADD3 R28, PT, PT, -R8, RZ, RZ ;  /* 0x000000ff081c7210 */ /* 0x000fe20007ffe1ff */
[----:B---3--:R-:W-:-:S04]  /*1fd0*/  IMAD R19, R20, R19, R23 ;  /* 0x0000001314137224 */ /* 0x008fc800078e0217 */
[----:B----4-:R-:W-:Y:S02]  /*1fe0*/  IMAD R12, R7, R12, R19 ;  /* 0x0000000c070c7224 */ /* 0x010fe400078e0213 */
[C---:B------:R-:W-:Y:S02]  /*1ff0*/  IMAD R21, R25.reuse, R14, R18 ;  /* 0x0000000e19157224 */ /* 0x040fe400078e0212 */
[----:B------:R-:W-:Y:S02]  /*2000*/  IMAD R23, R25, R16, R12 ;  /* 0x0000001019177224 */ /* 0x000fe400078e020c */
[----:B------:R-:W-:Y:S02]  /*2010*/  IMAD R28, R4, R28, R5 ;  /* 0x0000001c041c7224 */ /* 0x000fe400078e0205 */
[C---:B------:R-:W-:Y:S02]  /*2020*/  IMAD R21, R8.reuse, R10, R21 ;  /* 0x0000000a08157224 */ /* 0x040fe400078e0215 */
[----:B------:R-:W-:-:S07]  /*2030*/  IMAD R23, R8, R26, R23 ;  /* 0x0000001a08177224 */ /* 0x000fce00078e0217 */
.L_x_301:
        /* <DEDUP_REMOVED lines=10> */
[----:B------:R2:W3:Y:S01]  /*20e0*/  LDG.E R7, desc[UR10][R14.64] ;  /* 0x0000000a0e077981 */ /* 0x0004e2000c1e1900 */
[----:B------:R-:W-:-:S05]  /*20f0*/  IADD3 R2, PT, PT, R2, -0x2, RZ ;  /* 0xfffffffe02027810 */ /* 0x000fca0007ffe0ff */
[----:B------:R-:W-:-:S05]  /*2100*/  IMAD.WIDE.U32 R24, R2, 0x4, R24 ;  /* 0x0000000402187825 */ /* 0x000fca00078e0018 */
[----:B------:R-:W4:Y:S01]  /*2110*/  LDG.E R6, desc[UR10][R24.64] ;  /* 0x0000000a18067981 */ /* 0x000f22000c1e1900 */
[----:B0-----:R-:W-:-:S04]  /*2120*/  IMAD.WIDE.U32 R16, R19, 0x4, R12 ;  /* 0x0000000413107825 */ /* 0x001fc800078e000c */
[----:B-1----:R-:W-:Y:S01]  /*2130*/  IMAD.WIDE.U32 R18, R19, 0x4, R4 ;  /* 0x0000000413127825 */ /* 0x002fe200078e0004 */
[----:B------:R-:W5:Y:S03]  /*2140*/  LDG.E R8, desc[UR10][R16.64] ;  /* 0x0000000a10087981 */ /* 0x000f66000c1e1900 */
[C---:B------:R-:W-:Y:S01]  /*2150*/  IMAD.WIDE.U32 R26, R2.reuse, 0x4, R12 ;  /* 0x00000004021a7825 */ /* 0x040fe200078e000c */
[----:B------:R-:W5:Y:S03]  /*2160*/  LDG.E R10, desc[UR10][R18.64] ;  /* 0x0000000a120a7981 */ /* 0x000f66000c1e1900 */
[----:B--2---:R-:W-:Y:S01]  /*2170*/  IMAD.WIDE.U32 R14, R2, 0x4, R4 ;  /* 0x00000004020e7825 */ /* 0x004fe200078e0004 */
[----:B------:R-:W2:Y:S04]  /*2180*/  LDG.E R9, desc[UR10][R26.64] ;  /* 0x0000000a1a097981 */ /* 0x000ea8000c1e1900 */
[----:B------:R0:W2:Y:S02]  /*2190*/  LDG.E R11, desc[UR10][R14.64] ;  /* 0x0000000a0e0b7981 */ /* 0x0000a4000c1e1900 */
        /* <DEDUP_REMOVED lines=22> */
[----:B------:R-:W-:Y:S02]  /*2300*/  @!P1 IMAD.IADD R14, R14, 0x1, -R13 ;  /* 0x000000010e0e9824 */ /* 0x000fe400078e0a0d */
[----:B------:R-:W-:Y:S01]  /*2310*/  @!P1 VIADD R4, R4, 0x1 ;  /* 0x0000000104049836 */ /* 0x000fe20000000000 */
[----:B------:R-:W-:Y:S02]  /*2320*/  ISETP.NE.AND P1, PT, R7, RZ, PT ;  /* 0x000000ff0700720c */ /* 0x000fe40003f25270 */
[----:B------:R-:W-:Y:S02]  /*2330*/  ISETP.GE.U32.AND P0, PT, R14, R13, PT ;  /* 0x0000000d0e00720c */ /* 0x000fe40003f06070 */
[----:B0-----:R-:W-:-:S06]  /*2340*/  IADD3 R5, PT, PT, R15, 0xffffffe, RZ ;  /* 0x0ffffffe0f057810 */ /* 0x001fcc0007ffe0ff */
[----:B------:R-:W0:Y:S05]  /*2350*/  F2I.FTZ.U32.TRUNC.NTZ R5, R5 ;  /* 0x0000000500057305 */ /* 0x000e2a000021f000 */
[----:B------:R-:W-:-:S05]  /*2360*/  @P0 IADD3 R4, PT, PT, R4, 0x1, RZ ;  /* 0x0000000104040810 */ /* 0x000fca0007ffe0ff */
[----:B------:R-:W-:-:S05]  /*2370*/  IMAD.MOV.U32 R13, RZ, RZ, R4 ;  /* 0x000000ffff0d7224 */ /* 0x000fca00078e0004 */
[----:B------:R-:W-:Y:S01]  /*2380*/  @!P2 IADD3 R13, PT, PT, -R13, RZ, RZ ;  /* 0x000000ff0d0da210 */ /* 0x000fe20007ffe1ff */
[----:B0-----:R-:W-:Y:S01]  /*2390*/  IMAD.MOV R15, RZ, RZ, -R5 ;  /* 0x000000ffff0f7224 */ /* 0x001fe200078e0a05 */
[----:B------:R-:W-:-:S03]  /*23a0*/  @!P1 LOP3.LUT R13, RZ, R7, RZ, 0x33, !PT ;  /* 0x00000007ff0d9212 */ /* 0x000fc600078e33ff */
[----:B------:R-:W-:Y:S01]  /*23b0*/  IMAD R15, R15, R12, RZ ;  /* 0x0000000c0f0f7224 */ /* 0x000fe200078e02ff */
[C---:B------:R-:W-:Y:S01]  /*23c0*/  IADD3 R4, PT, PT, -R13.reuse, RZ, RZ ;  /* 0x000000ff0d047210 */ /* 0x040fe20007ffe1ff */
[C---:B-----5:R-:W-:Y:S02]  /*23d0*/  IMAD R8, R13.reuse, R8, R21 ;  /* 0x000000080d087224 */ /* 0x060fe400078e0215 */
[----:B------:R-:W-:Y:S02]  /*23e0*/  IMAD R10, R13, R10, R23 ;  /* 0x0000000a0d0a7224 */ /* 0x000fe400078e0217 */
[----:B------:R-:W-:Y:S02]  /*23f0*/  IMAD R7, R7, R4, R28 ;  /* 0x0000000407077224 */ /* 0x000fe400078e021c */
[----:B------:R-:W-:-:S03]  /*2400*/  IMAD.MOV.U32 R4, RZ, RZ, RZ ;  /* 0x000000ffff047224 */ /* 0x000fc600078e00ff */
[----:B------:R-:W-:Y:S01]  /*2410*/  IABS R14, R7 ;  /* 0x00000007000e7213 */ /* 0x000fe20000000000 */
[----:B------:R-:W-:-:S04]  /*2420*/  IMAD.HI.U32 R4, R5, R15, R4 ;  /* 0x0000000f05047227 */ /* 0x000fc800078e0004 */
[----:B------:R-:W-:Y:S01]  /*2430*/  IMAD.MOV.U32 R5, RZ, RZ, R14 ;  /* 0x000000ffff057224 */ /* 0x000fe200078e000e */
        /* <DEDUP_REMOVED lines=14> */
[C---:B--2---:R-:W-:Y:S02]  /*2520*/  IMAD R21, R4.reuse, R9, R8 ;  /* 0x0000000904157224 */ /* 0x044fe400078e0208 */
[----:B------:R-:W-:Y:S02]  /*2530*/  IMAD R23, R4, R11, R10 ;  /* 0x0000000b04177224 */ /* 0x000fe400078e020a */
[----:B------:R-:W-:-:S07]  /*2540*/  IMAD R28, R6, R28, R7 ;  /* 0x0000001c061c7224 */ /* 0x000fce00078e0207 */
.L_x_302:
[----:B------:R-:W-:Y:S05]  /*2550*/  BRA.U !UP1, `(.L_x_300) ;  /* 0x0000000109987547 */ /* 0x000fea000b800000 */
[----:B------:R-:W0:Y:S01]  /*2560*/  LDC.64 R4, c[0x0][0x3a8] ;  /* 0x0000ea00ff047b82 */ /* 0x000e220000000a00 */
[----:B------:R-:W-:-:S07]  /*2570*/  IADD3 R7, PT, PT, R2, -0x1, RZ ;  /* 0xffffffff02077810 */ /* 0x000fce0007ffe0ff */
[----:B------:R-:W1:Y:S08]  /*2580*/  LDC.64 R10, c[0x0][0x3a0] ;  /* 0x0000e800ff0a7b82 */ /* 0x000e700000000a00 */
[----:B------:R-:W2:Y:S01]  /*2590*/  LDC.64 R8, c[0x0][0x398] ;  /* 0x0000e600ff087b82 */ /* 0x000ea20000000a00 */
[----:B0-----:R-:W-:-:S06]  /*25a0*/  IMAD.WIDE.U32 R4, R7, 0x4, R4 ;  /* 0x0000000407047825 */ /* 0x001fcc00078e0004 */
[----:B------:R-:W3:Y:S01]  /*25b0*/  LDG.E R5, desc[UR10][R4.64] ;  /* 0x0000000a04057981 */ /* 0x000ee2000c1e1900 */
[----:B-1----:R-:W-:-:S06]  /*25c0*/  IMAD.WIDE.U32 R10, R7, 0x4, R10 ;  /* 0x00000004070a7825 */ /* 0x002fcc00078e000a */
[----:B------:R-:W5:Y:S01]  /*25d0*/  LDG.E R10, desc[UR10][R10.64] ;  /* 0x0000000a0a0a7981 */ /* 0x000f62000c1e1900 */
[----:B--2---:R-:W-:-:S05]  /*25e0*/  IMAD.WIDE.U32 R8, R7, 0x4, R8 ;  /* 0x0000000407087825 */ /* 0x004fca00078e0008 */
[----:B------:R0:W2:Y:S02]  /*25f0*/  LDG.E R2, desc[UR10][R8.64] ;  /* 0x0000000a08027981 */ /* 0x0000a4000c1e1900 */
[----:B0-----:R-:W-:Y:S02]  /*2600*/  IABS R8, R28 ;  /* 0x0000001c00087213 */ /* 0x001fe40000000000 */
[----:B---3--:R-:W-:-:S04]  /*2610*/  IABS R13, R5 ;  /* 0x00000005000d7213 */ /* 0x008fc80000000000 */
[----:B------:R-:W0:Y:S08]  /*2620*/  I2F.RP R12, R13 ;  /* 0x0000000d000c7306 */ /* 0x000e300000209400 */
[----:B0-----:R-:W0:Y:S02]  /*2630*/  MUFU.RCP R12, R12 ;  /* 0x0000000c000c7308 */ /* 0x001e240000001000 */
[----:B0-----:R-:W-:-:S06]  /*2640*/  VIADD R6, R12, 0xffffffe ;  /* 0x0ffffffe0c067836 */ /* 0x001fcc0000000000 */
[----:B------:R0:W1:Y:S02]  /*2650*/  F2I.FTZ.U32.TRUNC.NTZ R7, R6 ;  /* 0x0000000600077305 */ /* 0x000064000021f000 */
[----:B0-----:R-:W-:Y:S01]  /*2660*/  IMAD.MOV.U32 R6, RZ, RZ, RZ ;  /* 0x000000ffff067224 */ /* 0x001fe200078e00ff */
[----:B-1----:R-:W-:-:S05]  /*2670*/  IADD3 R4, PT, PT, RZ, -R7, RZ ;  /* 0x80000007ff047210 */ /* 0x002fca0007ffe0ff */
[----:B----4-:R-:W-:Y:S01]  /*2680*/  IMAD R15, R4, R13, RZ ;  /* 0x0000000d040f7224 */ /* 0x010fe200078e02ff */
        /* <DEDUP_REMOVED lines=13> */
[----:B------:R-:W-:Y:S02]  /*2760*/  @!P2 IADD3 R7, PT, PT, -R7, RZ, RZ ;  /* 0x000000ff0707a210 */ /* 0x000fe40007ffe1ff */
[----:B------:R-:W-:-:S05]  /*2770*/  @!P1 LOP3.LUT R7, RZ, R5, RZ, 0x33, !PT ;  /* 0x00000005ff079212 */ /* 0x000fca00078e33ff */
[----:B------:R-:W-:Y:S02]  /*2780*/  IMAD.MOV R4, RZ, RZ, -R7 ;  /* 0x000000ffff047224 */ /* 0x000fe400078e0a07 */
[C---:B--2---:R-:W-:Y:S02]  /*2790*/  IMAD R21, R7.reuse, R2, R21 ;  /* 0x0000000207157224 */ /* 0x044fe400078e0215 */
[----:B-----5:R-:W-:Y:S02]  /*27a0*/  IMAD R23, R7, R10, R23 ;  /* 0x0000000a07177224 */ /* 0x020fe400078e0217 */
[----:B------:R-:W-:-:S07]  /*27b0*/  IMAD R28, R5, R4, R28 ;  /* 0x00000004051c7224 */ /* 0x000fce00078e021c */
.L_x_300:
[----:B------:R-:W0:Y:S01]  /*27c0*/  LDC.64 R6, c[0x0][0x388] ;  /* 0x0000e200ff067b82 */ /* 0x000e220000000a00 */
[----:B------:R-:W-:-:S07]  /*27d0*/  IADD3 R23, PT, PT, R23, R28, RZ ;  /* 0x0000001c17177210 */ /* 0x000fce0007ffe0ff */
[----:B------:R-:W1:Y:S01]  /*27e0*/  LDC.64 R8, c[0x0][0x380] ;  /* 0x0000e000ff087b82 */ /* 0x000e620000000a00 */
[----:B0-----:R-:W-:-:S06]  /*27f0*/  IMAD.WIDE R6, R23, 0x8, R6 ;  /* 0x0000000817067825 */ /* 0x001fcc00078e0206 */
[----:B------:R-:W2:Y:S01]  /*2800*/  LDG.E.64 R6, desc[UR10][R6.64] ;  /* 0x0000000a06067981 */ /* 0x000ea2000c1e1b00 */
[----:B------:R-:W-:-:S04]  /*2810*/  IMAD.IADD R21, R28, 0x1, R21 ;  /* 0x000000011c157824 */ /* 0x000fc800078e0215 */
[----:B-1----:R-:W-:-:S06]  /*2820*/  IMAD.WIDE R8, R21, 0x8, R8 ;  /* 0x0000000815087825 */ /* 0x002fcc00078e0208 */
[----:B------:R-:W3:Y:S01]  /*2830*/  LDG.E.64 R8, desc[UR10][R8.64] ;  /* 0x0000000a08087981 */ /* 0x000ee2000c1e1b00 */
[----:B------:R-:W-:Y:S01]  /*2840*/  HFMA2 R4, -RZ, RZ, 0, 5.9604644775390625e-08 ;  /* 0x00000001ff047431 */ /* 0x000fe200000001ff */
        /* <DEDUP_REMOVED lines=10> */
[----:B------:R-:W-:-:S10]  /*28f0*/  DFMA R4, R4, R12, R10 ;  /* 0x0000000c0404722b */ /* 0x000fd4000000000a */
[----:B------:R-:W-:-:S05]  /*2900*/  FFMA R2, RZ, R7, R5 ;  /* 0x00000007ff027223 */ /* 0x000fca0000000005 */
[----:B------:R-:W-:-:S13]  /*2910*/  FSETP.GT.AND P0, PT, |R2|, 1.469367938527859385e-39, PT ;  /* 0x001000000200780b */ /* 0x000fda0003f04200 */
[----:B------:R-:W-:Y:S05]  /*2920*/  @P0 BRA P1, `(.L_x_304) ;  /* 0x0000000000200947 */ /* 0x000fea0000800000 */
[----:B------:R-:W-:Y:S01]  /*2930*/  IMAD.MOV.U32 R5, RZ, RZ, R8 ;  /* 0x000000ffff057224 */ /* 0x000fe200078e0008 */
[----:B------:R-:W-:Y:S01]  /*2940*/  MOV R18, R9 ;  /* 0x0000000900127202 */ /* 0x000fe20000000f00 */
[----:B------:R-:W-:Y:S01]  /*2950*/  IMAD.MOV.U32 R8, RZ, RZ, R6 ;  /* 0x000000ffff087224 */ /* 0x000fe200078e0006 */
[----:B------:R-:W-:Y:S02]  /*2960*/  MOV R9, R7 ;  /* 0x0000000700097202 */ /* 0x000fe40000000f00 */
[----:B------:R-:W-:-:S07]  /*2970*/  MOV R2, 0x2990 ;  /* 0x0000299000027802 */ /* 0x000fce0000000f00 */
[----:B----4-:R-:W-:Y:S05]  /*2980*/  CALL.REL.NOINC `($__internal_0_$__cuda_sm20_div_rn_f64_full) ;  /* 0x00000000002c7944 */ /* 0x010fea0003c00000 */
[----:B------:R-:W-:Y:S01]  /*2990*/  IMAD.MOV.U32 R4, RZ, RZ, R20 ;  /* 0x000000ffff047224 */ /* 0x000fe200078e0014 */
[----:B------:R-:W-:-:S07]  /*29a0*/  MOV R5, R21 ;  /* 0x0000001500057202 */ /* 0x000fce0000000f00 */
.L_x_304:
[----:B------:R-:W-:Y:S05]  /*29b0*/  BSYNC.RECONVERGENT B0 ;  /* 0x0000000000007941 */ /* 0x000fea0003800200 */
.L_x_303:
[----:B------:R-:W0:Y:S01]  /*29c0*/  LDC.64 R6, c[0x0][0x390] ;  /* 0x0000e400ff067b82 */ /* 0x000e220000000a00 */
[----:B------:R-:W1:Y:S01]  /*29d0*/  LDCU UR4, c[0x0][0x3b0] ;  /* 0x00007600ff0477ac */ /* 0x000e620008000800 */
[----:B0-----:R-:W-:-:S04]  /*29e0*/  IMAD.WIDE R6, R0, 0x8, R6 ;  /* 0x0000000800067825 */ /* 0x001fc800078e0206 */
[----:B------:R-:W-:Y:S01]  /*29f0*/  IMAD.IADD R0, R3, 0x1, R0 ;  /* 0x0000000103007824 */ /* 0x000fe200078e0200 */
[----:B------:R0:W-:Y:S04]  /*2a00*/  STG.E.64 desc[UR10][R6.64], R4 ;  /* 0x0000000406007986 */ /* 0x0001e8000c101b0a */
[----:B-1----:R-:W-:-:S13]  /*2a10*/  ISETP.GE.AND P0, PT, R0, UR4, PT ;  /* 0x0000000400007c0c */ /* 0x002fda000bf06270 */
[----:B0-----:R-:W-:Y:S05]  /*2a20*/  @!P0 BRA `(.L_x_305) ;  /* 0xffffffd800548947 */ /* 0x001fea000383ffff */
[----:B------:R-:W-:Y:S05]  /*2a30*/  EXIT ;  /* 0x000000000000794d */ /* 0x000fea0003800000 */
        .weak           $__internal_0_$__cuda_sm20_div_rn_f64_full
        .type           $__internal_0_$__cuda_sm20_div_rn_f64_full,@function
        .size           $__internal_0_$__cuda_sm20_div_rn_f64_full,(.L_x_392 - $__internal_0_$__cuda_sm20_div_rn_f64_full)
$__internal_0_$__cuda_sm20_div_rn_f64_full:
[C---:B------:R-:W-:Y:S01]  /*2a40*/  FSETP.GEU.AND P0, PT, |R9|.reuse, 1.469367938527859385e-39, PT ;  /* 0x001000000900780b */ /* 0x040fe20003f0e200 */
[----:B------:R-:W-:Y:S01]  /*2a50*/  IMAD.MOV.U32 R6, RZ, RZ, R5 ;  /* 0x000000ffff067224 */ /* 0x000fe200078e0005 */
[----:B------:R-:W-:Y:S01]  /*2a60*/  LOP3.LUT R10, R9, 0x800fffff, RZ, 0xc0, !PT ;  /* 0x800fffff090a7812 */ /* 0x000fe200078ec0ff */
[----:B------:R-:W-:Y:S01]  /*2a70*/  BSSY.RECONVERGENT B1, `(.L_x_306) ;  /* 0x0000056000017945 */ /* 0x000fe20003800200 */
[----:B------:R-:W-:Y:S01]  /*2a80*/  MOV R7, R18 ;  /* 0x0000001200077202 */ /* 0x000fe20000000f00 */
[----:B------:R-:W-:Y:S01]  /*2a90*/  IMAD.MOV.U32 R18, RZ, RZ, 0x1 ;  /* 0x00000001ff127424 */ /* 0x000fe200078e00ff */
[----:B------:R-:W-:Y:S02]  /*2aa0*/  LOP3.LUT R11, R10, 0x3ff00000, RZ, 0xfc, !PT ;  /* 0x3ff000000a0b7812 */ /* 0x000fe400078efcff */
[----:B------:R-:W-:Y:S02]  /*2ab0*/  MOV R10, R8 ;  /* 0x00000008000a7202 */ /* 0x000fe40000000f00 */
[----:B------:R-:W-:-:S02]  /*2ac0*/  FSETP.GEU.AND P3, PT, |R7|, 1.469367938527859385e-39, PT ;  /* 0x001000000700780b */ /* 0x000fc40003f6e200 */
[----:B------:R-:W-:Y:S01]  /*2ad0*/  LOP3.LUT R5, R7, 0x7ff00000, RZ, 0xc0, !PT ;  /* 0x7ff0000007057812 */ /* 0x000fe200078ec0ff */
[----:B------:R-:W-:Y:S01]  /*2ae0*/  @!P0 DMUL R10, R8, 8.98846567431157953865e+307 ;  /* 0x7fe00000080a8828 */ /* 0x000fe20000000000 */
[----:B------:R-:W-:Y:S02]  /*2af0*/  MOV R26, 0x1ca00000 ;  /* 0x1ca00000001a7802 */ /* 0x000fe40000000f00 */
[----:B------:R-:W-:-:S03]  /*2b00*/  LOP3.LUT R28, R9, 0x7ff00000, RZ, 0xc0, !PT ;  /* 0x7ff00000091c7812 */ /* 0x000fc600078ec0ff */
[----:B------:R-:W0:Y:S01]  /*2b10*/  MUFU.RCP64H R19, R11 ;  /* 0x0000000b00137308 */ /* 0x000e220000001800 */
[----:B------:R-:W-:-:S03]  /*2b20*/  ISETP.GE.U32.AND P2, PT, R5, R28, PT ;  /* 0x0000001c0500720c */ /* 0x000fc60003f46070 */
[----:B------:R-:W-:Y:S02]  /*2b30*/  @!P3 LOP3.LUT R20, R9, 0x7ff00000, RZ, 0xc0, !PT ;  /* 0x7ff000000914b812 */ /* 0x000fe400078ec0ff */
[----:B------:R-:W-:Y:S02]  /*2b40*/  @!P0 LOP3.LUT R28, R11, 0x7ff00000, RZ, 0xc0, !PT ;  /* 0x7ff000000b1c8812 */ /* 0x000fe400078ec0ff */
[----:B------:R-:W-:-:S04]  /*2b50*/  @!P3 ISETP.GE.U32.AND P4, PT, R5, R20, PT ;  /* 0x000000140500b20c */ /* 0x000fc80003f86070 */
[----:B------:R-:W-:-:S04]  /*2b60*/  @!P3 SEL R21, R26, 0x63400000, !P4 ;  /* 0x634000001a15b807 */ /* 0x000fc80006000000 */
[----:B------:R-:W-:Y:S01]  /*2b70*/  @!P3 LOP3.LUT R24, R21, 0x80000000, R7, 0xf8, !PT ;  /* 0x800000001518b812 */ /* 0x000fe200078ef807 */
[----:B0-----:R-:W-:-:S03]  /*2b80*/  DFMA R22, R18, -R10, 1 ;  /* 0x3ff000001216742b */ /* 0x001fc6000000080a */
[----:B------:R-:W-:Y:S02]  /*2b90*/  @!P3 LOP3.LUT R25, R24, 0x100000, RZ, 0xfc, !PT ;  /* 0x001000001819b812 */ /* 0x000fe400078efcff */
[----:B------:R-:W-:-:S03]  /*2ba0*/  @!P3 MOV R24, RZ ;  /* 0x000000ff0018b202 */ /* 0x000fc60000000f00 */
[----:B------:R-:W-:-:S08]  /*2bb0*/  DFMA R22, R22, R22, R22 ;  /* 0x000000161616722b */ /* 0x000fd00000000016 */
[----:B------:R-:W-:Y:S01]  /*2bc0*/  DFMA R22, R18, R22, R18 ;  /* 0x000000161216722b */ /* 0x000fe20000000012 */
[----:B------:R-:W-:Y:S01]  /*2bd0*/  SEL R19, R26, 0x63400000, !P2 ;  /* 0x634000001a137807 */ /* 0x000fe20005000000 */
[----:B------:R-:W-:-:S03]  /*2be0*/  IMAD.MOV.U32 R18, RZ, RZ, R6 ;  /* 0x000000ffff127224 */ /* 0x000fc600078e0006 */
[----:B------:R-:W-:-:S03]  /*2bf0*/  LOP3.LUT R19, R19, 0x800fffff, R7, 0xf8, !PT ;  /* 0x800fffff13137812 */ /* 0x000fc600078ef807 */
[----:B------:R-:W-:-:S03]  /*2c00*/  DFMA R20, R22, -R10, 1 ;  /* 0x3ff000001614742b */ /* 0x000fc6000000080a */
[----:B------:R-:W-:-:S05]  /*2c10*/  @!P3 DFMA R18, R18, 2, -R24 ;  /* 0x400000001212b82b */ /* 0x000fca0000000818 */
[----:B------:R-:W-:-:S08]  /*2c20*/  DFMA R20, R22, R20, R22 ;  /* 0x000000141614722b */ /* 0x000fd00000000016 */
[----:B------:R-:W-:-:S08]  /*2c30*/  DMUL R22, R20, R18 ;  /* 0x0000001214167228 */ /* 0x000fd00000000000 */
[----:B------:R-:W-:-:S08]  /*2c40*/  DFMA R24, R22, -R10, R18 ;  /* 0x8000000a1618722b */ /* 0x000fd00000000012 */
[----:B------:R-:W-:Y:S01]  /*2c50*/  DFMA R24, R20, R24, R22 ;  /* 0x000000181418722b */ /* 0x000fe20000000016 */
[----:B------:R-:W-:Y:S01]  /*2c60*/  IMAD.MOV.U32 R23, RZ, RZ, R5 ;  /* 0x000000ffff177224 */ /* 0x000fe200078e0005 */
[----:B------:R-:W-:-:S04]  /*2c70*/  @!P3 LOP3.LUT R23, R19, 0x7ff00000, RZ, 0xc0, !PT ;  /* 0x7ff000001317b812 */ /* 0x000fc800078ec0ff */
[----:B------:R-:W-:-:S04]  /*2c80*/  IADD3 R20, PT, PT, R23, -0x1, RZ ;  /* 0xffffffff17147810 */ /* 0x000fc80007ffe0ff */
[----:B------:R-:W-:Y:S01]  /*2c90*/  ISETP.GT.U32.AND P0, PT, R20, 0x7feffffe, PT ;  /* 0x7feffffe1400780c */ /* 0x000fe20003f04070 */
[----:B------:R-:W-:-:S05]  /*2ca0*/  VIADD R20, R28, 0xffffffff ;  /* 0xffffffff1c147836 */ /* 0x000fca0000000000 */
[----:B------:R-:W-:-:S13]  /*2cb0*/  ISETP.GT.U32.OR P0, PT, R20, 0x7feffffe, P0 ;  /* 0x7feffffe1400780c */ /* 0x000fda0000704470 */
[----:B------:R-:W-:Y:S05]  /*2cc0*/  @P0 BRA `(.L_x_307) ;  /* 0x00000000006c0947 */ /* 0x000fea0003800000 */
[----:B------:R-:W-:-:S04]  /*2cd0*/  LOP3.LUT R20, R9, 0x7ff00000, RZ, 0xc0, !PT ;  /* 0x7ff0000009147812 */ /* 0x000fc800078ec0ff */
[CC--:B------:R-:W-:Y:S02]  /*2ce0*/  VIADDMNMX R6, R5.reuse, -R20.reuse, 0xb9600000, !PT ;  /* 0xb960000005067446 */ /* 0x0c0fe40007800914 */
[----:B------:R-:W-:Y:S02]  /*2cf0*/  ISETP.GE.U32.AND P0, PT, R5, R20, PT ;  /* 0x000000140500720c */ /* 0x000fe40003f06070 */
[----:B------:R-:W-:Y:S02]  /*2d00*/  VIMNMX R5, PT, PT, R6, 0x46a00000, PT ;  /* 0x46a0000006057848 */ /* 0x000fe40003fe0100 */
[----:B------:R-:W-:Y:S02]  /*2d10*/  SEL R26, R26, 0x63400000, !P0 ;  /* 0x634000001a1a7807 */ /* 0x000fe40004000000 */
[----:B------:R-:W-:Y:S02]  /*2d20*/  MOV R6, RZ ;  /* 0x000000ff00067202 */ /* 0x000fe40000000f00 */
[----:B------:R-:W-:-:S05]  /*2d30*/  IADD3 R5, PT, PT, -R26, R5, RZ ;  /* 0x000000051a057210 */ /* 0x000fca0007ffe1ff */
[----:B------:R-:W-:-:S06]  /*2d40*/  VIADD R7, R5, 0x7fe00000 ;  /* 0x7fe0000005077836 */ /* 0x000fcc0000000000 */
[----:B------:R-:W-:-:S10]  /*2d50*/  DMUL R20, R24, R6 ;  /* 0x0000000618147228 */ /* 0x000fd40000000000 */
[----:B------:R-:W-:-:S13]  /*2d60*/  FSETP.GTU.AND P0, PT, |R21|, 1.469367938527859385e-39, PT ;  /* 0x001000001500780b */ /* 0x000fda0003f0c200 */
[----:B------:R-:W-:Y:S05]  /*2d70*/  @P0 BRA `(.L_x_308) ;  /* 0x0000000000940947 */ /* 0x000fea0003800000 */
[----:B------:R-:W-:Y:S01]  /*2d80*/  DFMA R10, R24, -R10, R18 ;  /* 0x8000000a180a722b */ /* 0x000fe20000000012 */
[----:B------:R-:W-:-:S09]  /*2d90*/  IMAD.MOV.U32 R8, RZ, RZ, RZ ;  /* 0x000000ffff087224 */ /* 0x000fd200078e00ff */
[C---:B------:R-:W-:Y:S02]  /*2da0*/  FSETP.NEU.AND P0, PT, R11.reuse, RZ, PT ;  /* 0x000000ff0b00720b */ /* 0x040fe40003f0d000 */
[----:B------:R-:W-:-:S04]  /*2db0*/  LOP3.LUT R19, R11, 0x80000000, R9, 0x48, !PT ;  /* 0x800000000b137812 */ /* 0x000fc800078e4809 */
[----:B------:R-:W-:-:S07]  /*2dc0*/  LOP3.LUT R9, R19, R7, RZ, 0xfc, !PT ;  /* 0x0000000713097212 */ /* 0x000fce00078efcff */
[----:B------:R-:W-:Y:S05]  /*2dd0*/  @!P0 BRA `(.L_x_308) ;  /* 0x00000000007c8947 */ /* 0x000fea0003800000 */
[C---:B------:R-:W-:Y:S01]  /*2de0*/  IADD3 R7, PT, PT, -R5.reuse, RZ, RZ ;  /* 0x000000ff05077210 */ /* 0x040fe20007ffe1ff */
[----:B------:R-:W-:Y:S01]  /*2df0*/  IMAD.MOV.U32 R6, RZ, RZ, RZ ;  /* 0x000000ffff067224 */ /* 0x000fe200078e00ff */
[----:B------:R-:W-:Y:S01]  /*2e00*/  DMUL.RP R8, R24, R8 ;  /* 0x0000000818087228 */ /* 0x000fe20000008000 */
[----:B------:R-:W-:-:S04]  /*2e10*/  IADD3 R5, PT, PT, -R5, -0x43300000, RZ ;  /* 0xbcd0000005057810 */ /* 0x000fc80007ffe1ff */
[----:B------:R-:W-:-:S05]  /*2e20*/  DFMA R6, R20, -R6, R24 ;  /* 0x800000061406722b */ /* 0x000fca0000000018 */
[----:B------:R-:W-:-:S05]  /*2e30*/  LOP3.LUT R19, R9, R19, RZ, 0x3c, !PT ;  /* 0x0000001309137212 */ /* 0x000fca00078e3cff */
[----:B------:R-:W-:-:S04]  /*2e40*/  FSETP.NEU.AND P0, PT, |R7|, R5, PT ;  /* 0x000000050700720b */ /* 0x000fc80003f0d200 */
[----:B------:R-:W-:Y:S02]  /*2e50*/  FSEL R20, R8, R20, !P0 ;  /* 0x0000001408147208 */ /* 0x000fe40004000000 */
[----:B------:R-:W-:Y:S01]  /*2e60*/  FSEL R21, R19, R21, !P0 ;  /* 0x0000001513157208 */ /* 0x000fe20004000000 */
[----:B------:R-:W-:Y:S06]  /*2e70*/  BRA `(.L_x_308) ;  /* 0x0000000000547947 */ /* 0x000fec0003800000 */
.L_x_307:
[----:B------:R-:W-:-:S14]  /*2e80*/  DSETP.NAN.AND P0, PT, R6, R6, PT ;  /* 0x000000060600722a */ /* 0x000fdc0003f08000 */
[----:B------:R-:W-:Y:S05]  /*2e90*/  @P0 BRA `(.L_x_309) ;  /* 0x0000000000440947 */ /* 0x000fea0003800000 */
[----:B------:R-:W-:-:S14]  /*2ea0*/  DSETP.NAN.AND P0, PT, R8, R8, PT ;  /* 0x000000080800722a */ /* 0x000fdc0003f08000 */
[----:B------:R-:W-:Y:S05]  /*2eb0*/  @P0 BRA `(.L_x_310) ;  /* 0x0000000000300947 */ /* 0x000fea0003800000 */
[----:B------:R-:W-:Y:S01]  /*2ec0*/  ISETP.NE.AND P0, PT, R23, R28, PT ;  /* 0x0000001c1700720c */ /* 0x000fe20003f05270 */
[----:B------:R-:W-:Y:S01]  /*2ed0*/  IMAD.MOV.U32 R21, RZ, RZ, -0x80000 ;  /* 0xfff80000ff157424 */ /* 0x000fe200078e00ff */
[----:B------:R-:W-:-:S11]  /*2ee0*/  MOV R20, 0x0 ;  /* 0x0000000000147802 */ /* 0x000fd60000000f00 */
[----:B------:R-:W-:Y:S05]  /*2ef0*/  @!P0 BRA `(.L_x_308) ;  /* 0x0000000000348947 */ /* 0x000fea0003800000 */
[----:B------:R-:W-:Y:S02]  /*2f00*/  ISETP.NE.AND P0, PT, R23, 0x7ff00000, PT ;  /* 0x7ff000001700780c */ /* 0x000fe40003f05270 */
[----:B------:R-:W-:Y:S02]  /*2f10*/  LOP3.LUT R21, R7, 0x80000000, R9, 0x48, !PT ;  /* 0x8000000007157812 */ /* 0x000fe400078e4809 */
[----:B------:R-:W-:-:S13]  /*2f20*/  ISETP.EQ.OR P0, PT, R28, RZ, !P0 ;  /* 0x000000ff1c00720c */ /* 0x000fda0004702670 */
[----:B------:R-:W-:Y:S02]  /*2f30*/  @P0 LOP3.LUT R5, R21, 0x7ff00000, RZ, 0xfc, !PT ;  /* 0x7ff0000015050812 */ /* 0x000fe400078efcff */
[----:B------:R-:W-:Y:S01]  /*2f40*/  @!P0 MOV R20, RZ ;  /* 0x000000ff00148202 */ /* 0x000fe20000000f00 */
[----:B------:R-:W-:Y:S01]  /*2f50*/  @P0 IMAD.MOV.U32 R20, RZ, RZ, RZ ;  /* 0x000000ffff140224 */ /* 0x000fe200078e00ff */
[----:B------:R-:W-:Y:S01]  /*2f60*/  @P0 MOV R21, R5 ;  /* 0x0000000500150202 */ /* 0x000fe20000000f00 */
[----:B------:R-:W-:Y:S06]  /*2f70*/  BRA `(.L_x_308) ;  /* 0x0000000000147947 */ /* 0x000fec0003800000 */
.L_x_310:
[----:B------:R-:W-:Y:S01]  /*2f80*/  LOP3.LUT R21, R9, 0x80000, RZ, 0xfc, !PT ;  /* 0x0008000009157812 */ /* 0x000fe200078efcff */
[----:B------:R-:W-:Y:S01]  /*2f90*/  IMAD.MOV.U32 R20, RZ, RZ, R8 ;  /* 0x000000ffff147224 */ /* 0x000fe200078e0008 */
[----:B------:R-:W-:Y:S06]  /*2fa0*/  BRA `(.L_x_308) ;  /* 0x0000000000087947 */ /* 0x000fec0003800000 */
.L_x_309:
[----:B------:R-:W-:Y:S02]  /*2fb0*/  LOP3.LUT R21, R7, 0x80000, RZ, 0xfc, !PT ;  /* 0x0008000007157812 */ /* 0x000fe400078efcff */
[----:B------:R-:W-:-:S07]  /*2fc0*/  MOV R20, R6 ;  /* 0x0000000600147202 */ /* 0x000fce0000000f00 */
.L_x_308:
[----:B------:R-:W-:Y:S05]  /*2fd0*/  BSYNC.RECONVERGENT B1 ;  /* 0x0000000000017941 */ /* 0x000fea0003800200 */
.L_x_306:
[----:B------:R-:W-:Y:S02]  /*2fe0*/  HFMA2 R7, -RZ, RZ, 0, 0 ;  /* 0x00000000ff077431 */ /* 0x000fe400000001ff */
[----:B------:R-:W-:-:S04]  /*2ff0*/  IMAD.MOV.U32 R6, RZ, RZ, R2 ;  /* 0x000000ffff067224 */ /* 0x000fc800078e0002 */
[----:B------:R-:W-:Y:S05]  /*3000*/  RET.REL.NODEC R6 `(_Z10_div_64_17PdS_S_PiS0_S0_ii) ;  /* 0xffffffcc06fc7950 */ /* 0x000fea0003c3ffff */
.L_x_311:
        /* <DEDUP_REMOVED lines=15> */
.L_x_392:


//--------------------- .text._Z10_div_32_17PfS_S_PiS0_S0_ii --------------------------
	.section	.text._Z10_div_32_17PfS_S_PiS0_S0_ii,"ax",@progbits
	.align	128
        .global         _Z10_div_32_17PfS_S_PiS0_S0_ii
        .type           _Z10_div_32_17PfS_S_PiS0_S0_ii,@function
        .size           _Z10_div_32_17PfS_S_PiS0_S0_ii,(.L_x_393 - _Z10_div_32_17PfS_S_PiS0_S0_ii)
        .other          _Z10_div_32_17PfS_S_PiS0_S0_ii,@"STO_CUDA_ENTRY STV_DEFAULT"
_Z10_div_32_17PfS_S_PiS0_S0_ii:
.text._Z10_div_32_17PfS_S_PiS0_S0_ii:
        /* <DEDUP_REMOVED lines=18> */
.L_x_315:
[----:B-1----:R-:W-:-:S06]  /*0120*/  IMAD.WIDE R14, R0, 0x4, R6 ;  /* 0x00000004000e7825 */ /* 0x002fcc00078e0206 */
[----:B------:R-:W2:Y:S01]  /*0130*/  LDG.E R15, desc[UR10][R14.64] ;  /* 0x0000000a0e0f7981 */ /* 0x000ea2000c1e1900 */
[----:B0---4-:R-:W-:-:S05]  /*0140*/  IMAD.WIDE R4, R0, 0x4, R8 ;  /* 0x0000000400047825 */ /* 0x011fca00078e0208 */
[----:B------:R-:W3:Y:S01]  /*0150*/  LDG.E R2, desc[UR10][R4.64] ;  /* 0x0000000a04027981 */ /* 0x000ee2000c1e1900 */
[----:B------:R-:W-:Y:S01]  /*0160*/  BSSY.RECONVERGENT B0, `(.L_x_313) ;  /* 0x0000010000007945 */ /* 0x000fe20003800200 */
[----:B--2---:R-:W0:Y:S08]  /*0170*/  MUFU.RCP R12, R15 ;  /* 0x0000000f000c7308 */ /* 0x004e300000001000 */
[----:B---3--:R-:W1:Y:S01]  /*0180*/  FCHK P0, R2, R15 ;  /* 0x0000000f02007302 */ /* 0x008e620000000000 */
[----:B0-----:R-:W-:-:S04]  /*0190*/  FFMA R13, -R15, R12, 1 ;  /* 0x3f8000000f0d7423 */ /* 0x001fc8000000010c */
[----:B------:R-:W-:Y:S01]  /*01a0*/  FFMA R17, R12, R13, R12 ;  /* 0x0000000d0c117223 */ /* 0x000fe2000000000c */
[--C-:B------:R-:W-:Y:S02]  /*01b0*/  IMAD.MOV.U32 R13, RZ, RZ, R0.reuse ;  /* 0x000000ffff0d7224 */ /* 0x100fe400078e0000 */
[----:B------:R-:W-:Y:S02]  /*01c0*/  IMAD.IADD R0, R3, 0x1, R0 ;  /* 0x0000000103007824 */ /* 0x000fe400078e0200 */
[----:B------:R-:W-:-:S04]  /*01d0*/  FFMA R12, R2, R17, RZ ;  /* 0x00000011020c7223 */ /* 0x000fc800000000ff */
[----:B------:R-:W-:Y:S01]  /*01e0*/  FFMA R14, -R15, R12, R2 ;  /* 0x0000000c0f0e7223 */ /* 0x000fe20000000102 */
[----:B------:R-:W-:-:S03]  /*01f0*/  ISETP.GE.AND P2, PT, R0, UR6, PT ;  /* 0x0000000600007c0c */ /* 0x000fc6000bf46270 */
[----:B------:R-:W-:Y:S01]  /*0200*/  FFMA R17, R17, R14, R12 ;  /* 0x0000000e11117223 */ /* 0x000fe2000000000c */
[----:B-1----:R-:W-:Y:S09]  /*0210*/  @!P0 BRA `(.L_x_314) ;  /* 0x0000000000108947 */ /* 0x002ff20003800000 */
[----:B------:R-:W-:Y:S02]  /*0220*/  MOV R5, R15 ;  /* 0x0000000f00057202 */ /* 0x000fe40000000f00 */
[----:B------:R-:W-:-:S07]  /*0230*/  MOV R4, 0x250 ;  /* 0x0000025000047802 */ /* 0x000fce0000000f00 */
[----:B------:R-:W-:Y:S05]  /*0240*/  CALL.REL.NOINC `($__internal_1_$__cuda_sm3x_div_rn_noftz_f32_slowpath) ;  /* 0x0000002400b47944 */ /* 0x000fea0003c00000 */
[----:B------:R-:W-:-:S07]  /*0250*/  IMAD.MOV.U32 R17, RZ, RZ, R2 ;  /* 0x000000ffff117224 */ /* 0x000fce00078e0002 */
.L_x_314:
[----:B------:R-:W-:Y:S05]  /*0260*/  BSYNC.RECONVERGENT B0 ;  /* 0x0000000000007941 */ /* 0x000fea0003800200 */
.L_x_313:
[----:B------:R-:W-:-:S05]  /*0270*/  IMAD.WIDE R4, R13, 0x4, R10 ;  /* 0x000000040d047825 */ /* 0x000fca00078e020a */
[----:B------:R0:W-:Y:S01]  /*0280*/  STG.E desc[UR10][R4.64], R17 ;  /* 0x0000001104007986 */ /* 0x0001e2000c10190a */
[----:B------:R-:W-:Y:S05]  /*0290*/  @!P2 BRA `(.L_x_315) ;  /* 0xfffffffc00a0a947 */ /* 0x000fea000383ffff */
[----:B------:R-:W-:Y:S05]  /*02a0*/  EXIT ;  /* 0x000000000000794d */ /* 0x000fea0003800000 */
.L_x_312:
[----:B------:R-:W-:-:S04]  /*02b0*/  UIADD3 UR4, UPT, UPT, UR4, -0x1, URZ ;  /* 0xffffffff04047890 */ /* 0x000fc8000fffe0ff */
[----:B------:R-:W-:Y:S02]  /*02c0*/  ULOP3.LUT UR7, UR4, 0x7, URZ, 0xc0, !UPT ;  /* 0x0000000704077892 */ /* 0x000fe4000f8ec0ff */
[----:B------:R-:W-:Y:S02]  /*02d0*/  ULOP3.LUT UR4, UR4, 0xfffffff8, URZ, 0xc0, !UPT ;  /* 0xfffffff804047892 */ /* 0x000fe4000f8ec0ff */
[----:B------:R-:W-:Y:S02]  /*02e0*/  UIADD3 UR8, UPT, UPT, UR7, -0x1, URZ ;  /* 0xffffffff07087890 */ /* 0x000fe4000fffe0ff */
[----:B-1----:R-:W-:-:S12]  /*02f0*/  UIADD3 UR6, UPT, UPT, -UR4, URZ, URZ ;  /* 0x000000ff04067290 */ /* 0x002fd8000fffe1ff */
.L_x_323:
        /* <DEDUP_REMOVED lines=12> */
[----:B------:R-:W-:Y:S01]  /*03c0*/  IMAD.U32 R7, RZ, RZ, UR6 ;  /* 0x00000006ff077e24 */ /* 0x000fe2000f8e00ff */
[----:B------:R-:W-:Y:S02]  /*03d0*/  MOV R28, R0 ;  /* 0x00000000001c7202 */ /* 0x000fe40000000f00 */
[----:B------:R-:W-:Y:S01]  /*03e0*/  IMAD.U32 R2, RZ, RZ, UR4 ;  /* 0x00000004ff027e24 */ /* 0x000fe2000f8e00ff */
[----:B------:R-:W1:Y:S08]  /*03f0*/  LDC.64 R12, c[0x0][0x398] ;  /* 0x0000e600ff0c7b82 */ /* 0x000e700000000a00 */
[----:B------:R-:W2:Y:S02]  /*0400*/  LDC.64 R14, c[0x0][0x3a0] ;  /* 0x0000e800ff0e7b82 */ /* 0x000ea40000000a00 */
.L_x_317:
[----:B------:R-:W-:-:S05]  /*0410*/  IADD3 R27, PT, PT, R2, 0x3, RZ ;  /* 0x00000003021b7810 */ /* 0x000fca0007ffe0ff */
[----:B0-----:R-:W-:-:S05]  /*0420*/  IMAD.WIDE.U32 R16, R27, 0x4, R10 ;  /* 0x000000041b107825 */ /* 0x001fca00078e000a */
[----:B------:R-:W3:Y:S01]  /*0430*/  LDG.E R19, desc[UR10][R16.64] ;  /* 0x0000000a10137981 */ /* 0x000ee2000c1e1900 */
[----:B----4-:R-:W-:-:S04]  /*0440*/  VIADD R8, R2, 0x2 ;  /* 0x0000000202087836 */ /* 0x010fc80000000000 */
        /* <DEDUP_REMOVED lines=66> */
[----:B-1----:R-:W-:-:S03]  /*0870*/  IMAD.WIDE.U32 R16, R27, 0x4, R12 ;  /* 0x000000041b107825 */ /* 0x002fc600078e000c */
[----:B------:R-:W-:-:S03]  /*0880*/  MOV R6, R25 ;  /* 0x0000001900067202 */ /* 0x000fc60000000f00 */
[----:B------:R0:W4:Y:S02]  /*0890*/  LDG.E R16, desc[UR10][R16.64] ;  /* 0x0000000a10107981 */ /* 0x000124000c1e1900 */
        /* <DEDUP_REMOVED lines=27> */
[----:B------:R-:W-:Y:S01]  /*0a50*/  IADD3 R19, PT, PT, -R5, RZ, RZ ;  /* 0x000000ff05137210 */ /* 0x000fe20007ffe1ff */
[----:B----4-:R-:W-:Y:S01]  /*0a60*/  IMAD R21, R24, R16, R21 ;  /* 0x0000001018157224 */ /* 0x010fe200078e0215 */
[----:B------:R-:W-:-:S03]  /*0a70*/  MOV R16, RZ ;  /* 0x000000ff00107202 */ /* 0x000fc60000000f00 */
        /* <DEDUP_REMOVED lines=188> */
.L_x_316:
[----:B------:R-:W-:-:S09]  /*1640*/  UISETP.NE.AND UP0, UPT, UR7, URZ, UPT ;  /* 0x000000ff0700728c */ /* 0x000fd2000bf05270 */
[----:B------:R-:W-:Y:S05]  /*1650*/  BRA.U !UP0, `(.L_x_318) ;  /* 0x0000001108387547 */ /* 0x000fea000b800000 */
[----:B------:R-:W0:Y:S01]  /*1660*/  LDCU UR5, c[0x0][0x3b4] ;  /* 0x00007680ff0577ac */ /* 0x000e220008000800 */
[----:B------:R-:W-:Y:S02]  /*1670*/  UISETP.GE.U32.AND UP0, UPT, UR8, 0x3, UPT ;  /* 0x000000030800788c */ /* 0x000fe4000bf06070 */
[----:B0-----:R-:W-:-:S04]  /*1680*/  UIADD3 UR4, UPT, UPT, UR5, -0x1, URZ ;  /* 0xffffffff05047890 */ /* 0x001fc8000fffe0ff */
[----:B------:R-:W-:-:S03]  /*1690*/  ULOP3.LUT UP1, UR4, UR4, 0x3, URZ, 0xc0, !UPT ;  /* 0x0000000304047892 */ /* 0x000fc6000f82c0ff */
[----:B------:R-:W-:Y:S09]  /*16a0*/  BRA.U !UP0, `(.L_x_319) ;  /* 0x0000000908447547 */ /* 0x000ff2000b800000 */
[----:B----4-:R-:W0:Y:S01]  /*16b0*/  LDC.64 R8, c[0x0][0x3a8] ;  /* 0x0000ea00ff087b82 */ /* 0x010e220000000a00 */
[----:B------:R-:W-:-:S04]  /*16c0*/  VIADD R27, R2, 0xffffffff ;  /* 0xffffffff021b7836 */ /* 0x000fc80000000000 */
[----:B0-----:R-:W-:-:S05]  /*16d0*/  IMAD.WIDE.U32 R10, R27, 0x4, R8 ;  /* 0x000000041b0a7825 */ /* 0x001fca00078e0008 */
[----:B------:R-:W2:Y:S01]  /*16e0*/  LDG.E R7, desc[UR10][R10.64] ;  /* 0x0000000a0a077981 */ /* 0x000ea2000c1e1900 */
        /* <DEDUP_REMOVED lines=40> */
[----:B------:R-:W-:Y:S02]  /*1970*/  @P0 IADD3 R20, PT, PT, R20, 0x1, RZ ;  /* 0x0000000114140810 */ /* 0x000fe40007ffe0ff */
[----:B-1----:R-:W-:-:S03]  /*1980*/  MOV R8, RZ ;  /* 0x000000ff00087202 */ /* 0x002fc60000000f00 */
        /* <DEDUP_REMOVED lines=99> */
.L_x_319:
[----:B------:R-:W-:Y:S05]  /*1fc0*/  BRA.U !UP1, `(.L_x_318) ;  /* 0x0000000509dc7547 */ /* 0x000fea000b800000 */
[----:B------:R-:W-:Y:S02]  /*1fd0*/  UISETP.NE.AND UP0, UPT, UR4, 0x1, UPT ;  /* 0x000000010400788c */ /* 0x000fe4000bf05270 */
[----:B------:R-:W-:-:S04]  /*1fe0*/  ULOP3.LUT UR5, UR5, 0x1, URZ, 0xc0, !UPT ;  /* 0x0000000105057892 */ /* 0x000fc8000f8ec0ff */
[----:B------:R-:W-:-:S03]  /*1ff0*/  UISETP.NE.U32.AND UP1, UPT, UR5, 0x1, UPT ;  /* 0x000000010500788c */ /* 0x000fc6000bf25070 */
[----:B------:R-:W-:Y:S08]  /*2000*/  BRA.U !UP0, `(.L_x_320) ;  /* 0x0000000508307547 */ /* 0x000ff0000b800000 */
[----:B------:R-:W0:Y:S01]  /*2010*/  LDC.64 R24, c[0x0][0x3a8] ;  /* 0x0000ea00ff187b82 */ /* 0x000e220000000a00 */
[----:B------:R-:W-:-:S07]  /*2020*/  VIADD R19, R2, 0xffffffff ;  /* 0xffffffff02137836 */ /* 0x000fce0000000000 */
[----:B------:R-:W1:Y:S08]  /*2030*/  LDC.64 R12, c[0x0][0x398] ;  /* 0x0000e600ff0c7b82 */ /* 0x000e700000000a00 */
        /* <DEDUP_REMOVED lines=8> */
[----:B----4-:R-:W2:Y:S03]  /*20c0*/  LDG.E R8, desc[UR10][R16.64] ;  /* 0x0000000a10087981 */ /* 0x010ea6000c1e1900 */
[C---:B------:R-:W-:Y:S01]  /*20d0*/  IMAD.WIDE.U32 R26, R2.reuse, 0x4, R12 ;  /* 0x00000004021a7825 */ /* 0x040fe200078e000c */
[----:B------:R-:W4:Y:S03]  /*20e0*/  LDG.E R10, desc[UR10][R18.64] ;  /* 0x0000000a120a7981 */ /* 0x000f26000c1e1900 */
        /* <DEDUP_REMOVED lines=8> */
[----:B0-----:R-:W-:Y:S01]  /*2170*/  VIADD R4, R12, 0xffffffe ;  /* 0x0ffffffe0c047836 */ /* 0x001fe20000000000 */
[----:B-----5:R-:W-:-:S05]  /*2180*/  IABS R12, R6 ;  /* 0x00000006000c7213 */ /* 0x020fca0000000000 */
        /* <DEDUP_REMOVED lines=52> */
.L_x_320:
[----:B------:R-:W-:Y:S05]  /*24d0*/  BRA.U !UP1, `(.L_x_318) ;  /* 0x0000000109987547 */ /* 0x000fea000b800000 */
[----:B------:R-:W0:Y:S01]  /*24e0*/  LDC.64 R4, c[0x0][0x3a8] ;  /* 0x0000ea00ff047b82 */ /* 0x000e220000000a00 */
[----:B------:R-:W-:-:S07]  /*24f0*/  IADD3 R7, PT, PT, R2, -0x1, RZ ;  /* 0xffffffff02077810 */ /* 0x000fce0007ffe0ff */
[----:B------:R-:W1:Y:S08]  /*2500*/  LDC.64 R10, c[0x0][0x3a0] ;  /* 0x0000e800ff0a7b82 */ /* 0x000e700000000a00 */
[----:B----4-:R-:W2:Y:S01]  /*2510*/  LDC.64 R8, c[0x0][0x398] ;  /* 0x0000e600ff087b82 */ /* 0x010ea20000000a00 */
        /* <DEDUP_REMOVED lines=32> */
[----:B----4-:R-:W-:Y:S02]  /*2720*/  IMAD R23, R7, R10, R23 ;  /* 0x0000000a07177224 */ /* 0x010fe400078e0217 */
[----:B------:R-:W-:-:S07]  /*2730*/  IMAD R28, R5, R4, R28 ;  /* 0x00000004051c7224 */ /* 0x000fce00078e021c */
.L_x_318:
[----:B------:R-:W0:Y:S01]  /*2740*/  LDC.64 R6, c[0x0][0x388] ;  /* 0x0000e200ff067b82 */ /* 0x000e220000000a00 */
[----:B------:R-:W-:-:S07]  /*2750*/  IADD3 R23, PT, PT, R23, R28, RZ ;  /* 0x0000001c17177210 */ /* 0x000fce0007ffe0ff */
[----:B------:R-:W1:Y:S01]  /*2760*/  LDC.64 R4, c[0x0][0x380] ;  /* 0x0000e000ff047b82 */ /* 0x000e620000000a00 */
[----:B------:R-:W-:Y:S02]  /*2770*/  IMAD.IADD R21, R28, 0x1, R21 ;  /* 0x000000011c157824 */ /* 0x000fe400078e0215 */
[----:B0-----:R-:W-:-:S06]  /*2780*/  IMAD.WIDE R6, R23, 0x4, R6 ;  /* 0x0000000417067825 */ /* 0x001fcc00078e0206 */
[----:B------:R-:W4:Y:S01]  /*2790*/  LDG.E R7, desc[UR10][R6.64] ;  /* 0x0000000a06077981 */ /* 0x000f22000c1e1900 */
[----:B-1----:R-:W-:-:S05]  /*27a0*/  IMAD.WIDE R4, R21, 0x4, R4 ;  /* 0x0000000415047825 */ /* 0x002fca00078e0204 */
[----:B------:R-:W2:Y:S01]  /*27b0*/  LDG.E R2, desc[UR10][R4.64] ;  /* 0x0000000a04027981 */ /* 0x000ea2000c1e1900 */
[----:B------:R-:W-:Y:S01]  /*27c0*/  BSSY.RECONVERGENT B0, `(.L_x_321) ;  /* 0x000000d000007945 */ /* 0x000fe20003800200 */
[----:B----4-:R-:W0:Y:S08]  /*27d0*/  MUFU.RCP R8, R7 ;  /* 0x0000000700087308 */ /* 0x010e300000001000 */
[----:B--2---:R-:W1:Y:S01]  /*27e0*/  FCHK P0, R2, R7 ;  /* 0x0000000702007302 */ /* 0x004e620000000000 */
[----:B0-----:R-:W-:-:S04]  /*27f0*/  FFMA R9, -R7, R8, 1 ;  /* 0x3f80000007097423 */ /* 0x001fc80000000108 */
[----:B------:R-:W-:-:S04]  /*2800*/  FFMA R9, R8, R9, R8 ;  /* 0x0000000908097223 */ /* 0x000fc80000000008 */
[----:B------:R-:W-:-:S04]  /*2810*/  FFMA R8, R2, R9, RZ ;  /* 0x0000000902087223 */ /* 0x000fc800000000ff */
[----:B------:R-:W-:-:S04]  /*2820*/  FFMA R10, -R7, R8, R2 ;  /* 0x00000008070a7223 */ /* 0x000fc80000000102 */
[----:B------:R-:W-:Y:S01]  /*2830*/  FFMA R9, R9, R10, R8 ;  /* 0x0000000a09097223 */ /* 0x000fe20000000008 */
[----:B-1----:R-:W-:Y:S06]  /*2840*/  @!P0 BRA `(.L_x_322) ;  /* 0x0000000000108947 */ /* 0x002fec0003800000 */
[----:B------:R-:W-:Y:S02]  /*2850*/  MOV R5, R7 ;  /* 0x0000000700057202 */ /* 0x000fe40000000f00 */
[----:B------:R-:W-:-:S07]  /*2860*/  MOV R4, 0x2880 ;  /* 0x0000288000047802 */ /* 0x000fce0000000f00 */
[----:B------:R-:W-:Y:S05]  /*2870*/  CALL.REL.NOINC `($__internal_1_$__cuda_sm3x_div_rn_noftz_f32_slowpath) ;  /* 0x0000000000287944 */ /* 0x000fea0003c00000 */
[----:B------:R-:W-:-:S07]  /*2880*/  IMAD.MOV.U32 R9, RZ, RZ, R2 ;  /* 0x000000ffff097224 */ /* 0x000fce00078e0002 */
.L_x_322:
[----:B------:R-:W-:Y:S05]  /*2890*/  BSYNC.RECONVERGENT B0 ;  /* 0x0000000000007941 */ /* 0x000fea0003800200 */
.L_x_321:
        /* <DEDUP_REMOVED lines=8> */
        .weak           $__internal_1_$__cuda_sm3x_div_rn_noftz_f32_slowpath
        .type           $__internal_1_$__cuda_sm3x_div_rn_noftz_f32_slowpath,@function
        .size           $__internal_1_$__cuda_sm3x_div_rn_noftz_f32_slowpath,(.L_x_393 - $__internal_1_$__cuda_sm3x_div_rn_noftz_f32_slowpath)
$__internal_1_$__cuda_sm3x_div_rn_noftz_f32_slowpath:
[----:B------:R-:W-:Y:S01]  /*2920*/  SHF.R.U32.HI R14, RZ, 0x17, R5 ;  /* 0x00000017ff0e7819 */ /* 0x000fe20000011605 */
[----:B------:R-:W-:Y:S01]  /*2930*/  BSSY.RECONVERGENT B1, `(.L_x_324) ;  /* 0x0000062000017945 */ /* 0x000fe20003800200 */
[----:B------:R-:W-:Y:S02]  /*2940*/  SHF.R.U32.HI R12, RZ, 0x17, R2 ;  /* 0x00000017ff0c7819 */ /* 0x000fe40000011602 */
[----:B------:R-:W-:Y:S02]  /*2950*/  LOP3.LUT R14, R14, 0xff, RZ, 0xc0, !PT ;  /* 0x000000ff0e0e7812 */ /* 0x000fe400078ec0ff */
[----:B------:R-:W-:-:S03]  /*2960*/  LOP3.LUT R15, R12, 0xff, RZ, 0xc0, !PT ;  /* 0x000000ff0c0f7812 */ /* 0x000fc600078ec0ff */
[----:B------:R-:W-:Y:S01]  /*2970*/  VIADD R17, R14, 0xffffffff ;  /* 0xffffffff0e117836 */ /* 0x000fe20000000000 */
[----:B------:R-:W-:-:S04]  /*2980*/  IADD3 R16, PT, PT, R15, -0x1, RZ ;  /* 0xffffffff0f107810 */ /* 0x000fc80007ffe0ff */
[----:B------:R-:W-:-:S04]  /*2990*/  ISETP.GT.U32.AND P0, PT, R17, 0xfd, PT ;  /* 0x000000fd1100780c */ /* 0x000fc80003f04070 */
[----:B------:R-:W-:-:S13]  /*29a0*/  ISETP.GT.U32.OR P0, PT, R16, 0xfd, P0 ;  /* 0x000000fd1000780c */ /* 0x000fda0000704470 */
[----:B------:R-:W-:Y:S01]  /*29b0*/  @!P0 IMAD.MOV.U32 R12, RZ, RZ, RZ ;  /* 0x000000ffff0c8224 */ /* 0x000fe200078e00ff */
[----:B------:R-:W-:Y:S06]  /*29c0*/  @!P0 BRA `(.L_x_325) ;  /* 0x00000000005c8947 */ /* 0x000fec0003800000 */
[----:B------:R-:W-:Y:S02]  /*29d0*/  FSETP.GTU.FTZ.AND P0, PT, |R2|, +INF , PT ;  /* 0x7f8000000200780b */ /* 0x000fe40003f1c200 */
[----:B------:R-:W-:-:S04]  /*29e0*/  FSETP.GTU.FTZ.AND P1, PT, |R5|, +INF , PT ;  /* 0x7f8000000500780b */ /* 0x000fc80003f3c200 */
[----:B------:R-:W-:-:S13]  /*29f0*/  PLOP3.LUT P0, PT, P0, P1, PT, 0xf8, 0x8f ;  /* 0x00000000008f781c */ /* 0x000fda0000703f70 */
[----:B------:R-:W-:Y:S05]  /*2a00*/  @P0 BRA `(.L_x_326) ;  /* 0x00000004004c0947 */ /* 0x000fea0003800000 */
[----:B------:R-:W-:-:S13]  /*2a10*/  LOP3.LUT P0, RZ, R5, 0x7fffffff, R2, 0xc8, !PT ;  /* 0x7fffffff05ff7812 */ /* 0x000fda000780c802 */
[----:B------:R-:W-:Y:S05]  /*2a20*/  @!P0 BRA `(.L_x_327) ;  /* 0x00000004003c8947 */ /* 0x000fea0003800000 */
[C---:B------:R-:W-:Y:S02]  /*2a30*/  FSETP.NEU.FTZ.AND P3, PT, |R2|.reuse, +INF , PT ;  /* 0x7f8000000200780b */ /* 0x040fe40003f7d200 */
[----:B------:R-:W-:Y:S02]  /*2a40*/  FSETP.NEU.FTZ.AND P1, PT, |R5|, +INF , PT ;  /* 0x7f8000000500780b */ /* 0x000fe40003f3d200 */
[----:B------:R-:W-:-:S11]  /*2a50*/  FSETP.NEU.FTZ.AND P0, PT, |R2|, +INF , PT ;  /* 0x7f8000000200780b */ /* 0x000fd60003f1d200 */
[----:B------:R-:W-:Y:S05]  /*2a60*/  @!P1 BRA !P3, `(.L_x_327) ;  /* 0x00000004002c9947 */ /* 0x000fea0005800000 */
[----:B------:R-:W-:-:S04]  /*2a70*/  LOP3.LUT P3, RZ, R2, 0x7fffffff, RZ, 0xc0, !PT ;  /* 0x7fffffff02ff7812 */ /* 0x000fc8000786c0ff */
[----:B------:R-:W-:-:S13]  /*2a80*/  PLOP3.LUT P1, PT, P1, P3, PT, 0x2f, 0xf2 ;  /* 0x0000000000f2781c */ /* 0x000fda0000f26577 */
[----:B------:R-:W-:Y:S05]  /*2a90*/  @P1 BRA `(.L_x_328) ;  /* 0x0000000400181947 */ /* 0x000fea0003800000 */
[----:B------:R-:W-:-:S04]  /*2aa0*/  LOP3.LUT P1, RZ, R5, 0x7fffffff, RZ, 0xc0, !PT ;  /* 0x7fffffff05ff7812 */ /* 0x000fc8000782c0ff */
[----:B------:R-:W-:-:S13]  /*2ab0*/  PLOP3.LUT P0, PT, P0, P1, PT, 0x2f, 0xf2 ;  /* 0x0000000000f2781c */ /* 0x000fda0000702577 */
[----:B------:R-:W-:Y:S05]  /*2ac0*/  @P0 BRA `(.L_x_329) ;  /* 0x0000000400000947 */ /* 0x000fea0003800000 */
[----:B------:R-:W-:Y:S02]  /*2ad0*/  ISETP.GE.AND P0, PT, R16, RZ, PT ;  /* 0x000000ff1000720c */ /* 0x000fe40003f06270 */
[----:B------:R-:W-:-:S11]  /*2ae0*/  ISETP.GE.AND P1, PT, R17, RZ, PT ;  /* 0x000000ff1100720c */ /* 0x000fd60003f26270 */
[----:B------:R-:W-:Y:S01]  /*2af0*/  @P0 MOV R12, RZ ;  /* 0x000000ff000c0202 */ /* 0x000fe20000000f00 */
[----:B------:R-:W-:Y:S02]  /*2b00*/  @!P0 IMAD.MOV.U32 R12, RZ, RZ, -0x40 ;  /* 0xffffffc0ff0c8424 */ /* 0x000fe400078e00ff */
[----:B------:R-:W-:Y:S01]  /*2b10*/  @!P0 FFMA R2, R2, 1.84467440737095516160e+19, RZ ;  /* 0x5f80000002028823 */ /* 0x000fe200000000ff */
[----:B------:R-:W-:Y:S02]  /*2b20*/  @!P1 FFMA R5, R5, 1.84467440737095516160e+19, RZ ;  /* 0x5f80000005059823 */ /* 0x000fe400000000ff */
[----:B------:R-:W-:-:S07]  /*2b30*/  @!P1 IADD3 R12, PT, PT, R12, 0x40, RZ ;  /* 0x000000400c0c9810 */ /* 0x000fce0007ffe0ff */
.L_x_325:
[----:B------:R-:W-:Y:S01]  /*2b40*/  LEA R16, R14, 0xc0800000, 0x17 ;  /* 0xc08000000e107811 */ /* 0x000fe200078eb8ff */
[----:B------:R-:W-:Y:S01]  /*2b50*/  BSSY.RECONVERGENT B2, `(.L_x_330) ;  /* 0x0000036000027945 */ /* 0x000fe20003800200 */
[----:B------:R-:W-:-:S03]  /*2b60*/  IADD3 R15, PT, PT, R15, -0x7f, RZ ;  /* 0xffffff810f0f7810 */ /* 0x000fc60007ffe0ff */
[----:B------:R-:W-:Y:S02]  /*2b70*/  IMAD.IADD R16, R5, 0x1, -R16 ;  /* 0x0000000105107824 */ /* 0x000fe400078e0a10 */
[C---:B------:R-:W-:Y:S01]  /*2b80*/  IMAD R2, R15.reuse, -0x800000, R2 ;  /* 0xff8000000f027824 */ /* 0x040fe200078e0202 */
[----:B------:R-:W-:Y:S01]  /*2b90*/  IADD3 R15, PT, PT, R15, 0x7f, -R14 ;  /* 0x0000007f0f0f7810 */ /* 0x000fe20007ffe80e */
[----:B------:R-:W0:Y:S01]  /*2ba0*/  MUFU.RCP R5, R16 ;  /* 0x0000001000057308 */ /* 0x000e220000001000 */
[----:B------:R-:W-:-:S03]  /*2bb0*/  FADD.FTZ R17, -R16, -RZ ;  /* 0x800000ff10117221 */ /* 0x000fc60000010100 */
[----:B------:R-:W-:Y:S02]  /*2bc0*/  IMAD.IADD R15, R15, 0x1, R12 ;  /* 0x000000010f0f7824 */ /* 0x000fe400078e020c */
[----:B0-----:R-:W-:-:S04]  /*2bd0*/  FFMA R18, R5, R17, 1 ;  /* 0x3f80000005127423 */ /* 0x001fc80000000011 */
[----:B------:R-:W-:-:S04]  /*2be0*/  FFMA R5, R5, R18, R5 ;  /* 0x0000001205057223 */ /* 0x000fc80000000005 */
[----:B------:R-:W-:-:S04]  /*2bf0*/  FFMA R18, R2, R5, RZ ;  /* 0x0000000502127223 */ /* 0x000fc800000000ff */
[----:B------:R-:W-:-:S04]  /*2c00*/  FFMA R19, R17, R18, R2 ;  /* 0x0000001211137223 */ /* 0x000fc80000000002 */
[----:B------:R-:W-:-:S04]  /*2c10*/  FFMA R18, R5, R19, R18 ;  /* 0x0000001305127223 */ /* 0x000fc80000000012 */
[----:B------:R-:W-:-:S04]  /*2c20*/  FFMA R17, R17, R18, R2 ;  /* 0x0000001211117223 */ /* 0x000fc80000000002 */
[----:B------:R-:W-:-:S05]  /*2c30*/  FFMA R2, R5, R17, R18 ;  /* 0x0000001105027223 */ /* 0x000fca0000000012 */
[----:B------:R-:W-:-:S04]  /*2c40*/  SHF.R.U32.HI R14, RZ, 0x17, R2 ;  /* 0x00000017ff0e7819 */ /* 0x000fc80000011602 */
[----:B------:R-:W-:-:S04]  /*2c50*/  LOP3.LUT R14, R14, 0xff, RZ, 0xc0, !PT ;  /* 0x000000ff0e0e7812 */ /* 0x000fc800078ec0ff */
[----:B------:R-:W-:-:S05]  /*2c60*/  IADD3 R16, PT, PT, R14, R15, RZ ;  /* 0x0000000f0e107210 */ /* 0x000fca0007ffe0ff */
[----:B------:R-:W-:-:S05]  /*2c70*/  VIADD R12, R16, 0xffffffff ;  /* 0xffffffff100c7836 */ /* 0x000fca0000000000 */
[----:B------:R-:W-:-:S13]  /*2c80*/  ISETP.GE.U32.AND P0, PT, R12, 0xfe, PT ;  /* 0x000000fe0c00780c */ /* 0x000fda0003f06070 */
[----:B------:R-:W-:Y:S05]  /*2c90*/  @!P0 BRA `(.L_x_331) ;  /* 0x0000000000808947 */ /* 0x000fea0003800000 */
[----:B------:R-:W-:-:S13]  /*2ca0*/  ISETP.GT.AND P0, PT, R16, 0xfe, PT ;  /* 0x000000fe1000780c */ /* 0x000fda0003f04270 */
[----:B------:R-:W-:Y:S05]  /*2cb0*/  @P0 BRA `(.L_x_332) ;  /* 0x00000000006c0947 */ /* 0x000fea0003800000 */
[----:B------:R-:W-:-:S13]  /*2cc0*/  ISETP.GE.AND P0, PT, R16, 0x1, PT ;  /* 0x000000011000780c */ /* 0x000fda0003f06270 */
[----:B------:R-:W-:Y:S05]  /*2cd0*/  @P0 BRA `(.L_x_333) ;  /* 0x0000000000740947 */ /* 0x000fea0003800000 */
[----:B------:R-:W-:Y:S02]  /*2ce0*/  ISETP.GE.AND P0, PT, R16, -0x18, PT ;  /* 0xffffffe81000780c */ /* 0x000fe40003f06270 */
[----:B------:R-:W-:-:S11]  /*2cf0*/  LOP3.LUT R2, R2, 0x80000000, RZ, 0xc0, !PT ;  /* 0x8000000002027812 */ /* 0x000fd600078ec0ff */
[----:B------:R-:W-:Y:S05]  /*2d00*/  @!P0 BRA `(.L_x_333) ;  /* 0x0000000000688947 */ /* 0x000fea0003800000 */
[CCC-:B------:R-:W-:Y:S01]  /*2d10*/  FFMA.RZ R12, R5.reuse, R17.reuse, R18.reuse ;  /* 0x00000011050c7223 */ /* 0x1c0fe2000000c012 */
[C---:B------:R-:W-:Y:S02]  /*2d20*/  IADD3 R15, PT, PT, R16.reuse, 0x20, RZ ;  /* 0x00000020100f7810 */ /* 0x040fe40007ffe0ff */
[----:B------:R-:W-:Y:S02]  /*2d30*/  ISETP.NE.AND P3, PT, R16, RZ, PT ;  /* 0x000000ff1000720c */ /* 0x000fe40003f65270 */
[----:B------:R-:W-:Y:S01]  /*2d40*/  LOP3.LUT R14, R12, 0x7fffff, RZ, 0xc0, !PT ;  /* 0x007fffff0c0e7812 */ /* 0x000fe200078ec0ff */
[CCC-:B------:R-:W-:Y:S01]  /*2d50*/  FFMA.RP R12, R5.reuse, R17.reuse, R18.reuse ;  /* 0x00000011050c7223 */ /* 0x1c0fe20000008012 */
[----:B------:R-:W-:Y:S01]  /*2d60*/  FFMA.RM R5, R5, R17, R18 ;  /* 0x0000001105057223 */ /* 0x000fe20000004012 */
[----:B------:R-:W-:Y:S01]  /*2d70*/  ISETP.NE.AND P1, PT, R16, RZ, PT ;  /* 0x000000ff1000720c */ /* 0x000fe20003f25270 */
[----:B------:R-:W-:Y:S01]  /*2d80*/  IMAD.MOV R16, RZ, RZ, -R16 ;  /* 0x000000ffff107224 */ /* 0x000fe200078e0a10 */
[----:B------:R-:W-:-:S02]  /*2d90*/  LOP3.LUT R14, R14, 0x800000, RZ, 0xfc, !PT ;  /* 0x008000000e0e7812 */ /* 0x000fc400078efcff */
[----:B------:R-:W-:Y:S02]  /*2da0*/  FSETP.NEU.FTZ.AND P0, PT, R12, R5, PT ;  /* 0x000000050c00720b */ /* 0x000fe40003f1d000 */
[----:B------:R-:W-:Y:S02]  /*2db0*/  SHF.L.U32 R15, R14, R15, RZ ;  /* 0x0000000f0e0f7219 */ /* 0x000fe400000006ff */
[----:B------:R-:W-:Y:S02]  /*2dc0*/  SEL R5, R16, RZ, P3 ;  /* 0x000000ff10057207 */ /* 0x000fe40001800000 */
[----:B------:R-:W-:Y:S02]  /*2dd0*/  ISETP.NE.AND P1, PT, R15, RZ, P1 ;  /* 0x000000ff0f00720c */ /* 0x000fe40000f25270 */
[----:B------:R-:W-:Y:S02]  /*2de0*/  SHF.R.U32.HI R5, RZ, R5, R14 ;  /* 0x00000005ff057219 */ /* 0x000fe4000001160e */
[----:B------:R-:W-:-:S02]  /*2df0*/  PLOP3.LUT P0, PT, P0, P1, PT, 0xf8, 0x8f ;  /* 0x00000000008f781c */ /* 0x000fc40000703f70 */
[----:B------:R-:W-:Y:S02]  /*2e00*/  SHF.R.U32.HI R15, RZ, 0x1, R5 ;  /* 0x00000001ff0f7819 */ /* 0x000fe40000011605 */
[----:B------:R-:W-:-:S04]  /*2e10*/  SEL R12, RZ, 0x1, !P0 ;  /* 0x00000001ff0c7807 */ /* 0x000fc80004000000 */
[----:B------:R-:W-:-:S04]  /*2e20*/  LOP3.LUT R12, R12, 0x1, R15, 0xf8, !PT ;  /* 0x000000010c0c7812 */ /* 0x000fc800078ef80f */
[----:B------:R-:W-:-:S04]  /*2e30*/  LOP3.LUT R12, R12, R5, RZ, 0xc0, !PT ;  /* 0x000000050c0c7212 */ /* 0x000fc800078ec0ff */
[----:B------:R-:W-:-:S04]  /*2e40*/  IADD3 R15, PT, PT, R15, R12, RZ ;  /* 0x0000000c0f0f7210 */ /* 0x000fc80007ffe0ff */
[----:B------:R-:W-:Y:S01]  /*2e50*/  LOP3.LUT R2, R15, R2, RZ, 0xfc, !PT ;  /* 0x000000020f027212 */ /* 0x000fe200078efcff */
[----:B------:R-:W-:Y:S06]  /*2e60*/  BRA `(.L_x_333) ;  /* 0x0000000000107947 */ /* 0x000fec0003800000 */
.L_x_332:
[----:B------:R-:W-:-:S04]  /*2e70*/  LOP3.LUT R2, R2, 0x80000000, RZ, 0xc0, !PT ;  /* 0x8000000002027812 */ /* 0x000fc800078ec0ff */
[----:B------:R-:W-:Y:S01]  /*2e80*/  LOP3.LUT R2, R2, 0x7f800000, RZ, 0xfc, !PT ;  /* 0x7f80000002027812 */ /* 0x000fe200078efcff */
[----:B------:R-:W-:Y:S06]  /*2e90*/  BRA `(.L_x_333) ;  /* 0x0000000000047947 */ /* 0x000fec0003800000 */
.L_x_331:
[----:B------:R-:W-:-:S07]  /*2ea0*/  IMAD R2, R15, 0x800000, R2 ;  /* 0x008000000f027824 */ /* 0x000fce00078e0202 */
.L_x_333:
[----:B------:R-:W-:Y:S05]  /*2eb0*/  BSYNC.RECONVERGENT B2 ;  /* 0x0000000000027941 */ /* 0x000fea0003800200 */
.L_x_330:
[----:B------:R-:W-:Y:S05]  /*2ec0*/  BRA `(.L_x_334) ;  /* 0x0000000000207947 */ /* 0x000fea0003800000 */
.L_x_329:
[----:B------:R-:W-:-:S04]  /*2ed0*/  LOP3.LUT R2, R5, 0x80000000, R2, 0x48, !PT ;  /* 0x8000000005027812 */ /* 0x000fc800078e4802 */
[----:B------:R-:W-:Y:S01]  /*2ee0*/  LOP3.LUT R2, R2, 0x7f800000, RZ, 0xfc, !PT ;  /* 0x7f80000002027812 */ /* 0x000fe200078efcff */
[----:B------:R-:W-:Y:S06]  /*2ef0*/  BRA `(.L_x_334) ;  /* 0x0000000000147947 */ /* 0x000fec0003800000 */
.L_x_328:
[----:B------:R-:W-:Y:S01]  /*2f00*/  LOP3.LUT R2, R5, 0x80000000, R2, 0x48, !PT ;  /* 0x8000000005027812 */ /* 0x000fe200078e4802 */
[----:B------:R-:W-:Y:S06]  /*2f10*/  BRA `(.L_x_334) ;  /* 0x00000000000c7947 */ /* 0x000fec0003800000 */
.L_x_327:
[----:B------:R-:W0:Y:S01]  /*2f20*/  MUFU.RSQ R2, -QNAN ;  /* 0xffc0000000027908 */ /* 0x000e220000001400 */
[----:B------:R-:W-:Y:S05]  /*2f30*/  BRA `(.L_x_334) ;  /* 0x0000000000047947 */ /* 0x000fea0003800000 */
.L_x_326:
[----:B------:R-:W-:-:S07]  /*2f40*/  FADD.FTZ R2, R2, R5 ;  /* 0x0000000502027221 */ /* 0x000fce0000010000 */
.L_x_334:
[----:B------:R-:W-:Y:S05]  /*2f50*/  BSYNC.RECONVERGENT B1 ;  /* 0x0000000000017941 */ /* 0x000fea0003800200 */
.L_x_324:
[----:B------:R-:W-:-:S04]  /*2f60*/  HFMA2 R5, -RZ, RZ, 0, 0 ;  /* 0x00000000ff057431 */ /* 0x000fc800000001ff */
[----:B0-----:R-:W-:Y:S05]  /*2f70*/  RET.REL.NODEC R4 `(_Z10_div_32_17PfS_S_PiS0_S0_ii) ;  /* 0xffffffd004207950 */ /* 0x001fea0003c3ffff */
.L_x_335:
        /* <DEDUP_REMOVED lines=16> */
.L_x_393:


//--------------------- .text._Z10_mul_64_17PdS_S_PiS0_S0_ii --------------------------
	.section	.text._Z10_mul_64_17PdS_S_PiS0_S0_ii,"ax",@progbits
	.align	128
        .global         _Z10_mul_64_17PdS_S_PiS0_S0_ii
        .type           _Z10_mul_64_17PdS_S_PiS0_S0_ii,@function
        .size           _Z10_mul_64_17PdS_S_PiS0_S0_ii,(.L_x_424 - _Z10_mul_64_17PdS_S_PiS0_S0_ii)
        .other          _Z10_mul_64_17PdS_S_PiS0_S0_ii,@"STO_CUDA_ENTRY STV_DEFAULT"
_Z10_mul_64_17PdS_S_PiS0_S0_ii:
.text._Z10_mul_64_17PdS_S_PiS0_S0_ii:
        /* <DEDUP_REMOVED lines=17> */
.L_x_337:
[----:B----4-:R-:W-:-:S04]  /*0110*/  IMAD.WIDE R4, R0, 0x8, R12 ;  /* 0x0000000800047825 */ /* 0x010fc800078e020c */
[C---:B-1----:R-:W-:Y:S02]  /*0120*/  IMAD.WIDE R6, R0.reuse, 0x8, R14 ;  /* 0x0000000800067825 */ /* 0x042fe400078e020e */
[----:B------:R-:W2:Y:S04]  /*0130*/  LDG.E.64 R4, desc[UR8][R4.64] ;  /* 0x0000000804047981 */ /* 0x000ea8000c1e1b00 */
[----:B------:R-:W2:Y:S01]  /*0140*/  LDG.E.64 R6, desc[UR8][R6.64] ;  /* 0x0000000806067981 */ /* 0x000ea2000c1e1b00 */
[----:B0-----:R-:W-:Y:S01]  /*0150*/  IMAD.WIDE R10, R0, 0x8, R16 ;  /* 0x00000008000a7825 */ /* 0x001fe200078e0210 */
[----:B------:R-:W-:-:S04]  /*0160*/  IADD3 R0, PT, PT, R3, R0, RZ ;  /* 0x0000000003007210 */ /* 0x000fc80007ffe0ff */
[----:B------:R-:W-:Y:S01]  /*0170*/  ISETP.GE.AND P0, PT, R0, UR6, PT ;  /* 0x0000000600007c0c */ /* 0x000fe2000bf06270 */
[----:B--2---:R-:W-:-:S07]  /*0180*/  DMUL R8, R4, R6 ;  /* 0x0000000604087228 */ /* 0x004fce0000000000 */
[----:B------:R0:W-:Y:S05]  /*0190*/  STG.E.64 desc[UR8][R10.64], R8 ;  /* 0x000000080a007986 */ /* 0x0001ea000c101b08 */
[----:B------:R-:W-:Y:S05]  /*01a0*/  @!P0 BRA `(.L_x_337) ;  /* 0xfffffffc00d88947 */ /* 0x000fea000383ffff */
[----:B------:R-:W-:Y:S05]  /*01b0*/  EXIT ;  /* 0x000000000000794d */ /* 0x000fea0003800000 */
.L_x_336:
[----:B------:R-:W-:-:S04]  /*01c0*/  UIADD3 UR4, UPT, UPT, UR4, -0x1, URZ ;  /* 0xffffffff04047890 */ /* 0x000fc8000fffe0ff */
[----:B------:R-:W-:Y:S02]  /*01d0*/  ULOP3.LUT UR7, UR4, 0x7, URZ, 0xc0, !UPT ;  /* 0x0000000704077892 */ /* 0x000fe4000f8ec0ff */
[----:B------:R-:W-:Y:S02]  /*01e0*/  ULOP3.LUT UR4, UR4, 0xfffffff8, URZ, 0xc0, !UPT ;  /* 0xfffffff804047892 */ /* 0x000fe4000f8ec0ff */
[----:B------:R-:W-:Y:S02]  /*01f0*/  UIADD3 UR5, UPT, UPT, UR7, -0x1, URZ ;  /* 0xffffffff07057890 */ /* 0x000fe4000fffe0ff */
[----:B------:R-:W-:Y:S02]  /*0200*/  UIADD3 UR6, UPT, UPT, -UR4, URZ, URZ ;  /* 0x000000ff04067290 */ /* 0x000fe4000fffe1ff */
[----:B------:R-:W-:-:S11]  /*0210*/  UISETP.GE.U32.AND UP0, UPT, UR5, 0x3, UPT ;  /* 0x000000030500788c */ /* 0x000fd6000bf06070 */
.L_x_343:
        /* <DEDUP_REMOVED lines=17> */
.L_x_339:
        /* <DEDUP_REMOVED lines=291> */
.L_x_338:
        /* <DEDUP_REMOVED lines=151> */
.L_x_341:
        /* <DEDUP_REMOVED lines=81> */
.L_x_342:
        /* <DEDUP_REMOVED lines=39> */
.L_x_340:
        /* <DEDUP_REMOVED lines=13> */
[----:B----4-:R-:W-:-:S07]  /*2720*/  DMUL R8, R4, R6 ;  /* 0x0000000604087228 */ /* 0x010fce0000000000 */
[----:B------:R0:W-:Y:S05]  /*2730*/  STG.E.64 desc[UR8][R10.64], R8 ;  /* 0x000000080a007986 */ /* 0x0001ea000c101b08 */
[----:B------:R-:W-:Y:S05]  /*2740*/  @!P0 BRA `(.L_x_343) ;  /* 0xffffffd800b48947 */ /* 0x000fea000383ffff */
[----:B------:R-:W-:Y:S05]  /*2750*/  EXIT ;  /* 0x000000000000794d */ /* 0x000fea0003800000 */
.L_x_344:
        /* <DEDUP_REMOVED lines=10> */
.L_x_424:


//--------------------- .text._Z10_mul_32_17PfS_S_PiS0_S0_ii --------------------------
	.section	.text._Z10_mul_32_17PfS_S_PiS0_S0_ii,"ax",@progbits
	.align	128
        .global         _Z10_mul_32_17PfS_S_PiS0_S0_ii
        .type           _Z10_mul_32_17PfS_S_PiS0_S0_ii,@function
        .size           _Z10_mul_32_17PfS_S_PiS0_S0_ii,(.L_x_425 - _Z10_mul_32_17PfS_S_PiS0_S0_ii)
        .other          _Z10_mul_32_17PfS_S_PiS0_S0_ii,@"STO_CUDA_ENTRY STV_DEFAULT"
_Z10_mul_32_17PfS_S_PiS0_S0_ii:
.text._Z10_mul_32_17PfS_S_PiS0_S0_ii:
        /* <DEDUP_REMOVED lines=17> */
.L_x_346:
[----:B----4-:R-:W-:-:S04]  /*0110*/  IMAD.WIDE R4, R0, 0x4, R10 ;  /* 0x0000000400047825 */ /* 0x010fc800078e020a */
[C---:B-1----:R-:W-:Y:S02]  /*0120*/  IMAD.WIDE R6, R0.reuse, 0x4, R12 ;  /* 0x0000000400067825 */ /* 0x042fe400078e020c */
[----:B------:R-:W2:Y:S04]  /*0130*/  LDG.E R4, desc[UR8][R4.64] ;  /* 0x0000000804047981 */ /* 0x000ea8000c1e1900 */
[----:B------:R-:W2:Y:S01]  /*0140*/  LDG.E R7, desc[UR8][R6.64] ;  /* 0x0000000806077981 */ /* 0x000ea2000c1e1900 */
[----:B0-----:R-:W-:Y:S01]  /*0150*/  IMAD.WIDE R8, R0, 0x4, R14 ;  /* 0x0000000400087825 */ /* 0x001fe200078e020e */
[----:B------:R-:W-:-:S04]  /*0160*/  IADD3 R0, PT, PT, R3, R0, RZ ;  /* 0x0000000003007210 */ /* 0x000fc80007ffe0ff */
[----:B------:R-:W-:Y:S01]  /*0170*/  ISETP.GE.AND P0, PT, R0, UR6, PT ;  /* 0x0000000600007c0c */ /* 0x000fe2000bf06270 */
[----:B--2---:R-:W-:-:S05]  /*0180*/  FMUL R17, R4, R7 ;  /* 0x0000000704117220 */ /* 0x004fca0000400000 */
[----:B------:R0:W-:Y:S07]  /*0190*/  STG.E desc[UR8][R8.64], R17 ;  /* 0x0000001108007986 */ /* 0x0001ee000c101908 */
[----:B------:R-:W-:Y:S05]  /*01a0*/  @!P0 BRA `(.L_x_346) ;  /* 0xfffffffc00d88947 */ /* 0x000fea000383ffff */
[----:B------:R-:W-:Y:S05]  /*01b0*/  EXIT ;  /* 0x000000000000794d */ /* 0x000fea0003800000 */
.L_x_345:
[----:B------:R-:W-:-:S04]  /*01c0*/  UIADD3 UR4, UPT, UPT, UR4, -0x1, URZ ;  /* 0xffffffff04047890 */ /* 0x000fc8000fffe0ff */
[----:B------:R-:W-:Y:S02]  /*01d0*/  ULOP3.LUT UR7, UR4, 0x7, URZ, 0xc0, !UPT ;  /* 0x0000000704077892 */ /* 0x000fe4000f8ec0ff */
[----:B------:R-:W-:Y:S02]  /*01e0*/  ULOP3.LUT UR4, UR4, 0xfffffff8, URZ, 0xc0, !UPT ;  /* 0xfffffff804047892 */ /* 0x000fe4000f8ec0ff */
[----:B------:R-:W-:Y:S02]  /*01f0*/  UIADD3 UR5, UPT, UPT, UR7, -0x1, URZ ;  /* 0xffffffff07057890 */ /* 0x000fe4000fffe0ff */
[----:B------:R-:W-:Y:S02]  /*0200*/  UIADD3 UR6, UPT, UPT, -UR4, URZ, URZ ;  /* 0x000000ff04067290 */ /* 0x000fe4000fffe1ff */
[----:B------:R-:W-:-:S11]  /*0210*/  UISETP.GE.U32.AND UP0, UPT, UR5, 0x3, UPT ;  /* 0x000000030500788c */ /* 0x000fd6000bf06070 */
.L_x_352:
        /* <DEDUP_REMOVED lines=17> */
.L_x_348:
        /* <DEDUP_REMOVED lines=291> */
.L_x_347:
        /* <DEDUP_REMOVED lines=151> */
.L_x_350:
        /* <DEDUP_REMOVED lines=81> */
.L_x_351:
        /* <DEDUP_REMOVED lines=39> */
.L_x_349:
        /* <DEDUP_REMOVED lines=13> */
[----:B----4-:R-:W-:-:S05]  /*2720*/  FMUL R11, R4, R7 ;  /* 0x00000007040b7220 */ /* 0x010fca0000400000 */
[----:B------:R0:W-:Y:S07]  /*2730*/  STG.E desc[UR8][R8.64], R11 ;  /* 0x0000000b08007986 */ /* 0x0001ee000c101908 */
[----:B------:R-:W-:Y:S05]  /*2740*/  @!P0 BRA `(.L_x_352) ;  /* 0xffffffd800b48947 */ /* 0x000fea000383ffff */
[----:B------:R-:W-:Y:S05]  /*2750*/  EXIT ;  /* 0x000000000000794d */ /* 0x000fea0003800000 */
.L_x_353:
        /* <DEDUP_REMOVED lines=10> */
.L_x_425:


//--------------------- .text._Z10_sub_64_17PdS_S_PiS0_S0_ii --------------------------
	.section	.text._Z10_sub_64_17PdS_S_PiS0_S0_ii,"ax",@progbits
	.align	128
        .global         _Z10_sub_64_17PdS_S_PiS0_S0_ii
        .type           _Z10_sub_64_17PdS_S_PiS0_S0_ii,@function
        .size           _Z10_sub_64_17PdS_S_PiS0_S0_ii,(.L_x_426 - _Z10_sub_64_17PdS_S_PiS0_S0_ii)
        .other          _Z10_sub_64_17PdS_S_PiS0_S0_ii,@"STO_CUDA_ENTRY STV_DEFAULT"
_Z10_sub_64_17PdS_S_PiS0_S0_ii:
.text._Z10_sub_64_17PdS_S_PiS0_S0_ii:
        /* <DEDUP_REMOVED lines=17> */
.L_x_355:
[----:B----4-:R-:W-:-:S04]  /*0110*/  IMAD.WIDE R4, R0, 0x8, R12 ;  /* 0x0000000800047825 */ /* 0x010fc800078e020c */
[C---:B-1----:R-:W-:Y:S02]  /*0120*/  IMAD.WIDE R6, R0.reuse, 0x8, R14 ;  /* 0x0000000800067825 */ /* 0x042fe400078e020e */
[----:B------:R-:W2:Y:S04]  /*0130*/  LDG.E.64 R4, desc[UR8][R4.64] ;  /* 0x0000000804047981 */ /* 0x000ea8000c1e1b00 */
[----:B------:R-:W2:Y:S01]  /*0140*/  LDG.E.64 R6, desc[UR8][R6.64] ;  /* 0x0000000806067981 */ /* 0x000ea2000c1e1b00 */
[----:B0-----:R-:W-:Y:S01]  /*0150*/  IMAD.WIDE R10, R0, 0x8, R16 ;  /* 0x00000008000a7825 */ /* 0x001fe200078e0210 */
[----:B------:R-:W-:-:S04]  /*0160*/  IADD3 R0, PT, PT, R3, R0, RZ ;  /* 0x0000000003007210 */ /* 0x000fc80007ffe0ff */
[----:B------:R-:W-:Y:S01]  /*0170*/  ISETP.GE.AND P0, PT, R0, UR6, PT ;  /* 0x0000000600007c0c */ /* 0x000fe2000bf06270 */
[----:B--2---:R-:W-:-:S07]  /*0180*/  DADD R8, R4, -R6 ;  /* 0x0000000004087229 */ /* 0x004fce0000000806 */
[----:B------:R0:W-:Y:S05]  /*0190*/  STG.E.64 desc[UR8][R10.64], R8 ;  /* 0x000000080a007986 */ /* 0x0001ea000c101b08 */
[----:B------:R-:W-:Y:S05]  /*01a0*/  @!P0 BRA `(.L_x_355) ;  /* 0xfffffffc00d88947 */ /* 0x000fea000383ffff */
[----:B------:R-:W-:Y:S05]  /*01b0*/  EXIT ;  /* 0x000000000000794d */ /* 0x000fea0003800000 */
.L_x_354:
[----:B------:R-:W-:-:S04]  /*01c0*/  UIADD3 UR4, UPT, UPT, UR4, -0x1, URZ ;  /* 0xffffffff04047890 */ /* 0x000fc8000fffe0ff */
[----:B------:R-:W-:Y:S02]  /*01d0*/  ULOP3.LUT UR7, UR4, 0x7, URZ, 0xc0, !UPT ;  /* 0x0000000704077892 */ /* 0x000fe4000f8ec0ff */
[----:B------:R-:W-:Y:S02]  /*01e0*/  ULOP3.LUT UR4, UR4, 0xfffffff8, URZ, 0xc0, !UPT ;  /* 0xfffffff804047892 */ /* 0x000fe4000f8ec0ff */
[----:B------:R-:W-:Y:S02]  /*01f0*/  UIADD3 UR5, UPT, UPT, UR7, -0x1, URZ ;  /* 0xffffffff07057890 */ /* 0x000fe4000fffe0ff */
[----:B------:R-:W-:Y:S02]  /*0200*/  UIADD3 UR6, UPT, UPT, -UR4, URZ, URZ ;  /* 0x000000ff04067290 */ /* 0x000fe4000fffe1ff */
[----:B------:R-:W-:-:S11]  /*0210*/  UISETP.GE.U32.AND UP0, UPT, UR5, 0x3, UPT ;  /* 0x000000030500788c */ /* 0x000fd6000bf06070 */
.L_x_361:
        /* <DEDUP_REMOVED lines=17> */
.L_x_357:
        /* <DEDUP_REMOVED lines=291> */
.L_x_356:
        /* <DEDUP_REMOVED lines=151> */
.L_x_359:
        /* <DEDUP_REMOVED lines=81> */
.L_x_360:
        /* <DEDUP_REMOVED lines=39> */
.L_x_358:
        /* <DEDUP_REMOVED lines=13> */
[----:B----4-:R-:W-:-:S07]  /*2720*/  DADD R8, R4, -R6 ;  /* 0x0000000004087229 */ /* 0x010fce0000000806 */
[----:B------:R0:W-:Y:S05]  /*2730*/  STG.E.64 desc[UR8][R10.64], R8 ;  /* 0x000000080a007986 */ /* 0x0001ea000c101b08 */
[----:B------:R-:W-:Y:S05]  /*2740*/  @!P0 BRA `(.L_x_361) ;  /* 0xffffffd800b48947 */ /* 0x000fea000383ffff */
[----:B------:R-:W-:Y:S05]  /*2750*/  EXIT ;  /* 0x000000000000794d */ /* 0x000fea0003800000 */
.L_x_362:
        /* <DEDUP_REMOVED lines=10> */
.L_x_426:


//--------------------- .text._Z10_sub_32_17PfS_S_PiS0_S0_ii --------------------------
	.section	.text._Z10_sub_32_17PfS_S_PiS0_S0_ii,"ax",@progbits
	.align	128
        .global         _Z10_sub_32_17PfS_S_PiS0_S0_ii
        .type           _Z10_sub_32_17PfS_S_PiS0_S0_ii,@function
        .size           _Z10_sub_32_17PfS_S_PiS0_S0_ii,(.L_x_427 - _Z10_sub_32_17PfS_S_PiS0_S0_ii)
        .other          _Z10_sub_32_17PfS_S_PiS0_S0_ii,@"STO_CUDA_ENTRY STV_DEFAULT"
_Z10_sub_32_17PfS_S_PiS0_S0_ii:
.text._Z10_sub_32_17PfS_S_PiS0_S0_ii:
        /* <DEDUP_REMOVED lines=17> */
.L_x_364:
[----:B----4-:R-:W-:-:S04]  /*0110*/  IMAD.WIDE R4, R0, 0x4, R10 ;  /* 0x0000000400047825 */ /* 0x010fc800078e020a */
[C---:B-1----:R-:W-:Y:S02]  /*0120*/  IMAD.WIDE R6, R0.reuse, 0x4, R12 ;  /* 0x0000000400067825 */ /* 0x042fe400078e020c */
[----:B------:R-:W2:Y:S04]  /*0130*/  LDG.E R4, desc[UR8][R4.64] ;  /* 0x0000000804047981 */ /* 0x000ea8000c1e1900 */
[----:B------:R-:W2:Y:S01]  /*0140*/  LDG.E R7, desc[UR8][R6.64] ;  /* 0x0000000806077981 */ /* 0x000ea2000c1e1900 */
[----:B0-----:R-:W-:Y:S01]  /*0150*/  IMAD.WIDE R8, R0, 0x4, R14 ;  /* 0x0000000400087825 */ /* 0x001fe200078e020e */
[----:B------:R-:W-:-:S04]  /*0160*/  IADD3 R0, PT, PT, R3, R0, RZ ;  /* 0x0000000003007210 */ /* 0x000fc80007ffe0ff */
[----:B------:R-:W-:Y:S01]  /*0170*/  ISETP.GE.AND P0, PT, R0, UR6, PT ;  /* 0x0000000600007c0c */ /* 0x000fe2000bf06270 */
[----:B--2---:R-:W-:-:S05]  /*0180*/  FADD R17, R4, -R7 ;  /* 0x8000000704117221 */ /* 0x004fca0000000000 */
[----:B------:R0:W-:Y:S07]  /*0190*/  STG.E desc[UR8][R8.64], R17 ;  /* 0x0000001108007986 */ /* 0x0001ee000c101908 */
[----:B------:R-:W-:Y:S05]  /*01a0*/  @!P0 BRA `(.L_x_364) ;  /* 0xfffffffc00d88947 */ /* 0x000fea000383ffff */
[----:B------:R-:W-:Y:S05]  /*01b0*/  EXIT ;  /* 0x000000000000794d */ /* 0x000fea0003800000 */
.L_x_363:
[----:B------:R-:W-:-:S04]  /*01c0*/  UIADD3 UR4, UPT, UPT, UR4, -0x1, URZ ;  /* 0xffffffff04047890 */ /* 0x000fc8000fffe0ff */
[----:B------:R-:W-:Y:S02]  /*01d0*/  ULOP3.LUT UR7, UR4, 0x7, URZ, 0xc0, !UPT ;  /* 0x0000000704077892 */ /* 0x000fe4000f8ec0ff */
[----:B------:R-:W-:Y:S02]  /*01e0*/  ULOP3.LUT UR4, UR4, 0xfffffff8, URZ, 0xc0, !UPT ;  /* 0xfffffff804047892 */ /* 0x000fe4000f8ec0ff */
[----:B------:R-:W-:Y:S02]  /*01f0*/  UIADD3 UR5, UPT, UPT, UR7, -0x1, URZ ;  /* 0xffffffff07057890 */ /* 0x000fe4000fffe0ff */
[----:B------:R-:W-:Y:S02]  /*0200*/  UIADD3 UR6, UPT, UPT, -UR4, URZ, URZ ;  /* 0x000000ff04067290 */ /* 0x000fe4000fffe1ff */
[----:B------:R-:W-:-:S11]  /*0210*/  UISETP.GE.U32.AND UP0, UPT, UR5, 0x3, UPT ;  /* 0x000000030500788c */ /* 0x000fd6000bf06070 */
.L_x_370:
        /* <DEDUP_REMOVED lines=17> */
.L_x_366:
        /* <DEDUP_REMOVED lines=291> */
.L_x_365:
        /* <DEDUP_REMOVED lines=151> */
.L_x_368:
        /* <DEDUP_REMOVED lines=81> */
.L_x_369:
        /* <DEDUP_REMOVED lines=39> */
.L_x_367:
        /* <DEDUP_REMOVED lines=13> */
[----:B----4-:R-:W-:-:S05]  /*2720*/  FADD R11, R4, -R7 ;  /* 0x80000007040b7221 */ /* 0x010fca0000000000 */
[----:B------:R0:W-:Y:S07]  /*2730*/  STG.E desc[UR8][R8.64], R11 ;  /* 0x0000000b08007986 */ /* 0x0001ee000c101908 */
[----:B------:R-:W-:Y:S05]  /*2740*/  @!P0 BRA `(.L_x_370) ;  /* 0xffffffd800b48947 */ /* 0x000fea000383ffff */
[----:B------:R-:W-:Y:S05]  /*2750*/  EXIT ;  /* 0x000000000000794d */ /* 0x000fea0003800000 */
.L_x_371:
        /* <DEDUP_REMOVED lines=10> */
.L_x_427:


//--------------------- .text._Z10_add_64_17PdS_S_PiS0_S0_ii --------------------------
	.section	.text._Z10_add_64_17PdS_S_PiS0_S0_ii,"ax",@progbits
	.align	128
        .global         _Z10_add_64_17PdS_S_PiS0_S0_ii
        .type           _Z10_add_64_17PdS_S_PiS0_S0_ii,@function
        .size           _Z10_add_64_17PdS_S_PiS0_S0_ii,(.L_x_428 - _Z10_add_64_17PdS_S_PiS0_S0_ii)
        .other          _Z10_add_64_17PdS_S_PiS0_S0_ii,@"STO_CUDA_ENTRY STV_DEFAULT"
_Z10_add_64_17PdS_S_PiS0_S0_ii:
.text._Z10_add_64_17PdS_S_PiS0_S0_ii:
        /* <DEDUP_REMOVED lines=17> */
.L_x_373:
[----:B----4-:R-:W-:-:S04]  /*0110*/  IMAD.WIDE R4, R0, 0x8, R12 ;  /* 0x0000000800047825 */ /* 0x010fc800078e020c */
[C---:B-1----:R-:W-:Y:S02]  /*0120*/  IMAD.WIDE R6, R0.reuse, 0x8, R14 ;  /* 0x0000000800067825 */ /* 0x042fe400078e020e */
[----:B------:R-:W2:Y:S04]  /*0130*/  LDG.E.64 R4, desc[UR8][R4.64] ;  /* 0x0000000804047981 */ /* 0x000ea8000c1e1b00 */
[----:B------:R-:W2:Y:S01]  /*0140*/  LDG.E.64 R6, desc[UR8][R6.64] ;  /* 0x0000000806067981 */ /* 0x000ea2000c1e1b00 */
[----:B0-----:R-:W-:Y:S01]  /*0150*/  IMAD.WIDE R10, R0, 0x8, R16 ;  /* 0x00000008000a7825 */ /* 0x001fe200078e0210 */
[----:B------:R-:W-:-:S04]  /*0160*/  IADD3 R0, PT, PT, R3, R0, RZ ;  /* 0x0000000003007210 */ /* 0x000fc80007ffe0ff */
[----:B------:R-:W-:Y:S01]  /*0170*/  ISETP.GE.AND P0, PT, R0, UR6, PT ;  /* 0x0000000600007c0c */ /* 0x000fe2000bf06270 */
[----:B--2---:R-:W-:-:S07]  /*0180*/  DADD R8, R4, R6 ;  /* 0x0000000004087229 */ /* 0x004fce0000000006 */
[----:B------:R0:W-:Y:S05]  /*0190*/  STG.E.64 desc[UR8][R10.64], R8 ;  /* 0x000000080a007986 */ /* 0x0001ea000c101b08 */
[----:B------:R-:W-:Y:S05]  /*01a0*/  @!P0 BRA `(.L_x_373) ;  /* 0xfffffffc00d88947 */ /* 0x000fea000383ffff */
[----:B------:R-:W-:Y:S05]  /*01b0*/  EXIT ;  /* 0x000000000000794d */ /* 0x000fea0003800000 */
.L_x_372:
[----:B------:R-:W-:-:S04]  /*01c0*/  UIADD3 UR4, UPT, UPT, UR4, -0x1, URZ ;  /* 0xffffffff04047890 */ /* 0x000fc8000fffe0ff */
[----:B------:R-:W-:Y:S02]  /*01d0*/  ULOP3.LUT UR7, UR4, 0x7, URZ, 0xc0, !UPT ;  /* 0x0000000704077892 */ /* 0x000fe4000f8ec0ff */
[----:B------:R-:W-:Y:S02]  /*01e0*/  ULOP3.LUT UR4, UR4, 0xfffffff8, URZ, 0xc0, !UPT ;  /* 0xfffffff804047892 */ /* 0x000fe4000f8ec0ff */
[----:B------:R-:W-:Y:S02]  /*01f0*/  UIADD3 UR5, UPT, UPT, UR7, -0x1, URZ ;  /* 0xffffffff07057890 */ /* 0x000fe4000fffe0ff */
[----:B------:R-:W-:Y:S02]  /*0200*/  UIADD3 UR6, UPT, UPT, -UR4, URZ, URZ ;  /* 0x000000ff04067290 */ /* 0x000fe4000fffe1ff */
[----:B------:R-:W-:-:S11]  /*0210*/  UISETP.GE.U32.AND UP0, UPT, UR5, 0x3, UPT ;  /* 0x000000030500788c */ /* 0x000fd6000bf06070 */
.L_x_379:
        /* <DEDUP_REMOVED lines=17> */
.L_x_375:
        /* <DEDUP_REMOVED lines=291> */
.L_x_374:
        /* <DEDUP_REMOVED lines=151> */
.L_x_377:
        /* <DEDUP_REMOVED lines=81> */
.L_x_378:
        /* <DEDUP_REMOVED lines=39> */
.L_x_376:
        /* <DEDUP_REMOVED lines=13> */
[----:B----4-:R-:W-:-:S07]  /*2720*/  DADD R8, R4, R6 ;  /* 0x0000000004087229 */ /* 0x010fce0000000006 */
[----:B------:R0:W-:Y:S05]  /*2730*/  STG.E.64 desc[UR8][R10.64], R8 ;  /* 0x000000080a007986 */ /* 0x0001ea000c101b08 */
[----:B------:R-:W-:Y:S05]  /*2740*/  @!P0 BRA `(.L_x_379) ;  /* 0xffffffd800b48947 */ /* 0x000fea000383ffff */
[----:B------:R-:W-:Y:S05]  /*2750*/  EXIT ;  /* 0x000000000000794d */ /* 0x000fea0003800000 */
.L_x_380:
        /* <DEDUP_REMOVED lines=10> */
.L_x_428:


//--------------------- .text._Z10_add_32_17PfS_S_PiS0_S0_ii --------------------------
	.section	.text._Z10_add_32_17PfS_S_PiS0_S0_ii,"ax",@progbits
	.align	128
        .global         _Z10_add_32_17PfS_S_PiS0_S0_ii
        .type           _Z10_add_32_17PfS_S_PiS0_S0_ii,@function
        .size           _Z10_add_32_17PfS_S_PiS0_S0_ii,(.L_x_429 - _Z10_add_32_17PfS_S_PiS0_S0_ii)
        .other          _Z10_add_32_17PfS_S_PiS0_S0_ii,@"STO_CUDA_ENTRY STV_DEFAULT"
_Z10_add_32_17PfS_S_PiS0_S0_ii:
.text._Z10_add_32_17PfS_S_PiS0_S0_ii:
        /* <DEDUP_REMOVED lines=17> */
.L_x_382:
[----:B----4-:R-:W-:-:S04]  /*0110*/  IMAD.WIDE R4, R0, 0x4, R10 ;  /* 0x0000000400047825 */ /* 0x010fc800078e020a */
[C---:B-1----:R-:W-:Y:S02]  /*0120*/  IMAD.WIDE R6, R0.reuse, 0x4, R12 ;  /* 0x0000000400067825 */ /* 0x042fe400078e020c */
[----:B------:R-:W2:Y:S04]  /*0130*/  LDG.E R4, desc[UR8][R4.64] ;  /* 0x0000000804047981 */ /* 0x000ea8000c1e1900 */
[----:B------:R-:W2:Y:S01]  /*0140*/  LDG.E R7, desc[UR8][R6.64] ;  /* 0x0000000806077981 */ /* 0x000ea2000c1e1900 */
[----:B0-----:R-:W-:Y:S01]  /*0150*/  IMAD.WIDE R8, R0, 0x4, R14 ;  /* 0x0000000400087825 */ /* 0x001fe200078e020e */
[----:B------:R-:W-:-:S04]  /*0160*/  IADD3 R0, PT, PT, R3, R0, RZ ;  /* 0x0000000003007210 */ /* 0x000fc80007ffe0ff */
[----:B------:R-:W-:Y:S01]  /*0170*/  ISETP.GE.AND P0, PT, R0, UR6, PT ;  /* 0x0000000600007c0c */ /* 0x000fe2000bf06270 */
[----:B--2---:R-:W-:-:S05]  /*0180*/  FADD R17, R4, R7 ;  /* 0x0000000704117221 */ /* 0x004fca0000000000 */
[----:B------:R0:W-:Y:S07]  /*0190*/  STG.E desc[UR8][R8.64], R17 ;  /* 0x0000001108007986 */ /* 0x0001ee000c101908 */
[----:B------:R-:W-:Y:S05]  /*01a0*/  @!P0 BRA `(.L_x_382) ;  /* 0xfffffffc00d88947 */ /* 0x000fea000383ffff */
[----:B------:R-:W-:Y:S05]  /*01b0*/  EXIT ;  /* 0x000000000000794d */ /* 0x000fea0003800000 */
.L_x_381:
[----:B------:R-:W-:-:S04]  /*01c0*/  UIADD3 UR4, UPT, UPT, UR4, -0x1, URZ ;  /* 0xffffffff04047890 */ /* 0x000fc8000fffe0ff */
[----:B------:R-:W-:Y:S02]  /*01d0*/  ULOP3.LUT UR7, UR4, 0x7, URZ, 0xc0, !UPT ;  /* 0x0000000704077892 */ /* 0x000fe4000f8ec0ff */
[----:B------:R-:W-:Y:S02]  /*01e0*/  ULOP3.LUT UR4, UR4, 0xfffffff8, URZ, 0xc0, !UPT ;  /* 0xfffffff804047892 */ /* 0x000fe4000f8ec0ff */
[----:B------:R-:W-:Y:S02]  /*01f0*/  UIADD3 UR5, UPT, UPT, UR7, -0x1, URZ ;  /* 0xffffffff07057890 */ /* 0x000fe4000fffe0ff */
[----:B------:R-:W-:Y:S02]  /*0200*/  UIADD3 UR6, UPT, UPT, -UR4, URZ, URZ ;  /* 0x000000ff04067290 */ /* 0x000fe4000fffe1ff */
[----:B------:R-:W-:-:S11]  /*0210*/  UISETP.GE.U32.AND UP0, UPT, UR5, 0x3, UPT ;  /* 0x000000030500788c */ /* 0x000fd6000bf06070 */
.L_x_388:
        /* <DEDUP_REMOVED lines=17> */
.L_x_384:
        /* <DEDUP_REMOVED lines=291> */
.L_x_383:
        /* <DEDUP_REMOVED lines=151> */
.L_x_386:
        /* <DEDUP_REMOVED lines=81> */
.L_x_387:
        /* <DEDUP_REMOVED lines=39> */
.L_x_385:
        /* <DEDUP_REMOVED lines=13> */
[----:B----4-:R-:W-:-:S05]  /*2720*/  FADD R11, R4, R7 ;  /* 0x00000007040b7221 */ /* 0x010fca0000000000 */
[----:B------:R0:W-:Y:S07]  /*2730*/  STG.E desc[UR8][R8.64], R11 ;  /* 0x0000000b08007986 */ /* 0x0001ee000c101908 */
[----:B------:R-:W-:Y:S05]  /*2740*/  @!P0 BRA `(.L_x_388) ;  /* 0xffffffd800b48947 */ /* 0x000fea000383ffff */
[----:B------:R-:W-:Y:S05]  /*2750*/  EXIT ;  /* 0x000000000000794d */ /* 0x000fea0003800000 */
.L_x_389:
        /* <DEDUP_REMOVED lines=10> */
.L_x_429:


//--------------------- .nv.shared.reserved.0     --------------------------
	.section	.nv.shared.reserved.0,"aw",@nobits
	.weak		__nv_reservedSMEM_offset_0_alias
	.size		__nv_reservedSMEM_offset_0_alias, 0, 64
	.other		__nv_reservedSMEM_offset_0_alias,@"STO_CUDA_RESERVED_SHARED STV_DEFAULT"
__nv_reservedSMEM_offset_0_alias:
	.zero		0
	.zero		64


//--------------------- .nv.constant0._Z11_rpow_64_17PdS_S_PiS0_S0_ii --------------------------
	.section	.nv.constant0._Z11_rpow_64_17PdS_S_PiS0_S0_ii,"a",@progbits
	.sectionflags	@""
	.align	4
.nv.constant0._Z11_rpow_64_17PdS_S_PiS0_S0_ii:
	.zero		952


//--------------------- .nv.constant0._Z11_rpow_32_17PfS_S_PiS0_S0_ii --------------------------
	.section	.nv.constant0._Z11_rpow_32_17PfS_S_PiS0_S0_ii,"a",@progbits
	.sectionflags	@""
	.align	4
.nv.constant0._Z11_rpow_32_17PfS_S_PiS0_S0_ii:
	.zero		952


//--------------------- .nv.constant0._Z15_tanhback_64_17PdS_S_PiS0_S0_ii --------------------------
	.section	.nv.constant0._Z15_tanhback_64_17PdS_S_PiS0_S0_ii,"a",@progbits
	.sectionflags	@""
	.align	4
.nv.constant0._Z15_tanhback_64_17PdS_S_PiS0_S0_ii:
	.zero		952


//--------------------- .nv.constant0._Z15_tanhback_32_17PfS_S_PiS0_S0_ii --------------------------
	.section	.nv.constant0._Z15_tanhback_32_17PfS_S_PiS0_S0_ii,"a",@progbits
	.sectionflags	@""
	.align	4
.nv.constant0._Z15_tanhback_32_17PfS_S_PiS0_S0_ii:
	.zero		952


//--------------------- .nv.constant0._Z15_sigmback_64_17PdS_S_PiS0_S0_ii --------------------------
	.section	.nv.constant0._Z15_sigmback_64_17PdS_S_PiS0_S0_ii,"a",@progbits
	.sectionflags	@""
	.align	4
.nv.constant0._Z15_sigmback_64_17PdS_S_PiS0_S0_ii:
	.zero		952


//--------------------- .nv.constant0._Z15_sigmback_32_17PfS_S_PiS0_S0_ii --------------------------
	.section	.nv.constant0._Z15_sigmback_32_17PfS_S_PiS0_S0_ii,"a",@progbits
	.sectionflags	@""
	.align	4
.nv.constant0._Z15_sigmback_32_17PfS_S_PiS0_S0_ii:
	.zero		952


//--------------------- .nv.constant0._Z15_reluback_64_17PdS_S_PiS0_S0_ii --------------------------
	.section	.nv.constant0._Z15_reluback_64_17PdS_S_PiS0_S0_ii,"a",@progbits
	.sectionflags	@""
	.align	4
.nv.constant0._Z15_reluback_64_17PdS_S_PiS0_S0_ii:
	.zero		952


//--------------------- .nv.constant0._Z15_reluback_32_17PfS_S_PiS0_S0_ii --------------------------
	.section	.nv.constant0._Z15_reluback_32_17PfS_S_PiS0_S0_ii,"a",@progbits
	.sectionflags	@""
	.align	4
.nv.constant0._Z15_reluback_32_17PfS_S_PiS0_S0_ii:
	.zero		952


//--------------------- .nv.constant0._Z15_invxback_64_17PdS_S_PiS0_S0_ii --------------------------
	.section	.nv.constant0._Z15_invxback_64_17PdS_S_PiS0_S0_ii,"a",@progbits
	.sectionflags	@""
	.align	4
.nv.constant0._Z15_invxback_64_17PdS_S_PiS0_S0_ii:
	.zero		952


//--------------------- .nv.constant0._Z15_invxback_32_17PfS_S_PiS0_S0_ii --------------------------
	.section	.nv.constant0._Z15_invxback_32_17PfS_S_PiS0_S0_ii,"a",@progbits
	.sectionflags	@""
	.align	4
.nv.constant0._Z15_invxback_32_17PfS_S_PiS0_S0_ii:
	.zero		952


//--------------------- .nv.constant0._Z9_le_64_17PdS_S_PiS0_S0_ii --------------------------
	.section	.nv.constant0._Z9_le_64_17PdS_S_PiS0_S0_ii,"a",@progbits
	.sectionflags	@""
	.align	4
.nv.constant0._Z9_le_64_17PdS_S_PiS0_S0_ii:
	.zero		952


//--------------------- .nv.constant0._Z9_le_32_17PfS_S_PiS0_S0_ii --------------------------
	.section	.nv.constant0._Z9_le_32_17PfS_S_PiS0_S0_ii,"a",@progbits
	.sectionflags	@""
	.align	4
.nv.constant0._Z9_le_32_17PfS_S_PiS0_S0_ii:
	.zero		952


//--------------------- .nv.constant0._Z9_lt_64_17PdS_S_PiS0_S0_ii --------------------------
	.section	.nv.constant0._Z9_lt_64_17PdS_S_PiS0_S0_ii,"a",@progbits
	.sectionflags	@""
	.align	4
.nv.constant0._Z9_lt_64_17PdS_S_PiS0_S0_ii:
	.zero		952


//--------------------- .nv.constant0._Z9_lt_32_17PfS_S_PiS0_S0_ii --------------------------
	.section	.nv.constant0._Z9_lt_32_17PfS_S_PiS0_S0_ii,"a",@progbits
	.sectionflags	@""
	.align	4
.nv.constant0._Z9_lt_32_17PfS_S_PiS0_S0_ii:
	.zero		952


//--------------------- .nv.constant0._Z9_ge_64_17PdS_S_PiS0_S0_ii --------------------------
	.section	.nv.constant0._Z9_ge_64_17PdS_S_PiS0_S0_ii,"a",@progbits
	.sectionflags	@""
	.align	4
.nv.constant0._Z9_ge_64_17PdS_S_PiS0_S0_ii:
	.zero		952


//--------------------- .nv.constant0._Z9_ge_32_17PfS_S_PiS0_S0_ii --------------------------
	.section	.nv.constant0._Z9_ge_32_17PfS_S_PiS0_S0_ii,"a",@progbits
	.sectionflags	@""
	.align	4
.nv.constant0._Z9_ge_32_17PfS_S_PiS0_S0_ii:
	.zero		952


//--------------------- .nv.constant0._Z9_gt_64_17PdS_S_PiS0_S0_ii --------------------------
	.section	.nv.constant0._Z9_gt_64_17PdS_S_PiS0_S0_ii,"a",@progbits
	.sectionflags	@""
	.align	4
.nv.constant0._Z9_gt_64_17PdS_S_PiS0_S0_ii:
	.zero		952


//--------------------- .nv.constant0._Z9_gt_32_17PfS_S_PiS0_S0_ii --------------------------
	.section	.nv.constant0._Z9_gt_32_17PfS_S_PiS0_S0_ii,"a",@progbits
	.sectionflags	@""
	.align	4
.nv.constant0._Z9_gt_32_17PfS_S_PiS0_S0_ii:
	.zero		952


//--------------------- .nv.constant0._Z9_ne_64_17PdS_S_PiS0_S0_ii --------------------------
	.section	.nv.constant0._Z9_ne_64_17PdS_S_PiS0_S0_ii,"a",@progbits
	.sectionflags	@""
	.align	4
.nv.constant0._Z9_ne_64_17PdS_S_PiS0_S0_ii:
	.zero		952


//--------------------- .nv.constant0._Z9_ne_32_17PfS_S_PiS0_S0_ii --------------------------
	.section	.nv.constant0._Z9_ne_32_17PfS_S_PiS0_S0_ii,"a",@progbits
	.sectionflags	@""
	.align	4
.nv.constant0._Z9_ne_32_17PfS_S_PiS0_S0_ii:
	.zero		952


//--------------------- .nv.constant0._Z9_eq_64_17PdS_S_PiS0_S0_ii --------------------------
	.section	.nv.constant0._Z9_eq_64_17PdS_S_PiS0_S0_ii,"a",@progbits
	.sectionflags	@""
	.align	4
.nv.constant0._Z9_eq_64_17PdS_S_PiS0_S0_ii:
	.zero		952


//--------------------- .nv.constant0._Z9_eq_32_17PfS_S_PiS0_S0_ii --------------------------
	.section	.nv.constant0._Z9_eq_32_17PfS_S_PiS0_S0_ii,"a",@progbits
	.sectionflags	@""
	.align	4
.nv.constant0._Z9_eq_32_17PfS_S_PiS0_S0_ii:
	.zero		952


//--------------------- .nv.constant0._Z10_min_64_17PdS_S_PiS0_S0_ii --------------------------
	.section	.nv.constant0._Z10_min_64_17PdS_S_PiS0_S0_ii,"a",@progbits
	.sectionflags	@""
	.align	4
.nv.constant0._Z10_min_64_17PdS_S_PiS0_S0_ii:
	.zero		952


//--------------------- .nv.constant0._Z10_min_32_17PfS_S_PiS0_S0_ii --------------------------
	.section	.nv.constant0._Z10_min_32_17PfS_S_PiS0_S0_ii,"a",@progbits
	.sectionflags	@""
	.align	4
.nv.constant0._Z10_min_32_17PfS_S_PiS0_S0_ii:
	.zero		952


//--------------------- .nv.constant0._Z10_max_64_17PdS_S_PiS0_S0_ii --------------------------
	.section	.nv.constant0._Z10_max_64_17PdS_S_PiS0_S0_ii,"a",@progbits
	.sectionflags	@""
	.align	4
.nv.constant0._Z10_max_64_17PdS_S_PiS0_S0_ii:
	.zero		952


//--------------------- .nv.constant0._Z10_max_32_17PfS_S_PiS0_S0_ii --------------------------
	.section	.nv.constant0._Z10_max_32_17PfS_S_PiS0_S0_ii,"a",@progbits
	.sectionflags	@""
	.align	4
.nv.constant0._Z10_max_32_17PfS_S_PiS0_S0_ii:
	.zero		952


//--------------------- .nv.constant0._Z10_pow_64_17PdS_S_PiS0_S0_ii --------------------------
	.section	.nv.constant0._Z10_pow_64_17PdS_S_PiS0_S0_ii,"a",@progbits
	.sectionflags	@""
	.align	4
.nv.constant0._Z10_pow_64_17PdS_S_PiS0_S0_ii:
	.zero		952


//--------------------- .nv.constant0._Z10_pow_32_17PfS_S_PiS0_S0_ii --------------------------
	.section	.nv.constant0._Z10_pow_32_17PfS_S_PiS0_S0_ii,"a",@progbits
	.sectionflags	@""
	.align	4
.nv.constant0._Z10_pow_32_17PfS_S_PiS0_S0_ii:
	.zero		952


//--------------------- .nv.constant0._Z10_div_64_17PdS_S_PiS0_S0_ii --------------------------
	.section	.nv.constant0._Z10_div_64_17PdS_S_PiS0_S0_ii,"a",@progbits
	.sectionflags	@""
	.align	4
.nv.constant0._Z10_div_64_17PdS_S_PiS0_S0_ii:
	.zero		952


//--------------------- .nv.constant0._Z10_div_32_17PfS_S_PiS0_S0_ii --------------------------
	.section	.nv.constant0._Z10_div_32_17PfS_S_PiS0_S0_ii,"a",@progbits
	.sectionflags	@""
	.align	4
.nv.constant0._Z10_div_32_17PfS_S_PiS0_S0_ii:
	.zero		952


//--------------------- .nv.constant0._Z10_mul_64_17PdS_S_PiS0_S0_ii --------------------------
	.section	.nv.constant0._Z10_mul_64_17PdS_S_PiS0_S0_ii,"a",@progbits
	.sectionflags	@""
	.align	4
.nv.constant0._Z10_mul_64_17PdS_S_PiS0_S0_ii:
	.zero		952


//--------------------- .nv.constant0._Z10_mul_32_17PfS_S_PiS0_S0_ii --------------------------
	.section	.nv.constant0._Z10_mul_32_17PfS_S_PiS0_S0_ii,"a",@progbits
	.sectionflags	@""
	.align	4
.nv.constant0._Z10_mul_32_17PfS_S_PiS0_S0_ii:
	.zero		952


//--------------------- .nv.constant0._Z10_sub_64_17PdS_S_PiS0_S0_ii --------------------------
	.section	.nv.constant0._Z10_sub_64_17PdS_S_PiS0_S0_ii,"a",@progbits
	.sectionflags	@""
	.align	4
.nv.constant0._Z10_sub_64_17PdS_S_PiS0_S0_ii:
	.zero		952


//--------------------- .nv.constant0._Z10_sub_32_17PfS_S_PiS0_S0_ii --------------------------
	.section	.nv.constant0._Z10_sub_32_17PfS_S_PiS0_S0_ii,"a",@progbits
	.sectionflags	@""
	.align	4
.nv.constant0._Z10_sub_32_17PfS_S_PiS0_S0_ii:
	.zero		952


//--------------------- .nv.constant0._Z10_add_64_17PdS_S_PiS0_S0_ii --------------------------
	.section	.nv.constant0._Z10_add_64_17PdS_S_PiS0_S0_ii,"a",@progbits
	.sectionflags	@""
	.align	4
.nv.constant0._Z10_add_64_17PdS_S_PiS0_S0_ii:
	.zero		952


//--------------------- .nv.constant0._Z10_add_32_17PfS_S_PiS0_S0_ii --------------------------
	.section	.nv.constant0._Z10_add_32_17PfS_S_PiS0_S0_ii,"a",@progbits
	.sectionflags	@""
	.align	4
.nv.constant0._Z10_add_32_17PfS_S_PiS0_S0_ii:
	.zero		952


//--------------------- SYMBOLS --------------------------

	.type		.nv.reservedSmem.offset0,@object
	.size		.nv.reservedSmem.offset0,0x4
